	.target	sm_100a

	.elftype	@"ET_EXEC"


//--------------------- .note.nv.tkinfo           --------------------------
	.section	.note.nv.tkinfo,"",@"SHT_NOTE"
	.sectionflags	@"SHF_NOTE_NV_TKINFO"
	.tkinfo
        /*0018*/ 	.word	0x00000002
        /*0030*/ 	.string	""
        /*0030*/ 	.string	"ptxas"
        /*0030*/ 	.string	"Cuda compilation tools, release 13.0, V13.0.88"
        /*0030*/ 	.string	"Build cuda_13.0.r13.0/compiler.36424714_0"
        /*0030*/ 	.string	"-arch sm_100a -m 64 "



//--------------------- .note.nv.cuinfo           --------------------------
	.section	.note.nv.cuinfo,"",@"SHT_NOTE"
	.sectionflags	@"SHF_NOTE_NV_CUINFO"
        /*0018*/ 	.short	0x0002
        /*001a*/ 	.short	0x0064
        /*001c*/ 	.short	0x0082
	.zero		2


//--------------------- .nv.info                  --------------------------
	.section	.nv.info,"",@"SHT_CUDA_INFO"
	.align	4


	//----- nvinfo : EIATTR_REGCOUNT
	.align		4
        /*0000*/ 	.byte	0x04, 0x2f
        /*0002*/ 	.short	(.L_39 - .L_38)
	.align		4
.L_38:
        /*0004*/ 	.word	index@(_ZN2at6native29vectorized_elementwise_kernelILi8EZZZNS0_12prelu_kernelERNS_14TensorIteratorEENKUlvE_clEvENKUlvE_clEvEUlddE_St5arrayIPcLm3EEEEviT0_T1_)
        /*0008*/ 	.word	0x00000028


	//----- nvinfo : EIATTR_FRAME_SIZE
	.align		4
.L_39:
        /*000c*/ 	.byte	0x04, 0x11
        /*000e*/ 	.short	(.L_41 - .L_40)
	.align		4
.L_40:
        /*0010*/ 	.word	index@(_ZN2at6native29vectorized_elementwise_kernelILi8EZZZNS0_12prelu_kernelERNS_14TensorIteratorEENKUlvE_clEvENKUlvE_clEvEUlddE_St5arrayIPcLm3EEEEviT0_T1_)
        /*0014*/ 	.word	0x00000000


	//----- nvinfo : EIATTR_REGCOUNT
	.align		4
.L_41:
        /*0018*/ 	.byte	0x04, 0x2f
        /*001a*/ 	.short	(.L_43 - .L_42)
	.align		4
.L_42:
        /*001c*/ 	.word	index@(_ZN2at6native29vectorized_elementwise_kernelILi4EZZZNS0_12prelu_kernelERNS_14TensorIteratorEENKUlvE_clEvENKUlvE_clEvEUlddE_St5arrayIPcLm3EEEEviT0_T1_)
        /*0020*/ 	.word	0x00000028


	//----- nvinfo : EIATTR_FRAME_SIZE
	.align		4
.L_43:
        /*0024*/ 	.byte	0x04, 0x11
        /*0026*/ 	.short	(.L_45 - .L_44)
	.align		4
.L_44:
        /*0028*/ 	.word	index@(_ZN2at6native29vectorized_elementwise_kernelILi4EZZZNS0_12prelu_kernelERNS_14TensorIteratorEENKUlvE_clEvENKUlvE_clEvEUlddE_St5arrayIPcLm3EEEEviT0_T1_)
        /*002c*/ 	.word	0x00000000


	//----- nvinfo : EIATTR_REGCOUNT
	.align		4
.L_45:
        /*0030*/ 	.byte	0x04, 0x2f
        /*0032*/ 	.short	(.L_47 - .L_46)
	.align		4
.L_46:
        /*0034*/ 	.word	index@(_ZN2at6native29vectorized_elementwise_kernelILi2EZZZNS0_12prelu_kernelERNS_14TensorIteratorEENKUlvE_clEvENKUlvE_clEvEUlddE_St5arrayIPcLm3EEEEviT0_T1_)
        /*0038*/ 	.word	0x00000028


	//----- nvinfo : EIATTR_FRAME_SIZE
	.align		4
.L_47:
        /*003c*/ 	.byte	0x04, 0x11
        /*003e*/ 	.short	(.L_49 - .L_48)
	.align		4
.L_48:
        /*0040*/ 	.word	index@(_ZN2at6native29vectorized_elementwise_kernelILi2EZZZNS0_12prelu_kernelERNS_14TensorIteratorEENKUlvE_clEvENKUlvE_clEvEUlddE_St5arrayIPcLm3EEEEviT0_T1_)
        /*0044*/ 	.word	0x00000000


	//----- nvinfo : EIATTR_REGCOUNT
	.align		4
.L_49:
        /*0048*/ 	.byte	0x04, 0x2f
        /*004a*/ 	.short	(.L_51 - .L_50)
	.align		4
.L_50:
        /*004c*/ 	.word	index@(_ZN2at6native27unrolled_elementwise_kernelIZZZNS0_12prelu_kernelERNS_14TensorIteratorEENKUlvE_clEvENKUlvE_clEvEUlddE_St5arrayIPcLm3EELi4E23TrivialOffsetCalculatorILi2EjESA_ILi1EjENS0_6memory15LoadWithoutCastENSD_16StoreWithoutCastEEEviT_T0_T2_T3_T4_T5_)
        /*0050*/ 	.word	0x00000020


	//----- nvinfo : EIATTR_FRAME_SIZE
	.align		4
.L_51:
        /*0054*/ 	.byte	0x04, 0x11
        /*0056*/ 	.short	(.L_53 - .L_52)
	.align		4
.L_52:
        /*0058*/ 	.word	index@(_ZN2at6native27unrolled_elementwise_kernelIZZZNS0_12prelu_kernelERNS_14TensorIteratorEENKUlvE_clEvENKUlvE_clEvEUlddE_St5arrayIPcLm3EELi4E23TrivialOffsetCalculatorILi2EjESA_ILi1EjENS0_6memory15LoadWithoutCastENSD_16StoreWithoutCastEEEviT_T0_T2_T3_T4_T5_)
        /*005c*/ 	.word	0x00000000


	//----- nvinfo : EIATTR_REGCOUNT
	.align		4
.L_53:
        /*0060*/ 	.byte	0x04, 0x2f
        /*0062*/ 	.short	(.L_55 - .L_54)
	.align		4
.L_54:
        /*0064*/ 	.word	index@(_ZN2at6native18elementwise_kernelILi128ELi2EZNS0_22gpu_kernel_impl_nocastIZZZNS0_12prelu_kernelERNS_14TensorIteratorEENKUlvE_clEvENKUlvE_clEvEUlddE_EEvRNS_18TensorIteratorBaseERKT_EUliE_EEviT1_)
        /*0068*/ 	.word	0x00000014


	//----- nvinfo : EIATTR_FRAME_SIZE
	.align		4
.L_55:
        /*006c*/ 	.byte	0x04, 0x11
        /*006e*/ 	.short	(.L_57 - .L_56)
	.align		4
.L_56:
        /*0070*/ 	.word	index@(_ZN2at6native18elementwise_kernelILi128ELi2EZNS0_22gpu_kernel_impl_nocastIZZZNS0_12prelu_kernelERNS_14TensorIteratorEENKUlvE_clEvENKUlvE_clEvEUlddE_EEvRNS_18TensorIteratorBaseERKT_EUliE_EEviT1_)
        /*0074*/ 	.word	0x00000000


	//----- nvinfo : EIATTR_REGCOUNT
	.align		4
.L_57:
        /*0078*/ 	.byte	0x04, 0x2f
        /*007a*/ 	.short	(.L_59 - .L_58)
	.align		4
.L_58:
        /*007c*/ 	.word	index@(_ZN2at6native27unrolled_elementwise_kernelIZZZNS0_12prelu_kernelERNS_14TensorIteratorEENKUlvE_clEvENKUlvE_clEvEUlddE_St5arrayIPcLm3EELi4E23TrivialOffsetCalculatorILi2EjESA_ILi1EjENS0_6memory12LoadWithCastILi2EEENSD_13StoreWithCastILi1EEEEEviT_T0_T2_T3_T4_T5_)
        /*0080*/ 	.word	0x00000028


	//----- nvinfo : EIATTR_FRAME_SIZE
	.align		4
.L_59:
        /*0084*/ 	.byte	0x04, 0x11
        /*0086*/ 	.short	(.L_61 - .L_60)
	.align		4
.L_60:
        /*0088*/ 	.word	index@(_ZN2at6native27unrolled_elementwise_kernelIZZZNS0_12prelu_kernelERNS_14TensorIteratorEENKUlvE_clEvENKUlvE_clEvEUlddE_St5arrayIPcLm3EELi4E23TrivialOffsetCalculatorILi2EjESA_ILi1EjENS0_6memory12LoadWithCastILi2EEENSD_13StoreWithCastILi1EEEEEviT_T0_T2_T3_T4_T5_)
        /*008c*/ 	.word	0x00000000


	//----- nvinfo : EIATTR_REGCOUNT
	.align		4
.L_61:
        /*0090*/ 	.byte	0x04, 0x2f
        /*0092*/ 	.short	(.L_63 - .L_62)
	.align		4
.L_62:
        /*0094*/ 	.word	index@(_ZN2at6native18elementwise_kernelILi128ELi4EZNS0_15gpu_kernel_implIZZZNS0_12prelu_kernelERNS_14TensorIteratorEENKUlvE_clEvENKUlvE_clEvEUlddE_EEvRNS_18TensorIteratorBaseERKT_EUliE_EEviT1_)
        /*0098*/ 	.word	0x0000001a


	//----- nvinfo : EIATTR_FRAME_SIZE
	.align		4
.L_63:
        /*009c*/ 	.byte	0x04, 0x11
        /*009e*/ 	.short	(.L_65 - .L_64)
	.align		4
.L_64:
        /*00a0*/ 	.word	index@(_ZN2at6native18elementwise_kernelILi128ELi4EZNS0_15gpu_kernel_implIZZZNS0_12prelu_kernelERNS_14TensorIteratorEENKUlvE_clEvENKUlvE_clEvEUlddE_EEvRNS_18TensorIteratorBaseERKT_EUliE_EEviT1_)
        /*00a4*/ 	.word	0x00000000


	//----- nvinfo : EIATTR_REGCOUNT
	.align		4
.L_65:
        /*00a8*/ 	.byte	0x04, 0x2f
        /*00aa*/ 	.short	(.L_67 - .L_66)
	.align		4
.L_66:
        /*00ac*/ 	.word	index@(_ZN2at6native29vectorized_elementwise_kernelILi8EZZZNS0_12prelu_kernelERNS_14TensorIteratorEENKUlvE_clEvENKUlvE0_clEvEUlffE_St5arrayIPcLm3EEEEviT0_T1_)
        /*00b0*/ 	.word	0x00000020


	//----- nvinfo : EIATTR_FRAME_SIZE
	.align		4
.L_67:
        /*00b4*/ 	.byte	0x04, 0x11
        /*00b6*/ 	.short	(.L_69 - .L_68)
	.align		4
.L_68:
        /*00b8*/ 	.word	index@(_ZN2at6native29vectorized_elementwise_kernelILi8EZZZNS0_12prelu_kernelERNS_14TensorIteratorEENKUlvE_clEvENKUlvE0_clEvEUlffE_St5arrayIPcLm3EEEEviT0_T1_)
        /*00bc*/ 	.word	0x00000000


	//----- nvinfo : EIATTR_REGCOUNT
	.align		4
.L_69:
        /*00c0*/ 	.byte	0x04, 0x2f
        /*00c2*/ 	.short	(.L_71 - .L_70)
	.align		4
.L_70:
        /*00c4*/ 	.word	index@(_ZN2at6native29vectorized_elementwise_kernelILi4EZZZNS0_12prelu_kernelERNS_14TensorIteratorEENKUlvE_clEvENKUlvE0_clEvEUlffE_St5arrayIPcLm3EEEEviT0_T1_)
        /*00c8*/ 	.word	0x00000020


	//----- nvinfo : EIATTR_FRAME_SIZE
	.align		4
.L_71:
        /*00cc*/ 	.byte	0x04, 0x11
        /*00ce*/ 	.short	(.L_73 - .L_72)
	.align		4
.L_72:
        /*00d0*/ 	.word	index@(_ZN2at6native29vectorized_elementwise_kernelILi4EZZZNS0_12prelu_kernelERNS_14TensorIteratorEENKUlvE_clEvENKUlvE0_clEvEUlffE_St5arrayIPcLm3EEEEviT0_T1_)
        /*00d4*/ 	.word	0x00000000


	//----- nvinfo : EIATTR_REGCOUNT
	.align		4
.L_73:
        /*00d8*/ 	.byte	0x04, 0x2f
        /*00da*/ 	.short	(.L_75 - .L_74)
	.align		4
.L_74:
        /*00dc*/ 	.word	index@(_ZN2at6native29vectorized_elementwise_kernelILi2EZZZNS0_12prelu_kernelERNS_14TensorIteratorEENKUlvE_clEvENKUlvE0_clEvEUlffE_St5arrayIPcLm3EEEEviT0_T1_)
        /*00e0*/ 	.word	0x00000020


	//----- nvinfo : EIATTR_FRAME_SIZE
	.align		4
.L_75:
        /*00e4*/ 	.byte	0x04, 0x11
        /*00e6*/ 	.short	(.L_77 - .L_76)
	.align		4
.L_76:
        /*00e8*/ 	.word	index@(_ZN2at6native29vectorized_elementwise_kernelILi2EZZZNS0_12prelu_kernelERNS_14TensorIteratorEENKUlvE_clEvENKUlvE0_clEvEUlffE_St5arrayIPcLm3EEEEviT0_T1_)
        /*00ec*/ 	.word	0x00000000


	//----- nvinfo : EIATTR_REGCOUNT
	.align		4
.L_77:
        /*00f0*/ 	.byte	0x04, 0x2f
        /*00f2*/ 	.short	(.L_79 - .L_78)
	.align		4
.L_78:
        /*00f4*/ 	.word	index@(_ZN2at6native27unrolled_elementwise_kernelIZZZNS0_12prelu_kernelERNS_14TensorIteratorEENKUlvE_clEvENKUlvE0_clEvEUlffE_St5arrayIPcLm3EELi4E23TrivialOffsetCalculatorILi2EjESA_ILi1EjENS0_6memory15LoadWithoutCastENSD_16StoreWithoutCastEEEviT_T0_T2_T3_T4_T5_)
        /*00f8*/ 	.word	0x00000020


	//----- nvinfo : EIATTR_FRAME_SIZE
	.align		4
.L_79:
        /*00fc*/ 	.byte	0x04, 0x11
        /*00fe*/ 	.short	(.L_81 - .L_80)
	.align		4
.L_80:
        /*0100*/ 	.word	index@(_ZN2at6native27unrolled_elementwise_kernelIZZZNS0_12prelu_kernelERNS_14TensorIteratorEENKUlvE_clEvENKUlvE0_clEvEUlffE_St5arrayIPcLm3EELi4E23TrivialOffsetCalculatorILi2EjESA_ILi1EjENS0_6memory15LoadWithoutCastENSD_16StoreWithoutCastEEEviT_T0_T2_T3_T4_T5_)
        /*0104*/ 	.word	0x00000000


	//----- nvinfo : EIATTR_REGCOUNT
	.align		4
.L_81:
        /*0108*/ 	.byte	0x04, 0x2f
        /*010a*/ 	.short	(.L_83 - .L_82)
	.align		4
.L_82:
        /*010c*/ 	.word	index@(_ZN2at6native18elementwise_kernelILi128ELi2EZNS0_22gpu_kernel_impl_nocastIZZZNS0_12prelu_kernelERNS_14TensorIteratorEENKUlvE_clEvENKUlvE0_clEvEUlffE_EEvRNS_18TensorIteratorBaseERKT_EUliE_EEviT1_)
        /*0110*/ 	.word	0x00000014


	//----- nvinfo : EIATTR_FRAME_SIZE
	.align		4
.L_83:
        /*0114*/ 	.byte	0x04, 0x11
        /*0116*/ 	.short	(.L_85 - .L_84)
	.align		4
.L_84:
        /*0118*/ 	.word	index@(_ZN2at6native18elementwise_kernelILi128ELi2EZNS0_22gpu_kernel_impl_nocastIZZZNS0_12prelu_kernelERNS_14TensorIteratorEENKUlvE_clEvENKUlvE0_clEvEUlffE_EEvRNS_18TensorIteratorBaseERKT_EUliE_EEviT1_)
        /*011c*/ 	.word	0x00000000


	//----- nvinfo : EIATTR_REGCOUNT
	.align		4
.L_85:
        /*0120*/ 	.byte	0x04, 0x2f
        /*0122*/ 	.short	(.L_87 - .L_86)
	.align		4
.L_86:
        /*0124*/ 	.word	index@(_ZN2at6native27unrolled_elementwise_kernelIZZZNS0_12prelu_kernelERNS_14TensorIteratorEENKUlvE_clEvENKUlvE0_clEvEUlffE_St5arrayIPcLm3EELi4E23TrivialOffsetCalculatorILi2EjESA_ILi1EjENS0_6memory12LoadWithCastILi2EEENSD_13StoreWithCastILi1EEEEEviT_T0_T2_T3_T4_T5_)
        /*0128*/ 	.word	0x00000020


	//----- nvinfo : EIATTR_FRAME_SIZE
	.align		4
.L_87:
        /*012c*/ 	.byte	0x04, 0x11
        /*012e*/ 	.short	(.L_89 - .L_88)
	.align		4
.L_88:
        /*0130*/ 	.word	index@(_ZN2at6native27unrolled_elementwise_kernelIZZZNS0_12prelu_kernelERNS_14TensorIteratorEENKUlvE_clEvENKUlvE0_clEvEUlffE_St5arrayIPcLm3EELi4E23TrivialOffsetCalculatorILi2EjESA_ILi1EjENS0_6memory12LoadWithCastILi2EEENSD_13StoreWithCastILi1EEEEEviT_T0_T2_T3_T4_T5_)
        /*0134*/ 	.word	0x00000000


	//----- nvinfo : EIATTR_REGCOUNT
	.align		4
.L_89:
        /*0138*/ 	.byte	0x04, 0x2f
        /*013a*/ 	.short	(.L_91 - .L_90)
	.align		4
.L_90:
        /*013c*/ 	.word	index@(_ZN2at6native18elementwise_kernelILi128ELi4EZNS0_15gpu_kernel_implIZZZNS0_12prelu_kernelERNS_14TensorIteratorEENKUlvE_clEvENKUlvE0_clEvEUlffE_EEvRNS_18TensorIteratorBaseERKT_EUliE_EEviT1_)
        /*0140*/ 	.word	0x00000018


	//----- nvinfo : EIATTR_FRAME_SIZE
	.align		4
.L_91:
        /*0144*/ 	.byte	0x04, 0x11
        /*0146*/ 	.short	(.L_93 - .L_92)
	.align		4
.L_92:
        /*0148*/ 	.word	index@(_ZN2at6native18elementwise_kernelILi128ELi4EZNS0_15gpu_kernel_implIZZZNS0_12prelu_kernelERNS_14TensorIteratorEENKUlvE_clEvENKUlvE0_clEvEUlffE_EEvRNS_18TensorIteratorBaseERKT_EUliE_EEviT1_)
        /*014c*/ 	.word	0x00000000


	//----- nvinfo : EIATTR_REGCOUNT
	.align		4
.L_93:
        /*0150*/ 	.byte	0x04, 0x2f
        /*0152*/ 	.short	(.L_95 - .L_94)
	.align		4
.L_94:
        /*0154*/ 	.word	index@(_ZN2at6native29vectorized_elementwise_kernelILi8EZZZNS0_12prelu_kernelERNS_14TensorIteratorEENKUlvE_clEvENKUlvE1_clEvEUlN3c108BFloat16ES7_E_St5arrayIPcLm3EEEEviT0_T1_)
        /*0158*/ 	.word	0x00000020


	//----- nvinfo : EIATTR_FRAME_SIZE
	.align		4
.L_95:
        /*015c*/ 	.byte	0x04, 0x11
        /*015e*/ 	.short	(.L_97 - .L_96)
	.align		4
.L_96:
        /*0160*/ 	.word	index@(_ZN2at6native29vectorized_elementwise_kernelILi8EZZZNS0_12prelu_kernelERNS_14TensorIteratorEENKUlvE_clEvENKUlvE1_clEvEUlN3c108BFloat16ES7_E_St5arrayIPcLm3EEEEviT0_T1_)
        /*0164*/ 	.word	0x00000000


	//----- nvinfo : EIATTR_REGCOUNT
	.align		4
.L_97:
        /*0168*/ 	.byte	0x04, 0x2f
        /*016a*/ 	.short	(.L_99 - .L_98)
	.align		4
.L_98:
        /*016c*/ 	.word	index@(_ZN2at6native29vectorized_elementwise_kernelILi4EZZZNS0_12prelu_kernelERNS_14TensorIteratorEENKUlvE_clEvENKUlvE1_clEvEUlN3c108BFloat16ES7_E_St5arrayIPcLm3EEEEviT0_T1_)
        /*0170*/ 	.word	0x00000020


	//----- nvinfo : EIATTR_FRAME_SIZE
	.align		4
.L_99:
        /*0174*/ 	.byte	0x04, 0x11
        /*0176*/ 	.short	(.L_101 - .L_100)
	.align		4
.L_100:
        /*0178*/ 	.word	index@(_ZN2at6native29vectorized_elementwise_kernelILi4EZZZNS0_12prelu_kernelERNS_14TensorIteratorEENKUlvE_clEvENKUlvE1_clEvEUlN3c108BFloat16ES7_E_St5arrayIPcLm3EEEEviT0_T1_)
        /*017c*/ 	.word	0x00000000


	//----- nvinfo : EIATTR_REGCOUNT
	.align		4
.L_101:
        /*0180*/ 	.byte	0x04, 0x2f
        /*0182*/ 	.short	(.L_103 - .L_102)
	.align		4
.L_102:
        /*0184*/ 	.word	index@(_ZN2at6native29vectorized_elementwise_kernelILi2EZZZNS0_12prelu_kernelERNS_14TensorIteratorEENKUlvE_clEvENKUlvE1_clEvEUlN3c108BFloat16ES7_E_St5arrayIPcLm3EEEEviT0_T1_)
        /*0188*/ 	.word	0x00000020


	//----- nvinfo : EIATTR_FRAME_SIZE
	.align		4
.L_103:
        /*018c*/ 	.byte	0x04, 0x11
        /*018e*/ 	.short	(.L_105 - .L_104)
	.align		4
.L_104:
        /*0190*/ 	.word	index@(_ZN2at6native29vectorized_elementwise_kernelILi2EZZZNS0_12prelu_kernelERNS_14TensorIteratorEENKUlvE_clEvENKUlvE1_clEvEUlN3c108BFloat16ES7_E_St5arrayIPcLm3EEEEviT0_T1_)
        /*0194*/ 	.word	0x00000000


	//----- nvinfo : EIATTR_REGCOUNT
	.align		4
.L_105:
        /*0198*/ 	.byte	0x04, 0x2f
        /*019a*/ 	.short	(.L_107 - .L_106)
	.align		4
.L_106:
        /*019c*/ 	.word	index@(_ZN2at6native27unrolled_elementwise_kernelIZZZNS0_12prelu_kernelERNS_14TensorIteratorEENKUlvE_clEvENKUlvE1_clEvEUlN3c108BFloat16ES7_E_St5arrayIPcLm3EELi4E23TrivialOffsetCalculatorILi2EjESC_ILi1EjENS0_6memory15LoadWithoutCastENSF_16StoreWithoutCastEEEviT_T0_T2_T3_T4_T5_)
        /*01a0*/ 	.word	0x00000020


	//----- nvinfo : EIATTR_FRAME_SIZE
	.align		4
.L_107:
        /*01a4*/ 	.byte	0x04, 0x11
        /*01a6*/ 	.short	(.L_109 - .L_108)
	.align		4
.L_108:
        /*01a8*/ 	.word	index@(_ZN2at6native27unrolled_elementwise_kernelIZZZNS0_12prelu_kernelERNS_14TensorIteratorEENKUlvE_clEvENKUlvE1_clEvEUlN3c108BFloat16ES7_E_St5arrayIPcLm3EELi4E23TrivialOffsetCalculatorILi2EjESC_ILi1EjENS0_6memory15LoadWithoutCastENSF_16StoreWithoutCastEEEviT_T0_T2_T3_T4_T5_)
        /*01ac*/ 	.word	0x00000000


	//----- nvinfo : EIATTR_REGCOUNT
	.align		4
.L_109:
        /*01b0*/ 	.byte	0x04, 0x2f
        /*01b2*/ 	.short	(.L_111 - .L_110)
	.align		4
.L_110:
        /*01b4*/ 	.word	index@(_ZN2at6native18elementwise_kernelILi128ELi4EZNS0_22gpu_kernel_impl_nocastIZZZNS0_12prelu_kernelERNS_14TensorIteratorEENKUlvE_clEvENKUlvE1_clEvEUlN3c108BFloat16ES8_E_EEvRNS_18TensorIteratorBaseERKT_EUliE_EEviT1_)
        /*01b8*/ 	.word	0x00000014


	//----- nvinfo : EIATTR_FRAME_SIZE
	.align		4
.L_111:
        /*01bc*/ 	.byte	0x04, 0x11
        /*01be*/ 	.short	(.L_113 - .L_112)
	.align		4
.L_112:
        /*01c0*/ 	.word	index@(_ZN2at6native18elementwise_kernelILi128ELi4EZNS0_22gpu_kernel_impl_nocastIZZZNS0_12prelu_kernelERNS_14TensorIteratorEENKUlvE_clEvENKUlvE1_clEvEUlN3c108BFloat16ES8_E_EEvRNS_18TensorIteratorBaseERKT_EUliE_EEviT1_)
        /*01c4*/ 	.word	0x00000000


	//----- nvinfo : EIATTR_REGCOUNT
	.align		4
.L_113:
        /*01c8*/ 	.byte	0x04, 0x2f
        /*01ca*/ 	.short	(.L_115 - .L_114)
	.align		4
.L_114:
        /*01cc*/ 	.word	index@(_ZN2at6native27unrolled_elementwise_kernelIZZZNS0_12prelu_kernelERNS_14TensorIteratorEENKUlvE_clEvENKUlvE1_clEvEUlN3c108BFloat16ES7_E_St5arrayIPcLm3EELi4E23TrivialOffsetCalculatorILi2EjESC_ILi1EjENS0_6memory12LoadWithCastILi2EEENSF_13StoreWithCastILi1EEEEEviT_T0_T2_T3_T4_T5_)
        /*01d0*/ 	.word	0x00000020


	//----- nvinfo : EIATTR_FRAME_SIZE
	.align		4
.L_115:
        /*01d4*/ 	.byte	0x04, 0x11
        /*01d6*/ 	.short	(.L_117 - .L_116)
	.align		4
.L_116:
        /*01d8*/ 	.word	index@(_ZN2at6native27unrolled_elementwise_kernelIZZZNS0_12prelu_kernelERNS_14TensorIteratorEENKUlvE_clEvENKUlvE1_clEvEUlN3c108BFloat16ES7_E_St5arrayIPcLm3EELi4E23TrivialOffsetCalculatorILi2EjESC_ILi1EjENS0_6memory12LoadWithCastILi2EEENSF_13StoreWithCastILi1EEEEEviT_T0_T2_T3_T4_T5_)
        /*01dc*/ 	.word	0x00000000


	//----- nvinfo : EIATTR_REGCOUNT
	.align		4
.L_117:
        /*01e0*/ 	.byte	0x04, 0x2f
        /*01e2*/ 	.short	(.L_119 - .L_118)
	.align		4
.L_118:
        /*01e4*/ 	.word	index@(_ZN2at6native18elementwise_kernelILi128ELi4EZNS0_15gpu_kernel_implIZZZNS0_12prelu_kernelERNS_14TensorIteratorEENKUlvE_clEvENKUlvE1_clEvEUlN3c108BFloat16ES8_E_EEvRNS_18TensorIteratorBaseERKT_EUliE_EEviT1_)
        /*01e8*/ 	.word	0x00000018


	//----- nvinfo : EIATTR_FRAME_SIZE
	.align		4
.L_119:
        /*01ec*/ 	.byte	0x04, 0x11
        /*01ee*/ 	.short	(.L_121 - .L_120)
	.align		4
.L_120:
        /*01f0*/ 	.word	index@(_ZN2at6native18elementwise_kernelILi128ELi4EZNS0_15gpu_kernel_implIZZZNS0_12prelu_kernelERNS_14TensorIteratorEENKUlvE_clEvENKUlvE1_clEvEUlN3c108BFloat16ES8_E_EEvRNS_18TensorIteratorBaseERKT_EUliE_EEviT1_)
        /*01f4*/ 	.word	0x00000000


	//----- nvinfo : EIATTR_REGCOUNT
	.align		4
.L_121:
        /*01f8*/ 	.byte	0x04, 0x2f
        /*01fa*/ 	.short	(.L_123 - .L_122)
	.align		4
.L_122:
        /*01fc*/ 	.word	index@(_ZN2at6native29vectorized_elementwise_kernelILi8EZZZNS0_12prelu_kernelERNS_14TensorIteratorEENKUlvE_clEvENKUlvE2_clEvEUlN3c104HalfES7_E_St5arrayIPcLm3EEEEviT0_T1_)
        /*0200*/ 	.word	0x00000020


	//----- nvinfo : EIATTR_FRAME_SIZE
	.align		4
.L_123:
        /*0204*/ 	.byte	0x04, 0x11
        /*0206*/ 	.short	(.L_125 - .L_124)
	.align		4
.L_124:
        /*0208*/ 	.word	index@(_ZN2at6native29vectorized_elementwise_kernelILi8EZZZNS0_12prelu_kernelERNS_14TensorIteratorEENKUlvE_clEvENKUlvE2_clEvEUlN3c104HalfES7_E_St5arrayIPcLm3EEEEviT0_T1_)
        /*020c*/ 	.word	0x00000000


	//----- nvinfo : EIATTR_REGCOUNT
	.align		4
.L_125:
        /*0210*/ 	.byte	0x04, 0x2f
        /*0212*/ 	.short	(.L_127 - .L_126)
	.align		4
.L_126:
        /*0214*/ 	.word	index@(_ZN2at6native29vectorized_elementwise_kernelILi4EZZZNS0_12prelu_kernelERNS_14TensorIteratorEENKUlvE_clEvENKUlvE2_clEvEUlN3c104HalfES7_E_St5arrayIPcLm3EEEEviT0_T1_)
        /*0218*/ 	.word	0x00000020


	//----- nvinfo : EIATTR_FRAME_SIZE
	.align		4
.L_127:
        /*021c*/ 	.byte	0x04, 0x11
        /*021e*/ 	.short	(.L_129 - .L_128)
	.align		4
.L_128:
        /*0220*/ 	.word	index@(_ZN2at6native29vectorized_elementwise_kernelILi4EZZZNS0_12prelu_kernelERNS_14TensorIteratorEENKUlvE_clEvENKUlvE2_clEvEUlN3c104HalfES7_E_St5arrayIPcLm3EEEEviT0_T1_)
        /*0224*/ 	.word	0x00000000


	//----- nvinfo : EIATTR_REGCOUNT
	.align		4
.L_129:
        /*0228*/ 	.byte	0x04, 0x2f
        /*022a*/ 	.short	(.L_131 - .L_130)
	.align		4
.L_130:
        /*022c*/ 	.word	index@(_ZN2at6native29vectorized_elementwise_kernelILi2EZZZNS0_12prelu_kernelERNS_14TensorIteratorEENKUlvE_clEvENKUlvE2_clEvEUlN3c104HalfES7_E_St5arrayIPcLm3EEEEviT0_T1_)
        /*0230*/ 	.word	0x00000020


	//----- nvinfo : EIATTR_FRAME_SIZE
	.align		4
.L_131:
        /*0234*/ 	.byte	0x04, 0x11
        /*0236*/ 	.short	(.L_133 - .L_132)
	.align		4
.L_132:
        /*0238*/ 	.word	index@(_ZN2at6native29vectorized_elementwise_kernelILi2EZZZNS0_12prelu_kernelERNS_14TensorIteratorEENKUlvE_clEvENKUlvE2_clEvEUlN3c104HalfES7_E_St5arrayIPcLm3EEEEviT0_T1_)
        /*023c*/ 	.word	0x00000000


	//----- nvinfo : EIATTR_REGCOUNT
	.align		4
.L_133:
        /*0240*/ 	.byte	0x04, 0x2f
        /*0242*/ 	.short	(.L_135 - .L_134)
	.align		4
.L_134:
        /*0244*/ 	.word	index@(_ZN2at6native27unrolled_elementwise_kernelIZZZNS0_12prelu_kernelERNS_14TensorIteratorEENKUlvE_clEvENKUlvE2_clEvEUlN3c104HalfES7_E_St5arrayIPcLm3EELi4E23TrivialOffsetCalculatorILi2EjESC_ILi1EjENS0_6memory15LoadWithoutCastENSF_16StoreWithoutCastEEEviT_T0_T2_T3_T4_T5_)
        /*0248*/ 	.word	0x00000020


	//----- nvinfo : EIATTR_FRAME_SIZE
	.align		4
.L_135:
        /*024c*/ 	.byte	0x04, 0x11
        /*024e*/ 	.short	(.L_137 - .L_136)
	.align		4
.L_136:
        /*0250*/ 	.word	index@(_ZN2at6native27unrolled_elementwise_kernelIZZZNS0_12prelu_kernelERNS_14TensorIteratorEENKUlvE_clEvENKUlvE2_clEvEUlN3c104HalfES7_E_St5arrayIPcLm3EELi4E23TrivialOffsetCalculatorILi2EjESC_ILi1EjENS0_6memory15LoadWithoutCastENSF_16StoreWithoutCastEEEviT_T0_T2_T3_T4_T5_)
        /*0254*/ 	.word	0x00000000


	//----- nvinfo : EIATTR_REGCOUNT
	.align		4
.L_137:
        /*0258*/ 	.byte	0x04, 0x2f
        /*025a*/ 	.short	(.L_139 - .L_138)
	.align		4
.L_138:
        /*025c*/ 	.word	index@(_ZN2at6native18elementwise_kernelILi128ELi4EZNS0_22gpu_kernel_impl_nocastIZZZNS0_12prelu_kernelERNS_14TensorIteratorEENKUlvE_clEvENKUlvE2_clEvEUlN3c104HalfES8_E_EEvRNS_18TensorIteratorBaseERKT_EUliE_EEviT1_)
        /*0260*/ 	.word	0x00000014


	//----- nvinfo : EIATTR_FRAME_SIZE
	.align		4
.L_139:
        /*0264*/ 	.byte	0x04, 0x11
        /*0266*/ 	.short	(.L_141 - .L_140)
	.align		4
.L_140:
        /*0268*/ 	.word	index@(_ZN2at6native18elementwise_kernelILi128ELi4EZNS0_22gpu_kernel_impl_nocastIZZZNS0_12prelu_kernelERNS_14TensorIteratorEENKUlvE_clEvENKUlvE2_clEvEUlN3c104HalfES8_E_EEvRNS_18TensorIteratorBaseERKT_EUliE_EEviT1_)
        /*026c*/ 	.word	0x00000000


	//----- nvinfo : EIATTR_REGCOUNT
	.align		4
.L_141:
        /*0270*/ 	.byte	0x04, 0x2f
        /*0272*/ 	.short	(.L_143 - .L_142)
	.align		4
.L_142:
        /*0274*/ 	.word	index@(_ZN2at6native27unrolled_elementwise_kernelIZZZNS0_12prelu_kernelERNS_14TensorIteratorEENKUlvE_clEvENKUlvE2_clEvEUlN3c104HalfES7_E_St5arrayIPcLm3EELi4E23TrivialOffsetCalculatorILi2EjESC_ILi1EjENS0_6memory12LoadWithCastILi2EEENSF_13StoreWithCastILi1EEEEEviT_T0_T2_T3_T4_T5_)
        /*0278*/ 	.word	0x00000020


	//----- nvinfo : EIATTR_FRAME_SIZE
	.align		4
.L_143:
        /*027c*/ 	.byte	0x04, 0x11
        /*027e*/ 	.short	(.L_145 - .L_144)
	.align		4
.L_144:
        /*0280*/ 	.word	index@(_ZN2at6native27unrolled_elementwise_kernelIZZZNS0_12prelu_kernelERNS_14TensorIteratorEENKUlvE_clEvENKUlvE2_clEvEUlN3c104HalfES7_E_St5arrayIPcLm3EELi4E23TrivialOffsetCalculatorILi2EjESC_ILi1EjENS0_6memory12LoadWithCastILi2EEENSF_13StoreWithCastILi1EEEEEviT_T0_T2_T3_T4_T5_)
        /*0284*/ 	.word	0x00000000


	//----- nvinfo : EIATTR_REGCOUNT
	.align		4
.L_145:
        /*0288*/ 	.byte	0x04, 0x2f
        /*028a*/ 	.short	(.L_147 - .L_146)
	.align		4
.L_146:
        /*028c*/ 	.word	index@(_ZN2at6native18elementwise_kernelILi128ELi4EZNS0_15gpu_kernel_implIZZZNS0_12prelu_kernelERNS_14TensorIteratorEENKUlvE_clEvENKUlvE2_clEvEUlN3c104HalfES8_E_EEvRNS_18TensorIteratorBaseERKT_EUliE_EEviT1_)
        /*0290*/ 	.word	0x00000018


	//----- nvinfo : EIATTR_FRAME_SIZE
	.align		4
.L_147:
        /*0294*/ 	.byte	0x04, 0x11
        /*0296*/ 	.short	(.L_149 - .L_148)
	.align		4
.L_148:
        /*0298*/ 	.word	index@(_ZN2at6native18elementwise_kernelILi128ELi4EZNS0_15gpu_kernel_implIZZZNS0_12prelu_kernelERNS_14TensorIteratorEENKUlvE_clEvENKUlvE2_clEvEUlN3c104HalfES8_E_EEvRNS_18TensorIteratorBaseERKT_EUliE_EEviT1_)
        /*029c*/ 	.word	0x00000000


	//----- nvinfo : EIATTR_REGCOUNT
	.align		4
.L_149:
        /*02a0*/ 	.byte	0x04, 0x2f
        /*02a2*/ 	.short	(.L_151 - .L_150)
	.align		4
.L_150:
        /*02a4*/ 	.word	index@(_ZN2at6native57_GLOBAL__N__416c288b_24_ActivationPreluKernel_cu_bc9ca66845unrolled_elementwise_kernel_for_multi_outputsILi2EZZZNS0_21prelu_backward_kernelERNS_14TensorIteratorEENKUlvE_clEvENKUlvE_clEvEUldddE_St5arrayIPcLm5EE23TrivialOffsetCalculatorILi3EjESB_ILi2EjEEEviT0_T1_T2_T3_)
        /*02a8*/ 	.word	0x00000040


	//----- nvinfo : EIATTR_FRAME_SIZE
	.align		4
.L_151:
        /*02ac*/ 	.byte	0x04, 0x11
        /*02ae*/ 	.short	(.L_153 - .L_152)
	.align		4
.L_152:
        /*02b0*/ 	.word	index@(_ZN2at6native57_GLOBAL__N__416c288b_24_ActivationPreluKernel_cu_bc9ca66845unrolled_elementwise_kernel_for_multi_outputsILi2EZZZNS0_21prelu_backward_kernelERNS_14TensorIteratorEENKUlvE_clEvENKUlvE_clEvEUldddE_St5arrayIPcLm5EE23TrivialOffsetCalculatorILi3EjESB_ILi2EjEEEviT0_T1_T2_T3_)
        /*02b4*/ 	.word	0x00000000


	//----- nvinfo : EIATTR_REGCOUNT
	.align		4
.L_153:
        /*02b8*/ 	.byte	0x04, 0x2f
        /*02ba*/ 	.short	(.L_155 - .L_154)
	.align		4
.L_154:
        /*02bc*/ 	.word	index@(_ZN2at6native57_GLOBAL__N__416c288b_24_ActivationPreluKernel_cu_bc9ca66845unrolled_elementwise_kernel_for_multi_outputsILi2EZZZNS0_21prelu_backward_kernelERNS_14TensorIteratorEENKUlvE_clEvENKUlvE_clEvEUldddE_St5arrayIPcLm5EE16OffsetCalculatorILi3EjLb0EESB_ILi2EjLb0EEEEviT0_T1_T2_T3_)
        /*02c0*/ 	.word	0x00000044


	//----- nvinfo : EIATTR_FRAME_SIZE
	.align		4
.L_155:
        /*02c4*/ 	.byte	0x04, 0x11
        /*02c6*/ 	.short	(.L_157 - .L_156)
	.align		4
.L_156:
        /*02c8*/ 	.word	index@(_ZN2at6native57_GLOBAL__N__416c288b_24_ActivationPreluKernel_cu_bc9ca66845unrolled_elementwise_kernel_for_multi_outputsILi2EZZZNS0_21prelu_backward_kernelERNS_14TensorIteratorEENKUlvE_clEvENKUlvE_clEvEUldddE_St5arrayIPcLm5EE16OffsetCalculatorILi3EjLb0EESB_ILi2EjLb0EEEEviT0_T1_T2_T3_)
        /*02cc*/ 	.word	0x00000000


	//----- nvinfo : EIATTR_REGCOUNT
	.align		4
.L_157:
        /*02d0*/ 	.byte	0x04, 0x2f
        /*02d2*/ 	.short	(.L_159 - .L_158)
	.align		4
.L_158:
        /*02d4*/ 	.word	index@(_ZN2at6native57_GLOBAL__N__416c288b_24_ActivationPreluKernel_cu_bc9ca66845unrolled_elementwise_kernel_for_multi_outputsILi2EZZZNS0_21prelu_backward_kernelERNS_14TensorIteratorEENKUlvE_clEvENKUlvE0_clEvEUlfffE_St5arrayIPcLm5EE23TrivialOffsetCalculatorILi3EjESB_ILi2EjEEEviT0_T1_T2_T3_)
        /*02d8*/ 	.word	0x00000028


	//----- nvinfo : EIATTR_FRAME_SIZE
	.align		4
.L_159:
        /*02dc*/ 	.byte	0x04, 0x11
        /*02de*/ 	.short	(.L_161 - .L_160)
	.align		4
.L_160:
        /*02e0*/ 	.word	index@(_ZN2at6native57_GLOBAL__N__416c288b_24_ActivationPreluKernel_cu_bc9ca66845unrolled_elementwise_kernel_for_multi_outputsILi2EZZZNS0_21prelu_backward_kernelERNS_14TensorIteratorEENKUlvE_clEvENKUlvE0_clEvEUlfffE_St5arrayIPcLm5EE23TrivialOffsetCalculatorILi3EjESB_ILi2EjEEEviT0_T1_T2_T3_)
        /*02e4*/ 	.word	0x00000000


	//----- nvinfo : EIATTR_REGCOUNT
	.align		4
.L_161:
        /*02e8*/ 	.byte	0x04, 0x2f
        /*02ea*/ 	.short	(.L_163 - .L_162)
	.align		4
.L_162:
        /*02ec*/ 	.word	index@(_ZN2at6native57_GLOBAL__N__416c288b_24_ActivationPreluKernel_cu_bc9ca66845unrolled_elementwise_kernel_for_multi_outputsILi2EZZZNS0_21prelu_backward_kernelERNS_14TensorIteratorEENKUlvE_clEvENKUlvE0_clEvEUlfffE_St5arrayIPcLm5EE16OffsetCalculatorILi3EjLb0EESB_ILi2EjLb0EEEEviT0_T1_T2_T3_)
        /*02f0*/ 	.word	0x00000030


	//----- nvinfo : EIATTR_FRAME_SIZE
	.align		4
.L_163:
        /*02f4*/ 	.byte	0x04, 0x11
        /*02f6*/ 	.short	(.L_165 - .L_164)
	.align		4
.L_164:
        /*02f8*/ 	.word	index@(_ZN2at6native57_GLOBAL__N__416c288b_24_ActivationPreluKernel_cu_bc9ca66845unrolled_elementwise_kernel_for_multi_outputsILi2EZZZNS0_21prelu_backward_kernelERNS_14TensorIteratorEENKUlvE_clEvENKUlvE0_clEvEUlfffE_St5arrayIPcLm5EE16OffsetCalculatorILi3EjLb0EESB_ILi2EjLb0EEEEviT0_T1_T2_T3_)
        /*02fc*/ 	.word	0x00000000


	//----- nvinfo : EIATTR_REGCOUNT
	.align		4
.L_165:
        /*0300*/ 	.byte	0x04, 0x2f
        /*0302*/ 	.short	(.L_167 - .L_166)
	.align		4
.L_166:
        /*0304*/ 	.word	index@(_ZN2at6native57_GLOBAL__N__416c288b_24_ActivationPreluKernel_cu_bc9ca66845unrolled_elementwise_kernel_for_multi_outputsILi2EZZZNS0_21prelu_backward_kernelERNS_14TensorIteratorEENKUlvE_clEvENKUlvE1_clEvEUlN3c108BFloat16ES8_S8_E_St5arrayIPcLm5EE23TrivialOffsetCalculatorILi3EjESD_ILi2EjEEEviT0_T1_T2_T3_)
        /*0308*/ 	.word	0x00000028


	//----- nvinfo : EIATTR_FRAME_SIZE
	.align		4
.L_167:
        /*030c*/ 	.byte	0x04, 0x11
        /*030e*/ 	.short	(.L_169 - .L_168)
	.align		4
.L_168:
        /*0310*/ 	.word	index@(_ZN2at6native57_GLOBAL__N__416c288b_24_ActivationPreluKernel_cu_bc9ca66845unrolled_elementwise_kernel_for_multi_outputsILi2EZZZNS0_21prelu_backward_kernelERNS_14TensorIteratorEENKUlvE_clEvENKUlvE1_clEvEUlN3c108BFloat16ES8_S8_E_St5arrayIPcLm5EE23TrivialOffsetCalculatorILi3EjESD_ILi2EjEEEviT0_T1_T2_T3_)
        /*0314*/ 	.word	0x00000000


	//----- nvinfo : EIATTR_REGCOUNT
	.align		4
.L_169:
        /*0318*/ 	.byte	0x04, 0x2f
        /*031a*/ 	.short	(.L_171 - .L_170)
	.align		4
.L_170:
        /*031c*/ 	.word	index@(_ZN2at6native57_GLOBAL__N__416c288b_24_ActivationPreluKernel_cu_bc9ca66845unrolled_elementwise_kernel_for_multi_outputsILi2EZZZNS0_21prelu_backward_kernelERNS_14TensorIteratorEENKUlvE_clEvENKUlvE1_clEvEUlN3c108BFloat16ES8_S8_E_St5arrayIPcLm5EE16OffsetCalculatorILi3EjLb0EESD_ILi2EjLb0EEEEviT0_T1_T2_T3_)
        /*0320*/ 	.word	0x0000002e


	//----- nvinfo : EIATTR_FRAME_SIZE
	.align		4
.L_171:
        /*0324*/ 	.byte	0x04, 0x11
        /*0326*/ 	.short	(.L_173 - .L_172)
	.align		4
.L_172:
        /*0328*/ 	.word	index@(_ZN2at6native57_GLOBAL__N__416c288b_24_ActivationPreluKernel_cu_bc9ca66845unrolled_elementwise_kernel_for_multi_outputsILi2EZZZNS0_21prelu_backward_kernelERNS_14TensorIteratorEENKUlvE_clEvENKUlvE1_clEvEUlN3c108BFloat16ES8_S8_E_St5arrayIPcLm5EE16OffsetCalculatorILi3EjLb0EESD_ILi2EjLb0EEEEviT0_T1_T2_T3_)
        /*032c*/ 	.word	0x00000000


	//----- nvinfo : EIATTR_REGCOUNT
	.align		4
.L_173:
        /*0330*/ 	.byte	0x04, 0x2f
        /*0332*/ 	.short	(.L_175 - .L_174)
	.align		4
.L_174:
        /*0334*/ 	.word	index@(_ZN2at6native57_GLOBAL__N__416c288b_24_ActivationPreluKernel_cu_bc9ca66845unrolled_elementwise_kernel_for_multi_outputsILi2EZZZNS0_21prelu_backward_kernelERNS_14TensorIteratorEENKUlvE_clEvENKUlvE2_clEvEUlN3c104HalfES8_S8_E_St5arrayIPcLm5EE23TrivialOffsetCalculatorILi3EjESD_ILi2EjEEEviT0_T1_T2_T3_)
        /*0338*/ 	.word	0x00000028


	//----- nvinfo : EIATTR_FRAME_SIZE
	.align		4
.L_175:
        /*033c*/ 	.byte	0x04, 0x11
        /*033e*/ 	.short	(.L_177 - .L_176)
	.align		4
.L_176:
        /*0340*/ 	.word	index@(_ZN2at6native57_GLOBAL__N__416c288b_24_ActivationPreluKernel_cu_bc9ca66845unrolled_elementwise_kernel_for_multi_outputsILi2EZZZNS0_21prelu_backward_kernelERNS_14TensorIteratorEENKUlvE_clEvENKUlvE2_clEvEUlN3c104HalfES8_S8_E_St5arrayIPcLm5EE23TrivialOffsetCalculatorILi3EjESD_ILi2EjEEEviT0_T1_T2_T3_)
        /*0344*/ 	.word	0x00000000


	//----- nvinfo : EIATTR_REGCOUNT
	.align		4
.L_177:
        /*0348*/ 	.byte	0x04, 0x2f
        /*034a*/ 	.short	(.L_179 - .L_178)
	.align		4
.L_178:
        /*034c*/ 	.word	index@(_ZN2at6native57_GLOBAL__N__416c288b_24_ActivationPreluKernel_cu_bc9ca66845unrolled_elementwise_kernel_for_multi_outputsILi2EZZZNS0_21prelu_backward_kernelERNS_14TensorIteratorEENKUlvE_clEvENKUlvE2_clEvEUlN3c104HalfES8_S8_E_St5arrayIPcLm5EE16OffsetCalculatorILi3EjLb0EESD_ILi2EjLb0EEEEviT0_T1_T2_T3_)
        /*0350*/ 	.word	0x0000002e


	//----- nvinfo : EIATTR_FRAME_SIZE
	.align		4
.L_179:
        /*0354*/ 	.byte	0x04, 0x11
        /*0356*/ 	.short	(.L_181 - .L_180)
	.align		4
.L_180:
        /*0358*/ 	.word	index@(_ZN2at6native57_GLOBAL__N__416c288b_24_ActivationPreluKernel_cu_bc9ca66845unrolled_elementwise_kernel_for_multi_outputsILi2EZZZNS0_21prelu_backward_kernelERNS_14TensorIteratorEENKUlvE_clEvENKUlvE2_clEvEUlN3c104HalfES8_S8_E_St5arrayIPcLm5EE16OffsetCalculatorILi3EjLb0EESD_ILi2EjLb0EEEEviT0_T1_T2_T3_)
        /*035c*/ 	.word	0x00000000


	//----- nvinfo : EIATTR_MIN_STACK_SIZE
	.align		4
.L_181:
        /*0360*/ 	.byte	0x04, 0x12
        /*0362*/ 	.short	(.L_183 - .L_182)
	.align		4
.L_182:
        /*0364*/ 	.word	index@(_ZN2at6native57_GLOBAL__N__416c288b_24_ActivationPreluKernel_cu_bc9ca66845unrolled_elementwise_kernel_for_multi_outputsILi2EZZZNS0_21prelu_backward_kernelERNS_14TensorIteratorEENKUlvE_clEvENKUlvE2_clEvEUlN3c104HalfES8_S8_E_St5arrayIPcLm5EE16OffsetCalculatorILi3EjLb0EESD_ILi2EjLb0EEEEviT0_T1_T2_T3_)
        /*0368*/ 	.word	0x00000000


	//----- nvinfo : EIATTR_MIN_STACK_SIZE
	.align		4
.L_183:
        /*036c*/ 	.byte	0x04, 0x12
        /*036e*/ 	.short	(.L_185 - .L_184)
	.align		4
.L_184:
        /*0370*/ 	.word	index@(_ZN2at6native57_GLOBAL__N__416c288b_24_ActivationPreluKernel_cu_bc9ca66845unrolled_elementwise_kernel_for_multi_outputsILi2EZZZNS0_21prelu_backward_kernelERNS_14TensorIteratorEENKUlvE_clEvENKUlvE2_clEvEUlN3c104HalfES8_S8_E_St5arrayIPcLm5EE23TrivialOffsetCalculatorILi3EjESD_ILi2EjEEEviT0_T1_T2_T3_)
        /*0374*/ 	.word	0x00000000


	//----- nvinfo : EIATTR_MIN_STACK_SIZE
	.align		4
.L_185:
        /*0378*/ 	.byte	0x04, 0x12
        /*037a*/ 	.short	(.L_187 - .L_186)
	.align		4
.L_186:
        /*037c*/ 	.word	index@(_ZN2at6native57_GLOBAL__N__416c288b_24_ActivationPreluKernel_cu_bc9ca66845unrolled_elementwise_kernel_for_multi_outputsILi2EZZZNS0_21prelu_backward_kernelERNS_14TensorIteratorEENKUlvE_clEvENKUlvE1_clEvEUlN3c108BFloat16ES8_S8_E_St5arrayIPcLm5EE16OffsetCalculatorILi3EjLb0EESD_ILi2EjLb0EEEEviT0_T1_T2_T3_)
        /*0380*/ 	.word	0x00000000


	//----- nvinfo : EIATTR_MIN_STACK_SIZE
	.align		4
.L_187:
        /*0384*/ 	.byte	0x04, 0x12
        /*0386*/ 	.short	(.L_189 - .L_188)
	.align		4
.L_188:
        /*0388*/ 	.word	index@(_ZN2at6native57_GLOBAL__N__416c288b_24_ActivationPreluKernel_cu_bc9ca66845unrolled_elementwise_kernel_for_multi_outputsILi2EZZZNS0_21prelu_backward_kernelERNS_14TensorIteratorEENKUlvE_clEvENKUlvE1_clEvEUlN3c108BFloat16ES8_S8_E_St5arrayIPcLm5EE23TrivialOffsetCalculatorILi3EjESD_ILi2EjEEEviT0_T1_T2_T3_)
        /*038c*/ 	.word	0x00000000


	//----- nvinfo : EIATTR_MIN_STACK_SIZE
	.align		4
.L_189:
        /*0390*/ 	.byte	0x04, 0x12
        /*0392*/ 	.short	(.L_191 - .L_190)
	.align		4
.L_190:
        /*0394*/ 	.word	index@(_ZN2at6native57_GLOBAL__N__416c288b_24_ActivationPreluKernel_cu_bc9ca66845unrolled_elementwise_kernel_for_multi_outputsILi2EZZZNS0_21prelu_backward_kernelERNS_14TensorIteratorEENKUlvE_clEvENKUlvE0_clEvEUlfffE_St5arrayIPcLm5EE16OffsetCalculatorILi3EjLb0EESB_ILi2EjLb0EEEEviT0_T1_T2_T3_)
        /*0398*/ 	.word	0x00000000


	//----- nvinfo : EIATTR_MIN_STACK_SIZE
	.align		4
.L_191:
        /*039c*/ 	.byte	0x04, 0x12
        /*039e*/ 	.short	(.L_193 - .L_192)
	.align		4
.L_192:
        /*03a0*/ 	.word	index@(_ZN2at6native57_GLOBAL__N__416c288b_24_ActivationPreluKernel_cu_bc9ca66845unrolled_elementwise_kernel_for_multi_outputsILi2EZZZNS0_21prelu_backward_kernelERNS_14TensorIteratorEENKUlvE_clEvENKUlvE0_clEvEUlfffE_St5arrayIPcLm5EE23TrivialOffsetCalculatorILi3EjESB_ILi2EjEEEviT0_T1_T2_T3_)
        /*03a4*/ 	.word	0x00000000


	//----- nvinfo : EIATTR_MIN_STACK_SIZE
	.align		4
.L_193:
        /*03a8*/ 	.byte	0x04, 0x12
        /*03aa*/ 	.short	(.L_195 - .L_194)
	.align		4
.L_194:
        /*03ac*/ 	.word	index@(_ZN2at6native57_GLOBAL__N__416c288b_24_ActivationPreluKernel_cu_bc9ca66845unrolled_elementwise_kernel_for_multi_outputsILi2EZZZNS0_21prelu_backward_kernelERNS_14TensorIteratorEENKUlvE_clEvENKUlvE_clEvEUldddE_St5arrayIPcLm5EE16OffsetCalculatorILi3EjLb0EESB_ILi2EjLb0EEEEviT0_T1_T2_T3_)
        /*03b0*/ 	.word	0x00000000


	//----- nvinfo : EIATTR_MIN_STACK_SIZE
	.align		4
.L_195:
        /*03b4*/ 	.byte	0x04, 0x12
        /*03b6*/ 	.short	(.L_197 - .L_196)
	.align		4
.L_196:
        /*03b8*/ 	.word	index@(_ZN2at6native57_GLOBAL__N__416c288b_24_ActivationPreluKernel_cu_bc9ca66845unrolled_elementwise_kernel_for_multi_outputsILi2EZZZNS0_21prelu_backward_kernelERNS_14TensorIteratorEENKUlvE_clEvENKUlvE_clEvEUldddE_St5arrayIPcLm5EE23TrivialOffsetCalculatorILi3EjESB_ILi2EjEEEviT0_T1_T2_T3_)
        /*03bc*/ 	.word	0x00000000


	//----- nvinfo : EIATTR_MIN_STACK_SIZE
	.align		4
.L_197:
        /*03c0*/ 	.byte	0x04, 0x12
        /*03c2*/ 	.short	(.L_199 - .L_198)
	.align		4
.L_198:
        /*03c4*/ 	.word	index@(_ZN2at6native18elementwise_kernelILi128ELi4EZNS0_15gpu_kernel_implIZZZNS0_12prelu_kernelERNS_14TensorIteratorEENKUlvE_clEvENKUlvE2_clEvEUlN3c104HalfES8_E_EEvRNS_18TensorIteratorBaseERKT_EUliE_EEviT1_)
        /*03c8*/ 	.word	0x00000000


	//----- nvinfo : EIATTR_MIN_STACK_SIZE
	.align		4
.L_199:
        /*03cc*/ 	.byte	0x04, 0x12
        /*03ce*/ 	.short	(.L_201 - .L_200)
	.align		4
.L_200:
        /*03d0*/ 	.word	index@(_ZN2at6native27unrolled_elementwise_kernelIZZZNS0_12prelu_kernelERNS_14TensorIteratorEENKUlvE_clEvENKUlvE2_clEvEUlN3c104HalfES7_E_St5arrayIPcLm3EELi4E23TrivialOffsetCalculatorILi2EjESC_ILi1EjENS0_6memory12LoadWithCastILi2EEENSF_13StoreWithCastILi1EEEEEviT_T0_T2_T3_T4_T5_)
        /*03d4*/ 	.word	0x00000000


	//----- nvinfo : EIATTR_MIN_STACK_SIZE
	.align		4
.L_201:
        /*03d8*/ 	.byte	0x04, 0x12
        /*03da*/ 	.short	(.L_203 - .L_202)
	.align		4
.L_202:
        /*03dc*/ 	.word	index@(_ZN2at6native18elementwise_kernelILi128ELi4EZNS0_22gpu_kernel_impl_nocastIZZZNS0_12prelu_kernelERNS_14TensorIteratorEENKUlvE_clEvENKUlvE2_clEvEUlN3c104HalfES8_E_EEvRNS_18TensorIteratorBaseERKT_EUliE_EEviT1_)
        /*03e0*/ 	.word	0x00000000


	//----- nvinfo : EIATTR_MIN_STACK_SIZE
	.align		4
.L_203:
        /*03e4*/ 	.byte	0x04, 0x12
        /*03e6*/ 	.short	(.L_205 - .L_204)
	.align		4
.L_204:
        /*03e8*/ 	.word	index@(_ZN2at6native27unrolled_elementwise_kernelIZZZNS0_12prelu_kernelERNS_14TensorIteratorEENKUlvE_clEvENKUlvE2_clEvEUlN3c104HalfES7_E_St5arrayIPcLm3EELi4E23TrivialOffsetCalculatorILi2EjESC_ILi1EjENS0_6memory15LoadWithoutCastENSF_16StoreWithoutCastEEEviT_T0_T2_T3_T4_T5_)
        /*03ec*/ 	.word	0x00000000


	//----- nvinfo : EIATTR_MIN_STACK_SIZE
	.align		4
.L_205:
        /*03f0*/ 	.byte	0x04, 0x12
        /*03f2*/ 	.short	(.L_207 - .L_206)
	.align		4
.L_206:
        /*03f4*/ 	.word	index@(_ZN2at6native29vectorized_elementwise_kernelILi2EZZZNS0_12prelu_kernelERNS_14TensorIteratorEENKUlvE_clEvENKUlvE2_clEvEUlN3c104HalfES7_E_St5arrayIPcLm3EEEEviT0_T1_)
        /*03f8*/ 	.word	0x00000000


	//----- nvinfo : EIATTR_MIN_STACK_SIZE
	.align		4
.L_207:
        /*03fc*/ 	.byte	0x04, 0x12
        /*03fe*/ 	.short	(.L_209 - .L_208)
	.align		4
.L_208:
        /*0400*/ 	.word	index@(_ZN2at6native29vectorized_elementwise_kernelILi4EZZZNS0_12prelu_kernelERNS_14TensorIteratorEENKUlvE_clEvENKUlvE2_clEvEUlN3c104HalfES7_E_St5arrayIPcLm3EEEEviT0_T1_)
        /*0404*/ 	.word	0x00000000


	//----- nvinfo : EIATTR_MIN_STACK_SIZE
	.align		4
.L_209:
        /*0408*/ 	.byte	0x04, 0x12
        /*040a*/ 	.short	(.L_211 - .L_210)
	.align		4
.L_210:
        /*040c*/ 	.word	index@(_ZN2at6native29vectorized_elementwise_kernelILi8EZZZNS0_12prelu_kernelERNS_14TensorIteratorEENKUlvE_clEvENKUlvE2_clEvEUlN3c104HalfES7_E_St5arrayIPcLm3EEEEviT0_T1_)
        /*0410*/ 	.word	0x00000000


	//----- nvinfo : EIATTR_MIN_STACK_SIZE
	.align		4
.L_211:
        /*0414*/ 	.byte	0x04, 0x12
        /*0416*/ 	.short	(.L_213 - .L_212)
	.align		4
.L_212:
        /*0418*/ 	.word	index@(_ZN2at6native18elementwise_kernelILi128ELi4EZNS0_15gpu_kernel_implIZZZNS0_12prelu_kernelERNS_14TensorIteratorEENKUlvE_clEvENKUlvE1_clEvEUlN3c108BFloat16ES8_E_EEvRNS_18TensorIteratorBaseERKT_EUliE_EEviT1_)
        /*041c*/ 	.word	0x00000000


	//----- nvinfo : EIATTR_MIN_STACK_SIZE
	.align		4
.L_213:
        /*0420*/ 	.byte	0x04, 0x12
        /*0422*/ 	.short	(.L_215 - .L_214)
	.align		4
.L_214:
        /*0424*/ 	.word	index@(_ZN2at6native27unrolled_elementwise_kernelIZZZNS0_12prelu_kernelERNS_14TensorIteratorEENKUlvE_clEvENKUlvE1_clEvEUlN3c108BFloat16ES7_E_St5arrayIPcLm3EELi4E23TrivialOffsetCalculatorILi2EjESC_ILi1EjENS0_6memory12LoadWithCastILi2EEENSF_13StoreWithCastILi1EEEEEviT_T0_T2_T3_T4_T5_)
        /*0428*/ 	.word	0x00000000


	//----- nvinfo : EIATTR_MIN_STACK_SIZE
	.align		4
.L_215:
        /*042c*/ 	.byte	0x04, 0x12
        /*042e*/ 	.short	(.L_217 - .L_216)
	.align		4
.L_216:
        /*0430*/ 	.word	index@(_ZN2at6native18elementwise_kernelILi128ELi4EZNS0_22gpu_kernel_impl_nocastIZZZNS0_12prelu_kernelERNS_14TensorIteratorEENKUlvE_clEvENKUlvE1_clEvEUlN3c108BFloat16ES8_E_EEvRNS_18TensorIteratorBaseERKT_EUliE_EEviT1_)
        /*0434*/ 	.word	0x00000000


	//----- nvinfo : EIATTR_MIN_STACK_SIZE
	.align		4
.L_217:
        /*0438*/ 	.byte	0x04, 0x12
        /*043a*/ 	.short	(.L_219 - .L_218)
	.align		4
.L_218:
        /*043c*/ 	.word	index@(_ZN2at6native27unrolled_elementwise_kernelIZZZNS0_12prelu_kernelERNS_14TensorIteratorEENKUlvE_clEvENKUlvE1_clEvEUlN3c108BFloat16ES7_E_St5arrayIPcLm3EELi4E23TrivialOffsetCalculatorILi2EjESC_ILi1EjENS0_6memory15LoadWithoutCastENSF_16StoreWithoutCastEEEviT_T0_T2_T3_T4_T5_)
        /*0440*/ 	.word	0x00000000


	//----- nvinfo : EIATTR_MIN_STACK_SIZE
	.align		4
.L_219:
        /*0444*/ 	.byte	0x04, 0x12
        /*0446*/ 	.short	(.L_221 - .L_220)
	.align		4
.L_220:
        /*0448*/ 	.word	index@(_ZN2at6native29vectorized_elementwise_kernelILi2EZZZNS0_12prelu_kernelERNS_14TensorIteratorEENKUlvE_clEvENKUlvE1_clEvEUlN3c108BFloat16ES7_E_St5arrayIPcLm3EEEEviT0_T1_)
        /*044c*/ 	.word	0x00000000


	//----- nvinfo : EIATTR_MIN_STACK_SIZE
	.align		4
.L_221:
        /*0450*/ 	.byte	0x04, 0x12
        /*0452*/ 	.short	(.L_223 - .L_222)
	.align		4
.L_222:
        /*0454*/ 	.word	index@(_ZN2at6native29vectorized_elementwise_kernelILi4EZZZNS0_12prelu_kernelERNS_14TensorIteratorEENKUlvE_clEvENKUlvE1_clEvEUlN3c108BFloat16ES7_E_St5arrayIPcLm3EEEEviT0_T1_)
        /*0458*/ 	.word	0x00000000


	//----- nvinfo : EIATTR_MIN_STACK_SIZE
	.align		4
.L_223:
        /*045c*/ 	.byte	0x04, 0x12
        /*045e*/ 	.short	(.L_225 - .L_224)
	.align		4
.L_224:
        /*0460*/ 	.word	index@(_ZN2at6native29vectorized_elementwise_kernelILi8EZZZNS0_12prelu_kernelERNS_14TensorIteratorEENKUlvE_clEvENKUlvE1_clEvEUlN3c108BFloat16ES7_E_St5arrayIPcLm3EEEEviT0_T1_)
        /*0464*/ 	.word	0x00000000


	//----- nvinfo : EIATTR_MIN_STACK_SIZE
	.align		4
.L_225:
        /*0468*/ 	.byte	0x04, 0x12
        /*046a*/ 	.short	(.L_227 - .L_226)
	.align		4
.L_226:
        /*046c*/ 	.word	index@(_ZN2at6native18elementwise_kernelILi128ELi4EZNS0_15gpu_kernel_implIZZZNS0_12prelu_kernelERNS_14TensorIteratorEENKUlvE_clEvENKUlvE0_clEvEUlffE_EEvRNS_18TensorIteratorBaseERKT_EUliE_EEviT1_)
        /*0470*/ 	.word	0x00000000


	//----- nvinfo : EIATTR_MIN_STACK_SIZE
	.align		4
.L_227:
        /*0474*/ 	.byte	0x04, 0x12
        /*0476*/ 	.short	(.L_229 - .L_228)
	.align		4
.L_228:
        /*0478*/ 	.word	index@(_ZN2at6native27unrolled_elementwise_kernelIZZZNS0_12prelu_kernelERNS_14TensorIteratorEENKUlvE_clEvENKUlvE0_clEvEUlffE_St5arrayIPcLm3EELi4E23TrivialOffsetCalculatorILi2EjESA_ILi1EjENS0_6memory12LoadWithCastILi2EEENSD_13StoreWithCastILi1EEEEEviT_T0_T2_T3_T4_T5_)
        /*047c*/ 	.word	0x00000000


	//----- nvinfo : EIATTR_MIN_STACK_SIZE
	.align		4
.L_229:
        /*0480*/ 	.byte	0x04, 0x12
        /*0482*/ 	.short	(.L_231 - .L_230)
	.align		4
.L_230:
        /*0484*/ 	.word	index@(_ZN2at6native18elementwise_kernelILi128ELi2EZNS0_22gpu_kernel_impl_nocastIZZZNS0_12prelu_kernelERNS_14TensorIteratorEENKUlvE_clEvENKUlvE0_clEvEUlffE_EEvRNS_18TensorIteratorBaseERKT_EUliE_EEviT1_)
        /*0488*/ 	.word	0x00000000


	//----- nvinfo : EIATTR_MIN_STACK_SIZE
	.align		4
.L_231:
        /*048c*/ 	.byte	0x04, 0x12
        /*048e*/ 	.short	(.L_233 - .L_232)
	.align		4
.L_232:
        /*0490*/ 	.word	index@(_ZN2at6native27unrolled_elementwise_kernelIZZZNS0_12prelu_kernelERNS_14TensorIteratorEENKUlvE_clEvENKUlvE0_clEvEUlffE_St5arrayIPcLm3EELi4E23TrivialOffsetCalculatorILi2EjESA_ILi1EjENS0_6memory15LoadWithoutCastENSD_16StoreWithoutCastEEEviT_T0_T2_T3_T4_T5_)
        /*0494*/ 	.word	0x00000000


	//----- nvinfo : EIATTR_MIN_STACK_SIZE
	.align		4
.L_233:
        /*0498*/ 	.byte	0x04, 0x12
        /*049a*/ 	.short	(.L_235 - .L_234)
	.align		4
.L_234:
        /*049c*/ 	.word	index@(_ZN2at6native29vectorized_elementwise_kernelILi2EZZZNS0_12prelu_kernelERNS_14TensorIteratorEENKUlvE_clEvENKUlvE0_clEvEUlffE_St5arrayIPcLm3EEEEviT0_T1_)
        /*04a0*/ 	.word	0x00000000


	//----- nvinfo : EIATTR_MIN_STACK_SIZE
	.align		4
.L_235:
        /*04a4*/ 	.byte	0x04, 0x12
        /*04a6*/ 	.short	(.L_237 - .L_236)
	.align		4
.L_236:
        /*04a8*/ 	.word	index@(_ZN2at6native29vectorized_elementwise_kernelILi4EZZZNS0_12prelu_kernelERNS_14TensorIteratorEENKUlvE_clEvENKUlvE0_clEvEUlffE_St5arrayIPcLm3EEEEviT0_T1_)
        /*04ac*/ 	.word	0x00000000


	//----- nvinfo : EIATTR_MIN_STACK_SIZE
	.align		4
.L_237:
        /*04b0*/ 	.byte	0x04, 0x12
        /*04b2*/ 	.short	(.L_239 - .L_238)
	.align		4
.L_238:
        /*04b4*/ 	.word	index@(_ZN2at6native29vectorized_elementwise_kernelILi8EZZZNS0_12prelu_kernelERNS_14TensorIteratorEENKUlvE_clEvENKUlvE0_clEvEUlffE_St5arrayIPcLm3EEEEviT0_T1_)
        /*04b8*/ 	.word	0x00000000


	//----- nvinfo : EIATTR_MIN_STACK_SIZE
	.align		4
.L_239:
        /*04bc*/ 	.byte	0x04, 0x12
        /*04be*/ 	.short	(.L_241 - .L_240)
	.align		4
.L_240:
        /*04c0*/ 	.word	index@(_ZN2at6native18elementwise_kernelILi128ELi4EZNS0_15gpu_kernel_implIZZZNS0_12prelu_kernelERNS_14TensorIteratorEENKUlvE_clEvENKUlvE_clEvEUlddE_EEvRNS_18TensorIteratorBaseERKT_EUliE_EEviT1_)
        /*04c4*/ 	.word	0x00000000


	//----- nvinfo : EIATTR_MIN_STACK_SIZE
	.align		4
.L_241:
        /*04c8*/ 	.byte	0x04, 0x12
        /*04ca*/ 	.short	(.L_243 - .L_242)
	.align		4
.L_242:
        /*04cc*/ 	.word	index@(_ZN2at6native27unrolled_elementwise_kernelIZZZNS0_12prelu_kernelERNS_14TensorIteratorEENKUlvE_clEvENKUlvE_clEvEUlddE_St5arrayIPcLm3EELi4E23TrivialOffsetCalculatorILi2EjESA_ILi1EjENS0_6memory12LoadWithCastILi2EEENSD_13StoreWithCastILi1EEEEEviT_T0_T2_T3_T4_T5_)
        /*04d0*/ 	.word	0x00000000


	//----- nvinfo : EIATTR_MIN_STACK_SIZE
	.align		4
.L_243:
        /*04d4*/ 	.byte	0x04, 0x12
        /*04d6*/ 	.short	(.L_245 - .L_244)
	.align		4
.L_244:
        /*04d8*/ 	.word	index@(_ZN2at6native18elementwise_kernelILi128ELi2EZNS0_22gpu_kernel_impl_nocastIZZZNS0_12prelu_kernelERNS_14TensorIteratorEENKUlvE_clEvENKUlvE_clEvEUlddE_EEvRNS_18TensorIteratorBaseERKT_EUliE_EEviT1_)
        /*04dc*/ 	.word	0x00000000


	//----- nvinfo : EIATTR_MIN_STACK_SIZE
	.align		4
.L_245:
        /*04e0*/ 	.byte	0x04, 0x12
        /*04e2*/ 	.short	(.L_247 - .L_246)
	.align		4
.L_246:
        /*04e4*/ 	.word	index@(_ZN2at6native27unrolled_elementwise_kernelIZZZNS0_12prelu_kernelERNS_14TensorIteratorEENKUlvE_clEvENKUlvE_clEvEUlddE_St5arrayIPcLm3EELi4E23TrivialOffsetCalculatorILi2EjESA_ILi1EjENS0_6memory15LoadWithoutCastENSD_16StoreWithoutCastEEEviT_T0_T2_T3_T4_T5_)
        /*04e8*/ 	.word	0x00000000


	//----- nvinfo : EIATTR_MIN_STACK_SIZE
	.align		4
.L_247:
        /*04ec*/ 	.byte	0x04, 0x12
        /*04ee*/ 	.short	(.L_249 - .L_248)
	.align		4
.L_248:
        /*04f0*/ 	.word	index@(_ZN2at6native29vectorized_elementwise_kernelILi2EZZZNS0_12prelu_kernelERNS_14TensorIteratorEENKUlvE_clEvENKUlvE_clEvEUlddE_St5arrayIPcLm3EEEEviT0_T1_)
        /*04f4*/ 	.word	0x00000000


	//----- nvinfo : EIATTR_MIN_STACK_SIZE
	.align		4
.L_249:
        /*04f8*/ 	.byte	0x04, 0x12
        /*04fa*/ 	.short	(.L_251 - .L_250)
	.align		4
.L_250:
        /*04fc*/ 	.word	index@(_ZN2at6native29vectorized_elementwise_kernelILi4EZZZNS0_12prelu_kernelERNS_14TensorIteratorEENKUlvE_clEvENKUlvE_clEvEUlddE_St5arrayIPcLm3EEEEviT0_T1_)
        /*0500*/ 	.word	0x00000000


	//----- nvinfo : EIATTR_MIN_STACK_SIZE
	.align		4
.L_251:
        /*0504*/ 	.byte	0x04, 0x12
        /*0506*/ 	.short	(.L_253 - .L_252)
	.align		4
.L_252:
        /*0508*/ 	.word	index@(_ZN2at6native29vectorized_elementwise_kernelILi8EZZZNS0_12prelu_kernelERNS_14TensorIteratorEENKUlvE_clEvENKUlvE_clEvEUlddE_St5arrayIPcLm3EEEEviT0_T1_)
        /*050c*/ 	.word	0x00000000
.L_253:


//--------------------- .nv.compat                --------------------------
	.section	.nv.compat,"",@"SHT_CUDA_COMPAT_INFO"
	.align	4
        /*0000*/ 	.byte	0x02, 0x09, 0x01, 0x00, 0x02, 0x02, 0x01, 0x00, 0x02, 0x05, 0x05, 0x00, 0x03, 0x07, 0x01, 0x01
        /*0010*/ 	.byte	0x02, 0x03, 0x00, 0x00, 0x02, 0x06, 0x01, 0x00, 0x04, 0x0b, 0x08, 0x00, 0x01, 0x00, 0x00, 0x00
        /*0020*/ 	.byte	0x00, 0x00, 0x00, 0x00


//--------------------- .nv.info._ZN2at6native57_GLOBAL__N__416c288b_24_ActivationPreluKernel_cu_bc9ca66845unrolled_elementwise_kernel_for_multi_outputsILi2EZZZNS0_21prelu_backward_kernelERNS_14TensorIteratorEENKUlvE_clEvENKUlvE2_clEvEUlN3c104HalfES8_S8_E_St5arrayIPcLm5EE16OffsetCalculatorILi3EjLb0EESD_ILi2EjLb0EEEEviT0_T1_T2_T3_ --------------------------
	.section	.nv.info._ZN2at6native57_GLOBAL__N__416c288b_24_ActivationPreluKernel_cu_bc9ca66845unrolled_elementwise_kernel_for_multi_outputsILi2EZZZNS0_21prelu_backward_kernelERNS_14TensorIteratorEENKUlvE_clEvENKUlvE2_clEvEUlN3c104HalfES8_S8_E_St5arrayIPcLm5EE16OffsetCalculatorILi3EjLb0EESD_ILi2EjLb0EEEEviT0_T1_T2_T3_,"",@"SHT_CUDA_INFO"
	.sectionflags	@""
	.align	4


	//----- nvinfo : EIATTR_CUDA_API_VERSION
	.align		4
        /*0000*/ 	.byte	0x04, 0x37
        /*0002*/ 	.short	(.L_255 - .L_254)
.L_254:
        /*0004*/ 	.word	0x00000082


	//----- nvinfo : EIATTR_KPARAM_INFO
	.align		4
.L_255:
        /*0008*/ 	.byte	0x04, 0x17
        /*000a*/ 	.short	(.L_257 - .L_256)
.L_256:
        /*000c*/ 	.word	0x00000000
        /*0010*/ 	.short	0x0004
        /*0012*/ 	.short	0x028c
        /*0014*/ 	.byte	0x00, 0xf0, 0xe1, 0x07


	//----- nvinfo : EIATTR_KPARAM_INFO
	.align		4
.L_257:
        /*0018*/ 	.byte	0x04, 0x17
        /*001a*/ 	.short	(.L_259 - .L_258)
.L_258:
        /*001c*/ 	.word	0x00000000
        /*0020*/ 	.short	0x0003
        /*0022*/ 	.short	0x0030
        /*0024*/ 	.byte	0x00, 0xf0, 0x71, 0x09


	//----- nvinfo : EIATTR_KPARAM_INFO
	.align		4
.L_259:
        /*0028*/ 	.byte	0x04, 0x17
        /*002a*/ 	.short	(.L_261 - .L_260)
.L_260:
        /*002c*/ 	.word	0x00000000
        /*0030*/ 	.short	0x0002
        /*0032*/ 	.short	0x0008
        /*0034*/ 	.byte	0x00, 0xf0, 0xa1, 0x00


	//----- nvinfo : EIATTR_KPARAM_INFO
	.align		4
.L_261:
        /*0038*/ 	.byte	0x04, 0x17
        /*003a*/ 	.short	(.L_263 - .L_262)
.L_262:
        /*003c*/ 	.word	0x00000000
        /*0040*/ 	.short	0x0001
        /*0042*/ 	.short	0x0004
        /*0044*/ 	.byte	0x00, 0xf0, 0x05, 0x00


	//----- nvinfo : EIATTR_KPARAM_INFO
	.align		4
.L_263:
        /*0048*/ 	.byte	0x04, 0x17
        /*004a*/ 	.short	(.L_265 - .L_264)
.L_264:
        /*004c*/ 	.word	0x00000000
        /*0050*/ 	.short	0x0000
        /*0052*/ 	.short	0x0000
        /*0054*/ 	.byte	0x00, 0xf0, 0x11, 0x00


	//----- nvinfo : EIATTR_SPARSE_MMA_MASK
	.align		4
.L_265:
        /*0058*/ 	.byte	0x03, 0x50
        /*005a*/ 	.short	0x0000


	//----- nvinfo : EIATTR_MAXREG_COUNT
	.align		4
        /*005c*/ 	.byte	0x03, 0x1b
        /*005e*/ 	.short	0x00ff


	//----- nvinfo : EIATTR_MERCURY_ISA_VERSION
	.align		4
        /*0060*/ 	.byte	0x03, 0x5f
        /*0062*/ 	.short	0x0101


	//----- nvinfo : EIATTR_VRC_CTA_INIT_COUNT
	.align		4
        /*0064*/ 	.byte	0x02, 0x4a
	.zero		1
	.zero		1


	//----- nvinfo : EIATTR_EXIT_INSTR_OFFSETS
	.align		4
        /*0068*/ 	.byte	0x04, 0x1c
        /*006a*/ 	.short	(.L_267 - .L_266)


	//   ....[0]....
.L_266:
        /*006c*/ 	.word	0x0000c0e0


	//   ....[1]....
        /*0070*/ 	.word	0x0000d660


	//   ....[2]....
        /*0074*/ 	.word	0x0000eb40


	//   ....[3]....
        /*0078*/ 	.word	0x00010020


	//   ....[4]....
        /*007c*/ 	.word	0x000114e0


	//   ....[5]....
        /*0080*/ 	.word	0x000129a0


	//   ....[6]....
        /*0084*/ 	.word	0x00013e60


	//   ....[7]....
        /*0088*/ 	.word	0x00015320


	//   ....[8]....
        /*008c*/ 	.word	0x000167e0


	//----- nvinfo : EIATTR_MAX_THREADS
	.align		4
.L_267:
        /*0090*/ 	.byte	0x04, 0x05
        /*0092*/ 	.short	(.L_269 - .L_268)
.L_268:
        /*0094*/ 	.word	0x00000080
        /*0098*/ 	.word	0x00000001
        /*009c*/ 	.word	0x00000001


	//----- nvinfo : EIATTR_CRS_STACK_SIZE
	.align		4
.L_269:
        /*00a0*/ 	.byte	0x04, 0x1e
        /*00a2*/ 	.short	(.L_271 - .L_270)
.L_270:
        /*00a4*/ 	.word	0x00000000


	//----- nvinfo : EIATTR_CBANK_PARAM_SIZE
	.align		4
.L_271:
        /*00a8*/ 	.byte	0x03, 0x19
        /*00aa*/ 	.short	0x0484


	//----- nvinfo : EIATTR_PARAM_CBANK
	.align		4
        /*00ac*/ 	.byte	0x04, 0x0a
        /*00ae*/ 	.short	(.L_273 - .L_272)
	.align		4
.L_272:
        /*00b0*/ 	.word	index@(.nv.constant0._ZN2at6native57_GLOBAL__N__416c288b_24_ActivationPreluKernel_cu_bc9ca66845unrolled_elementwise_kernel_for_multi_outputsILi2EZZZNS0_21prelu_backward_kernelERNS_14TensorIteratorEENKUlvE_clEvENKUlvE2_clEvEUlN3c104HalfES8_S8_E_St5arrayIPcLm5EE16OffsetCalculatorILi3EjLb0EESD_ILi2EjLb0EEEEviT0_T1_T2_T3_)
        /*00b4*/ 	.short	0x0380
        /*00b6*/ 	.short	0x0484


	//----- nvinfo : EIATTR_SW_WAR
	.align		4
.L_273:
        /*00b8*/ 	.byte	0x04, 0x36
        /*00ba*/ 	.short	(.L_275 - .L_274)
.L_274:
        /*00bc*/ 	.word	0x00000008
.L_275:


//--------------------- .nv.info._ZN2at6native57_GLOBAL__N__416c288b_24_ActivationPreluKernel_cu_bc9ca66845unrolled_elementwise_kernel_for_multi_outputsILi2EZZZNS0_21prelu_backward_kernelERNS_14TensorIteratorEENKUlvE_clEvENKUlvE2_clEvEUlN3c104HalfES8_S8_E_St5arrayIPcLm5EE23TrivialOffsetCalculatorILi3EjESD_ILi2EjEEEviT0_T1_T2_T3_ --------------------------
	.section	.nv.info._ZN2at6native57_GLOBAL__N__416c288b_24_ActivationPreluKernel_cu_bc9ca66845unrolled_elementwise_kernel_for_multi_outputsILi2EZZZNS0_21prelu_backward_kernelERNS_14TensorIteratorEENKUlvE_clEvENKUlvE2_clEvEUlN3c104HalfES8_S8_E_St5arrayIPcLm5EE23TrivialOffsetCalculatorILi3EjESD_ILi2EjEEEviT0_T1_T2_T3_,"",@"SHT_CUDA_INFO"
	.sectionflags	@""
	.align	4


	//----- nvinfo : EIATTR_CUDA_API_VERSION
	.align		4
        /*0000*/ 	.byte	0x04, 0x37
        /*0002*/ 	.short	(.L_277 - .L_276)
.L_276:
        /*0004*/ 	.word	0x00000082


	//----- nvinfo : EIATTR_KPARAM_INFO
	.align		4
.L_277:
        /*0008*/ 	.byte	0x04, 0x17
        /*000a*/ 	.short	(.L_279 - .L_278)
.L_278:
        /*000c*/ 	.word	0x00000000
        /*0010*/ 	.short	0x0004
        /*0012*/ 	.short	0x0031
        /*0014*/ 	.byte	0x00, 0xf0, 0x05, 0x00


	//----- nvinfo : EIATTR_KPARAM_INFO
	.align		4
.L_279:
        /*0018*/ 	.byte	0x04, 0x17
        /*001a*/ 	.short	(.L_281 - .L_280)
.L_280:
        /*001c*/ 	.word	0x00000000
        /*0020*/ 	.short	0x0003
        /*0022*/ 	.short	0x0030
        /*0024*/ 	.byte	0x00, 0xf0, 0x05, 0x00


	//----- nvinfo : EIATTR_KPARAM_INFO
	.align		4
.L_281:
        /*0028*/ 	.byte	0x04, 0x17
        /*002a*/ 	.short	(.L_283 - .L_282)
.L_282:
        /*002c*/ 	.word	0x00000000
        /*0030*/ 	.short	0x0002
        /*0032*/ 	.short	0x0008
        /*0034*/ 	.byte	0x00, 0xf0, 0xa1, 0x00


	//----- nvinfo : EIATTR_KPARAM_INFO
	.align		4
.L_283:
        /*0038*/ 	.byte	0x04, 0x17
        /*003a*/ 	.short	(.L_285 - .L_284)
.L_284:
        /*003c*/ 	.word	0x00000000
        /*0040*/ 	.short	0x0001
        /*0042*/ 	.short	0x0004
        /*0044*/ 	.byte	0x00, 0xf0, 0x05, 0x00


	//----- nvinfo : EIATTR_KPARAM_INFO
	.align		4
.L_285:
        /*0048*/ 	.byte	0x04, 0x17
        /*004a*/ 	.short	(.L_287 - .L_286)
.L_286:
        /*004c*/ 	.word	0x00000000
        /*0050*/ 	.short	0x0000
        /*0052*/ 	.short	0x0000
        /*0054*/ 	.byte	0x00, 0xf0, 0x11, 0x00


	//----- nvinfo : EIATTR_SPARSE_MMA_MASK
	.align		4
.L_287:
        /*0058*/ 	.byte	0x03, 0x50
        /*005a*/ 	.short	0x0000


	//----- nvinfo : EIATTR_MAXREG_COUNT
	.align		4
        /*005c*/ 	.byte	0x03, 0x1b
        /*005e*/ 	.short	0x00ff


	//----- nvinfo : EIATTR_MERCURY_ISA_VERSION
	.align		4
        /*0060*/ 	.byte	0x03, 0x5f
        /*0062*/ 	.short	0x0101


	//----- nvinfo : EIATTR_VRC_CTA_INIT_COUNT
	.align		4
        /*0064*/ 	.byte	0x02, 0x4a
	.zero		1
	.zero		1


	//----- nvinfo : EIATTR_EXIT_INSTR_OFFSETS
	.align		4
        /*0068*/ 	.byte	0x04, 0x1c
        /*006a*/ 	.short	(.L_289 - .L_288)


	//   ....[0]....
.L_288:
        /*006c*/ 	.word	0x00000f90


	//   ....[1]....
        /*0070*/ 	.word	0x00001030


	//   ....[2]....
        /*0074*/ 	.word	0x00001090


	//   ....[3]....
        /*0078*/ 	.word	0x000010f0


	//   ....[4]....
        /*007c*/ 	.word	0x00001150


	//   ....[5]....
        /*0080*/ 	.word	0x000011b0


	//   ....[6]....
        /*0084*/ 	.word	0x00001210


	//   ....[7]....
        /*0088*/ 	.word	0x00001270


	//   ....[8]....
        /*008c*/ 	.word	0x000012d0


	//----- nvinfo : EIATTR_MAX_THREADS
	.align		4
.L_289:
        /*0090*/ 	.byte	0x04, 0x05
        /*0092*/ 	.short	(.L_291 - .L_290)
.L_290:
        /*0094*/ 	.word	0x00000080
        /*0098*/ 	.word	0x00000001
        /*009c*/ 	.word	0x00000001


	//----- nvinfo : EIATTR_CRS_STACK_SIZE
	.align		4
.L_291:
        /*00a0*/ 	.byte	0x04, 0x1e
        /*00a2*/ 	.short	(.L_293 - .L_292)
.L_292:
        /*00a4*/ 	.word	0x00000000


	//----- nvinfo : EIATTR_CBANK_PARAM_SIZE
	.align		4
.L_293:
        /*00a8*/ 	.byte	0x03, 0x19
        /*00aa*/ 	.short	0x0032


	//----- nvinfo : EIATTR_PARAM_CBANK
	.align		4
        /*00ac*/ 	.byte	0x04, 0x0a
        /*00ae*/ 	.short	(.L_295 - .L_294)
	.align		4
.L_294:
        /*00b0*/ 	.word	index@(.nv.constant0._ZN2at6native57_GLOBAL__N__416c288b_24_ActivationPreluKernel_cu_bc9ca66845unrolled_elementwise_kernel_for_multi_outputsILi2EZZZNS0_21prelu_backward_kernelERNS_14TensorIteratorEENKUlvE_clEvENKUlvE2_clEvEUlN3c104HalfES8_S8_E_St5arrayIPcLm5EE23TrivialOffsetCalculatorILi3EjESD_ILi2EjEEEviT0_T1_T2_T3_)
        /*00b4*/ 	.short	0x0380
        /*00b6*/ 	.short	0x0032


	//----- nvinfo : EIATTR_SW_WAR
	.align		4
.L_295:
        /*00b8*/ 	.byte	0x04, 0x36
        /*00ba*/ 	.short	(.L_297 - .L_296)
.L_296:
        /*00bc*/ 	.word	0x00000008
.L_297:


//--------------------- .nv.info._ZN2at6native57_GLOBAL__N__416c288b_24_ActivationPreluKernel_cu_bc9ca66845unrolled_elementwise_kernel_for_multi_outputsILi2EZZZNS0_21prelu_backward_kernelERNS_14TensorIteratorEENKUlvE_clEvENKUlvE1_clEvEUlN3c108BFloat16ES8_S8_E_St5arrayIPcLm5EE16OffsetCalculatorILi3EjLb0EESD_ILi2EjLb0EEEEviT0_T1_T2_T3_ --------------------------
	.section	.nv.info._ZN2at6native57_GLOBAL__N__416c288b_24_ActivationPreluKernel_cu_bc9ca66845unrolled_elementwise_kernel_for_multi_outputsILi2EZZZNS0_21prelu_backward_kernelERNS_14TensorIteratorEENKUlvE_clEvENKUlvE1_clEvEUlN3c108BFloat16ES8_S8_E_St5arrayIPcLm5EE16OffsetCalculatorILi3EjLb0EESD_ILi2EjLb0EEEEviT0_T1_T2_T3_,"",@"SHT_CUDA_INFO"
	.sectionflags	@""
	.align	4


	//----- nvinfo : EIATTR_CUDA_API_VERSION
	.align		4
        /*0000*/ 	.byte	0x04, 0x37
        /*0002*/ 	.short	(.L_299 - .L_298)
.L_298:
        /*0004*/ 	.word	0x00000082


	//----- nvinfo : EIATTR_KPARAM_INFO
	.align		4
.L_299:
        /*0008*/ 	.byte	0x04, 0x17
        /*000a*/ 	.short	(.L_301 - .L_300)
.L_300:
        /*000c*/ 	.word	0x00000000
        /*0010*/ 	.short	0x0004
        /*0012*/ 	.short	0x028c
        /*0014*/ 	.byte	0x00, 0xf0, 0xe1, 0x07


	//----- nvinfo : EIATTR_KPARAM_INFO
	.align		4
.L_301:
        /*0018*/ 	.byte	0x04, 0x17
        /*001a*/ 	.short	(.L_303 - .L_302)
.L_302:
        /*001c*/ 	.word	0x00000000
        /*0020*/ 	.short	0x0003
        /*0022*/ 	.short	0x0030
        /*0024*/ 	.byte	0x00, 0xf0, 0x71, 0x09


	//----- nvinfo : EIATTR_KPARAM_INFO
	.align		4
.L_303:
        /*0028*/ 	.byte	0x04, 0x17
        /*002a*/ 	.short	(.L_305 - .L_304)
.L_304:
        /*002c*/ 	.word	0x00000000
        /*0030*/ 	.short	0x0002
        /*0032*/ 	.short	0x0008
        /*0034*/ 	.byte	0x00, 0xf0, 0xa1, 0x00


	//----- nvinfo : EIATTR_KPARAM_INFO
	.align		4
.L_305:
        /*0038*/ 	.byte	0x04, 0x17
        /*003a*/ 	.short	(.L_307 - .L_306)
.L_306:
        /*003c*/ 	.word	0x00000000
        /*0040*/ 	.short	0x0001
        /*0042*/ 	.short	0x0004
        /*0044*/ 	.byte	0x00, 0xf0, 0x05, 0x00


	//----- nvinfo : EIATTR_KPARAM_INFO
	.align		4
.L_307:
        /*0048*/ 	.byte	0x04, 0x17
        /*004a*/ 	.short	(.L_309 - .L_308)
.L_308:
        /*004c*/ 	.word	0x00000000
        /*0050*/ 	.short	0x0000
        /*0052*/ 	.short	0x0000
        /*0054*/ 	.byte	0x00, 0xf0, 0x11, 0x00


	//----- nvinfo : EIATTR_SPARSE_MMA_MASK
	.align		4
.L_309:
        /*0058*/ 	.byte	0x03, 0x50
        /*005a*/ 	.short	0x0000


	//----- nvinfo : EIATTR_MAXREG_COUNT
	.align		4
        /*005c*/ 	.byte	0x03, 0x1b
        /*005e*/ 	.short	0x00ff


	//----- nvinfo : EIATTR_MERCURY_ISA_VERSION
	.align		4
        /*0060*/ 	.byte	0x03, 0x5f
        /*0062*/ 	.short	0x0101


	//----- nvinfo : EIATTR_VRC_CTA_INIT_COUNT
	.align		4
        /*0064*/ 	.byte	0x02, 0x4a
	.zero		1
	.zero		1


	//----- nvinfo : EIATTR_EXIT_INSTR_OFFSETS
	.align		4
        /*0068*/ 	.byte	0x04, 0x1c
        /*006a*/ 	.short	(.L_311 - .L_310)


	//   ....[0]....
.L_310:
        /*006c*/ 	.word	0x0000c0e0


	//   ....[1]....
        /*0070*/ 	.word	0x0000d660


	//   ....[2]....
        /*0074*/ 	.word	0x0000eb40


	//   ....[3]....
        /*0078*/ 	.word	0x00010020


	//   ....[4]....
        /*007c*/ 	.word	0x000114e0


	//   ....[5]....
        /*0080*/ 	.word	0x000129a0


	//   ....[6]....
        /*0084*/ 	.word	0x00013e60


	//   ....[7]....
        /*0088*/ 	.word	0x00015320


	//   ....[8]....
        /*008c*/ 	.word	0x000167e0


	//----- nvinfo : EIATTR_MAX_THREADS
	.align		4
.L_311:
        /*0090*/ 	.byte	0x04, 0x05
        /*0092*/ 	.short	(.L_313 - .L_312)
.L_312:
        /*0094*/ 	.word	0x00000080
        /*0098*/ 	.word	0x00000001
        /*009c*/ 	.word	0x00000001


	//----- nvinfo : EIATTR_CRS_STACK_SIZE
	.align		4
.L_313:
        /*00a0*/ 	.byte	0x04, 0x1e
        /*00a2*/ 	.short	(.L_315 - .L_314)
.L_314:
        /*00a4*/ 	.word	0x00000000


	//----- nvinfo : EIATTR_CBANK_PARAM_SIZE
	.align		4
.L_315:
        /*00a8*/ 	.byte	0x03, 0x19
        /*00aa*/ 	.short	0x0484


	//----- nvinfo : EIATTR_PARAM_CBANK
	.align		4
        /*00ac*/ 	.byte	0x04, 0x0a
        /*00ae*/ 	.short	(.L_317 - .L_316)
	.align		4
.L_316:
        /*00b0*/ 	.word	index@(.nv.constant0._ZN2at6native57_GLOBAL__N__416c288b_24_ActivationPreluKernel_cu_bc9ca66845unrolled_elementwise_kernel_for_multi_outputsILi2EZZZNS0_21prelu_backward_kernelERNS_14TensorIteratorEENKUlvE_clEvENKUlvE1_clEvEUlN3c108BFloat16ES8_S8_E_St5arrayIPcLm5EE16OffsetCalculatorILi3EjLb0EESD_ILi2EjLb0EEEEviT0_T1_T2_T3_)
        /*00b4*/ 	.short	0x0380
        /*00b6*/ 	.short	0x0484


	//----- nvinfo : EIATTR_SW_WAR
	.align		4
.L_317:
        /*00b8*/ 	.byte	0x04, 0x36
        /*00ba*/ 	.short	(.L_319 - .L_318)
.L_318:
        /*00bc*/ 	.word	0x00000008
.L_319:


//--------------------- .nv.info._ZN2at6native57_GLOBAL__N__416c288b_24_ActivationPreluKernel_cu_bc9ca66845unrolled_elementwise_kernel_for_multi_outputsILi2EZZZNS0_21prelu_backward_kernelERNS_14TensorIteratorEENKUlvE_clEvENKUlvE1_clEvEUlN3c108BFloat16ES8_S8_E_St5arrayIPcLm5EE23TrivialOffsetCalculatorILi3EjESD_ILi2EjEEEviT0_T1_T2_T3_ --------------------------
	.section	.nv.info._ZN2at6native57_GLOBAL__N__416c288b_24_ActivationPreluKernel_cu_bc9ca66845unrolled_elementwise_kernel_for_multi_outputsILi2EZZZNS0_21prelu_backward_kernelERNS_14TensorIteratorEENKUlvE_clEvENKUlvE1_clEvEUlN3c108BFloat16ES8_S8_E_St5arrayIPcLm5EE23TrivialOffsetCalculatorILi3EjESD_ILi2EjEEEviT0_T1_T2_T3_,"",@"SHT_CUDA_INFO"
	.sectionflags	@""
	.align	4


	//----- nvinfo : EIATTR_CUDA_API_VERSION
	.align		4
        /*0000*/ 	.byte	0x04, 0x37
        /*0002*/ 	.short	(.L_321 - .L_320)
.L_320:
        /*0004*/ 	.word	0x00000082


	//----- nvinfo : EIATTR_KPARAM_INFO
	.align		4
.L_321:
        /*0008*/ 	.byte	0x04, 0x17
        /*000a*/ 	.short	(.L_323 - .L_322)
.L_322:
        /*000c*/ 	.word	0x00000000
        /*0010*/ 	.short	0x0004
        /*0012*/ 	.short	0x0031
        /*0014*/ 	.byte	0x00, 0xf0, 0x05, 0x00


	//----- nvinfo : EIATTR_KPARAM_INFO
	.align		4
.L_323:
        /*0018*/ 	.byte	0x04, 0x17
        /*001a*/ 	.short	(.L_325 - .L_324)
.L_324:
        /*001c*/ 	.word	0x00000000
        /*0020*/ 	.short	0x0003
        /*0022*/ 	.short	0x0030
        /*0024*/ 	.byte	0x00, 0xf0, 0x05, 0x00


	//----- nvinfo : EIATTR_KPARAM_INFO
	.align		4
.L_325:
        /*0028*/ 	.byte	0x04, 0x17
        /*002a*/ 	.short	(.L_327 - .L_326)
.L_326:
        /*002c*/ 	.word	0x00000000
        /*0030*/ 	.short	0x0002
        /*0032*/ 	.short	0x0008
        /*0034*/ 	.byte	0x00, 0xf0, 0xa1, 0x00


	//----- nvinfo : EIATTR_KPARAM_INFO
	.align		4
.L_327:
        /*0038*/ 	.byte	0x04, 0x17
        /*003a*/ 	.short	(.L_329 - .L_328)
.L_328:
        /*003c*/ 	.word	0x00000000
        /*0040*/ 	.short	0x0001
        /*0042*/ 	.short	0x0004
        /*0044*/ 	.byte	0x00, 0xf0, 0x05, 0x00


	//----- nvinfo : EIATTR_KPARAM_INFO
	.align		4
.L_329:
        /*0048*/ 	.byte	0x04, 0x17
        /*004a*/ 	.short	(.L_331 - .L_330)
.L_330:
        /*004c*/ 	.word	0x00000000
        /*0050*/ 	.short	0x0000
        /*0052*/ 	.short	0x0000
        /*0054*/ 	.byte	0x00, 0xf0, 0x11, 0x00


	//----- nvinfo : EIATTR_SPARSE_MMA_MASK
	.align		4
.L_331:
        /*0058*/ 	.byte	0x03, 0x50
        /*005a*/ 	.short	0x0000


	//----- nvinfo : EIATTR_MAXREG_COUNT
	.align		4
        /*005c*/ 	.byte	0x03, 0x1b
        /*005e*/ 	.short	0x00ff


	//----- nvinfo : EIATTR_MERCURY_ISA_VERSION
	.align		4
        /*0060*/ 	.byte	0x03, 0x5f
        /*0062*/ 	.short	0x0101


	//----- nvinfo : EIATTR_VRC_CTA_INIT_COUNT
	.align		4
        /*0064*/ 	.byte	0x02, 0x4a
	.zero		1
	.zero		1


	//----- nvinfo : EIATTR_EXIT_INSTR_OFFSETS
	.align		4
        /*0068*/ 	.byte	0x04, 0x1c
        /*006a*/ 	.short	(.L_333 - .L_332)


	//   ....[0]....
.L_332:
        /*006c*/ 	.word	0x00000f90


	//   ....[1]....
        /*0070*/ 	.word	0x00001030


	//   ....[2]....
        /*0074*/ 	.word	0x00001090


	//   ....[3]....
        /*0078*/ 	.word	0x000010f0


	//   ....[4]....
        /*007c*/ 	.word	0x00001150


	//   ....[5]....
        /*0080*/ 	.word	0x000011b0


	//   ....[6]....
        /*0084*/ 	.word	0x00001210


	//   ....[7]....
        /*0088*/ 	.word	0x00001270


	//   ....[8]....
        /*008c*/ 	.word	0x000012d0


	//----- nvinfo : EIATTR_MAX_THREADS
	.align		4
.L_333:
        /*0090*/ 	.byte	0x04, 0x05
        /*0092*/ 	.short	(.L_335 - .L_334)
.L_334:
        /*0094*/ 	.word	0x00000080
        /*0098*/ 	.word	0x00000001
        /*009c*/ 	.word	0x00000001


	//----- nvinfo : EIATTR_CRS_STACK_SIZE
	.align		4
.L_335:
        /*00a0*/ 	.byte	0x04, 0x1e
        /*00a2*/ 	.short	(.L_337 - .L_336)
.L_336:
        /*00a4*/ 	.word	0x00000000


	//----- nvinfo : EIATTR_CBANK_PARAM_SIZE
	.align		4
.L_337:
        /*00a8*/ 	.byte	0x03, 0x19
        /*00aa*/ 	.short	0x0032


	//----- nvinfo : EIATTR_PARAM_CBANK
	.align		4
        /*00ac*/ 	.byte	0x04, 0x0a
        /*00ae*/ 	.short	(.L_339 - .L_338)
	.align		4
.L_338:
        /*00b0*/ 	.word	index@(.nv.constant0._ZN2at6native57_GLOBAL__N__416c288b_24_ActivationPreluKernel_cu_bc9ca66845unrolled_elementwise_kernel_for_multi_outputsILi2EZZZNS0_21prelu_backward_kernelERNS_14TensorIteratorEENKUlvE_clEvENKUlvE1_clEvEUlN3c108BFloat16ES8_S8_E_St5arrayIPcLm5EE23TrivialOffsetCalculatorILi3EjESD_ILi2EjEEEviT0_T1_T2_T3_)
        /*00b4*/ 	.short	0x0380
        /*00b6*/ 	.short	0x0032


	//----- nvinfo : EIATTR_SW_WAR
	.align		4
.L_339:
        /*00b8*/ 	.byte	0x04, 0x36
        /*00ba*/ 	.short	(.L_341 - .L_340)
.L_340:
        /*00bc*/ 	.word	0x00000008
.L_341:


//--------------------- .nv.info._ZN2at6native57_GLOBAL__N__416c288b_24_ActivationPreluKernel_cu_bc9ca66845unrolled_elementwise_kernel_for_multi_outputsILi2EZZZNS0_21prelu_backward_kernelERNS_14TensorIteratorEENKUlvE_clEvENKUlvE0_clEvEUlfffE_St5arrayIPcLm5EE16OffsetCalculatorILi3EjLb0EESB_ILi2EjLb0EEEEviT0_T1_T2_T3_ --------------------------
	.section	.nv.info._ZN2at6native57_GLOBAL__N__416c288b_24_ActivationPreluKernel_cu_bc9ca66845unrolled_elementwise_kernel_for_multi_outputsILi2EZZZNS0_21prelu_backward_kernelERNS_14TensorIteratorEENKUlvE_clEvENKUlvE0_clEvEUlfffE_St5arrayIPcLm5EE16OffsetCalculatorILi3EjLb0EESB_ILi2EjLb0EEEEviT0_T1_T2_T3_,"",@"SHT_CUDA_INFO"
	.sectionflags	@""
	.align	4


	//----- nvinfo : EIATTR_CUDA_API_VERSION
	.align		4
        /*0000*/ 	.byte	0x04, 0x37
        /*0002*/ 	.short	(.L_343 - .L_342)
.L_342:
        /*0004*/ 	.word	0x00000082


	//----- nvinfo : EIATTR_KPARAM_INFO
	.align		4
.L_343:
        /*0008*/ 	.byte	0x04, 0x17
        /*000a*/ 	.short	(.L_345 - .L_344)
.L_344:
        /*000c*/ 	.word	0x00000000
        /*0010*/ 	.short	0x0004
        /*0012*/ 	.short	0x028c
        /*0014*/ 	.byte	0x00, 0xf0, 0xe1, 0x07


	//----- nvinfo : EIATTR_KPARAM_INFO
	.align		4
.L_345:
        /*0018*/ 	.byte	0x04, 0x17
        /*001a*/ 	.short	(.L_347 - .L_346)
.L_346:
        /*001c*/ 	.word	0x00000000
        /*0020*/ 	.short	0x0003
        /*0022*/ 	.short	0x0030
        /*0024*/ 	.byte	0x00, 0xf0, 0x71, 0x09


	//----- nvinfo : EIATTR_KPARAM_INFO
	.align		4
.L_347:
        /*0028*/ 	.byte	0x04, 0x17
        /*002a*/ 	.short	(.L_349 - .L_348)
.L_348:
        /*002c*/ 	.word	0x00000000
        /*0030*/ 	.short	0x0002
        /*0032*/ 	.short	0x0008
        /*0034*/ 	.byte	0x00, 0xf0, 0xa1, 0x00


	//----- nvinfo : EIATTR_KPARAM_INFO
	.align		4
.L_349:
        /*0038*/ 	.byte	0x04, 0x17
        /*003a*/ 	.short	(.L_351 - .L_350)
.L_350:
        /*003c*/ 	.word	0x00000000
        /*0040*/ 	.short	0x0001
        /*0042*/ 	.short	0x0004
        /*0044*/ 	.byte	0x00, 0xf0, 0x05, 0x00


	//----- nvinfo : EIATTR_KPARAM_INFO
	.align		4
.L_351:
        /*0048*/ 	.byte	0x04, 0x17
        /*004a*/ 	.short	(.L_353 - .L_352)
.L_352:
        /*004c*/ 	.word	0x00000000
        /*0050*/ 	.short	0x0000
        /*0052*/ 	.short	0x0000
        /*0054*/ 	.byte	0x00, 0xf0, 0x11, 0x00


	//----- nvinfo : EIATTR_SPARSE_MMA_MASK
	.align		4
.L_353:
        /*0058*/ 	.byte	0x03, 0x50
        /*005a*/ 	.short	0x0000


	//----- nvinfo : EIATTR_MAXREG_COUNT
	.align		4
        /*005c*/ 	.byte	0x03, 0x1b
        /*005e*/ 	.short	0x00ff


	//----- nvinfo : EIATTR_MERCURY_ISA_VERSION
	.align		4
        /*0060*/ 	.byte	0x03, 0x5f
        /*0062*/ 	.short	0x0101


	//----- nvinfo : EIATTR_VRC_CTA_INIT_COUNT
	.align		4
        /*0064*/ 	.byte	0x02, 0x4a
	.zero		1
	.zero		1


	//----- nvinfo : EIATTR_EXIT_INSTR_OFFSETS
	.align		4
        /*0068*/ 	.byte	0x04, 0x1c
        /*006a*/ 	.short	(.L_355 - .L_354)


	//   ....[0]....
.L_354:
        /*006c*/ 	.word	0x0000bc30


	//   ....[1]....
        /*0070*/ 	.word	0x0000d190


	//   ....[2]....
        /*0074*/ 	.word	0x0000e650


	//   ....[3]....
        /*0078*/ 	.word	0x0000fb10


	//   ....[4]....
        /*007c*/ 	.word	0x00010fd0


	//   ....[5]....
        /*0080*/ 	.word	0x00012490


	//   ....[6]....
        /*0084*/ 	.word	0x00013950


	//   ....[7]....
        /*0088*/ 	.word	0x00014e10


	//   ....[8]....
        /*008c*/ 	.word	0x000162d0


	//----- nvinfo : EIATTR_MAX_THREADS
	.align		4
.L_355:
        /*0090*/ 	.byte	0x04, 0x05
        /*0092*/ 	.short	(.L_357 - .L_356)
.L_356:
        /*0094*/ 	.word	0x00000080
        /*0098*/ 	.word	0x00000001
        /*009c*/ 	.word	0x00000001


	//----- nvinfo : EIATTR_CRS_STACK_SIZE
	.align		4
.L_357:
        /*00a0*/ 	.byte	0x04, 0x1e
        /*00a2*/ 	.short	(.L_359 - .L_358)
.L_358:
        /*00a4*/ 	.word	0x00000000


	//----- nvinfo : EIATTR_CBANK_PARAM_SIZE
	.align		4
.L_359:
        /*00a8*/ 	.byte	0x03, 0x19
        /*00aa*/ 	.short	0x0484


	//----- nvinfo : EIATTR_PARAM_CBANK
	.align		4
        /*00ac*/ 	.byte	0x04, 0x0a
        /*00ae*/ 	.short	(.L_361 - .L_360)
	.align		4
.L_360:
        /*00b0*/ 	.word	index@(.nv.constant0._ZN2at6native57_GLOBAL__N__416c288b_24_ActivationPreluKernel_cu_bc9ca66845unrolled_elementwise_kernel_for_multi_outputsILi2EZZZNS0_21prelu_backward_kernelERNS_14TensorIteratorEENKUlvE_clEvENKUlvE0_clEvEUlfffE_St5arrayIPcLm5EE16OffsetCalculatorILi3EjLb0EESB_ILi2EjLb0EEEEviT0_T1_T2_T3_)
        /*00b4*/ 	.short	0x0380
        /*00b6*/ 	.short	0x0484


	//----- nvinfo : EIATTR_SW_WAR
	.align		4
.L_361:
        /*00b8*/ 	.byte	0x04, 0x36
        /*00ba*/ 	.short	(.L_363 - .L_362)
.L_362:
        /*00bc*/ 	.word	0x00000008
.L_363:


//--------------------- .nv.info._ZN2at6native57_GLOBAL__N__416c288b_24_ActivationPreluKernel_cu_bc9ca66845unrolled_elementwise_kernel_for_multi_outputsILi2EZZZNS0_21prelu_backward_kernelERNS_14TensorIteratorEENKUlvE_clEvENKUlvE0_clEvEUlfffE_St5arrayIPcLm5EE23TrivialOffsetCalculatorILi3EjESB_ILi2EjEEEviT0_T1_T2_T3_ --------------------------
	.section	.nv.info._ZN2at6native57_GLOBAL__N__416c288b_24_ActivationPreluKernel_cu_bc9ca66845unrolled_elementwise_kernel_for_multi_outputsILi2EZZZNS0_21prelu_backward_kernelERNS_14TensorIteratorEENKUlvE_clEvENKUlvE0_clEvEUlfffE_St5arrayIPcLm5EE23TrivialOffsetCalculatorILi3EjESB_ILi2EjEEEviT0_T1_T2_T3_,"",@"SHT_CUDA_INFO"
	.sectionflags	@""
	.align	4


	//----- nvinfo : EIATTR_CUDA_API_VERSION
	.align		4
        /*0000*/ 	.byte	0x04, 0x37
        /*0002*/ 	.short	(.L_365 - .L_364)
.L_364:
        /*0004*/ 	.word	0x00000082


	//----- nvinfo : EIATTR_KPARAM_INFO
	.align		4
.L_365:
        /*0008*/ 	.byte	0x04, 0x17
        /*000a*/ 	.short	(.L_367 - .L_366)
.L_366:
        /*000c*/ 	.word	0x00000000
        /*0010*/ 	.short	0x0004
        /*0012*/ 	.short	0x0031
        /*0014*/ 	.byte	0x00, 0xf0, 0x05, 0x00


	//----- nvinfo : EIATTR_KPARAM_INFO
	.align		4
.L_367:
        /*0018*/ 	.byte	0x04, 0x17
        /*001a*/ 	.short	(.L_369 - .L_368)
.L_368:
        /*001c*/ 	.word	0x00000000
        /*0020*/ 	.short	0x0003
        /*0022*/ 	.short	0x0030
        /*0024*/ 	.byte	0x00, 0xf0, 0x05, 0x00


	//----- nvinfo : EIATTR_KPARAM_INFO
	.align		4
.L_369:
        /*0028*/ 	.byte	0x04, 0x17
        /*002a*/ 	.short	(.L_371 - .L_370)
.L_370:
        /*002c*/ 	.word	0x00000000
        /*0030*/ 	.short	0x0002
        /*0032*/ 	.short	0x0008
        /*0034*/ 	.byte	0x00, 0xf0, 0xa1, 0x00


	//----- nvinfo : EIATTR_KPARAM_INFO
	.align		4
.L_371:
        /*0038*/ 	.byte	0x04, 0x17
        /*003a*/ 	.short	(.L_373 - .L_372)
.L_372:
        /*003c*/ 	.word	0x00000000
        /*0040*/ 	.short	0x0001
        /*0042*/ 	.short	0x0004
        /*0044*/ 	.byte	0x00, 0xf0, 0x05, 0x00


	//----- nvinfo : EIATTR_KPARAM_INFO
	.align		4
.L_373:
        /*0048*/ 	.byte	0x04, 0x17
        /*004a*/ 	.short	(.L_375 - .L_374)
.L_374:
        /*004c*/ 	.word	0x00000000
        /*0050*/ 	.short	0x0000
        /*0052*/ 	.short	0x0000
        /*0054*/ 	.byte	0x00, 0xf0, 0x11, 0x00


	//----- nvinfo : EIATTR_SPARSE_MMA_MASK
	.align		4
.L_375:
        /*0058*/ 	.byte	0x03, 0x50
        /*005a*/ 	.short	0x0000


	//----- nvinfo : EIATTR_MAXREG_COUNT
	.align		4
        /*005c*/ 	.byte	0x03, 0x1b
        /*005e*/ 	.short	0x00ff


	//----- nvinfo : EIATTR_MERCURY_ISA_VERSION
	.align		4
        /*0060*/ 	.byte	0x03, 0x5f
        /*0062*/ 	.short	0x0101


	//----- nvinfo : EIATTR_VRC_CTA_INIT_COUNT
	.align		4
        /*0064*/ 	.byte	0x02, 0x4a
	.zero		1
	.zero		1


	//----- nvinfo : EIATTR_EXIT_INSTR_OFFSETS
	.align		4
        /*0068*/ 	.byte	0x04, 0x1c
        /*006a*/ 	.short	(.L_377 - .L_376)


	//   ....[0]....
.L_376:
        /*006c*/ 	.word	0x00000850


	//   ....[1]....
        /*0070*/ 	.word	0x000008f0


	//   ....[2]....
        /*0074*/ 	.word	0x00000980


	//   ....[3]....
        /*0078*/ 	.word	0x00000a50


	//   ....[4]....
        /*007c*/ 	.word	0x00000b20


	//   ....[5]....
        /*0080*/ 	.word	0x00000bf0


	//   ....[6]....
        /*0084*/ 	.word	0x00000cc0


	//   ....[7]....
        /*0088*/ 	.word	0x00000db0


	//   ....[8]....
        /*008c*/ 	.word	0x00000e30


	//----- nvinfo : EIATTR_MAX_THREADS
	.align		4
.L_377:
        /*0090*/ 	.byte	0x04, 0x05
        /*0092*/ 	.short	(.L_379 - .L_378)
.L_378:
        /*0094*/ 	.word	0x00000080
        /*0098*/ 	.word	0x00000001
        /*009c*/ 	.word	0x00000001


	//----- nvinfo : EIATTR_CRS_STACK_SIZE
	.align		4
.L_379:
        /*00a0*/ 	.byte	0x04, 0x1e
        /*00a2*/ 	.short	(.L_381 - .L_380)
.L_380:
        /*00a4*/ 	.word	0x00000000


	//----- nvinfo : EIATTR_CBANK_PARAM_SIZE
	.align		4
.L_381:
        /*00a8*/ 	.byte	0x03, 0x19
        /*00aa*/ 	.short	0x0032


	//----- nvinfo : EIATTR_PARAM_CBANK
	.align		4
        /*00ac*/ 	.byte	0x04, 0x0a
        /*00ae*/ 	.short	(.L_383 - .L_382)
	.align		4
.L_382:
        /*00b0*/ 	.word	index@(.nv.constant0._ZN2at6native57_GLOBAL__N__416c288b_24_ActivationPreluKernel_cu_bc9ca66845unrolled_elementwise_kernel_for_multi_outputsILi2EZZZNS0_21prelu_backward_kernelERNS_14TensorIteratorEENKUlvE_clEvENKUlvE0_clEvEUlfffE_St5arrayIPcLm5EE23TrivialOffsetCalculatorILi3EjESB_ILi2EjEEEviT0_T1_T2_T3_)
        /*00b4*/ 	.short	0x0380
        /*00b6*/ 	.short	0x0032


	//----- nvinfo : EIATTR_SW_WAR
	.align		4
.L_383:
        /*00b8*/ 	.byte	0x04, 0x36
        /*00ba*/ 	.short	(.L_385 - .L_384)
.L_384:
        /*00bc*/ 	.word	0x00000008
.L_385:


//--------------------- .nv.info._ZN2at6native57_GLOBAL__N__416c288b_24_ActivationPreluKernel_cu_bc9ca66845unrolled_elementwise_kernel_for_multi_outputsILi2EZZZNS0_21prelu_backward_kernelERNS_14TensorIteratorEENKUlvE_clEvENKUlvE_clEvEUldddE_St5arrayIPcLm5EE16OffsetCalculatorILi3EjLb0EESB_ILi2EjLb0EEEEviT0_T1_T2_T3_ --------------------------
	.section	.nv.info._ZN2at6native57_GLOBAL__N__416c288b_24_ActivationPreluKernel_cu_bc9ca66845unrolled_elementwise_kernel_for_multi_outputsILi2EZZZNS0_21prelu_backward_kernelERNS_14TensorIteratorEENKUlvE_clEvENKUlvE_clEvEUldddE_St5arrayIPcLm5EE16OffsetCalculatorILi3EjLb0EESB_ILi2EjLb0EEEEviT0_T1_T2_T3_,"",@"SHT_CUDA_INFO"
	.sectionflags	@""
	.align	4


	//----- nvinfo : EIATTR_CUDA_API_VERSION
	.align		4
        /*0000*/ 	.byte	0x04, 0x37
        /*0002*/ 	.short	(.L_387 - .L_386)
.L_386:
        /*0004*/ 	.word	0x00000082


	//----- nvinfo : EIATTR_KPARAM_INFO
	.align		4
.L_387:
        /*0008*/ 	.byte	0x04, 0x17
        /*000a*/ 	.short	(.L_389 - .L_388)
.L_388:
        /*000c*/ 	.word	0x00000000
        /*0010*/ 	.short	0x0004
        /*0012*/ 	.short	0x028c
        /*0014*/ 	.byte	0x00, 0xf0, 0xe1, 0x07


	//----- nvinfo : EIATTR_KPARAM_INFO
	.align		4
.L_389:
        /*0018*/ 	.byte	0x04, 0x17
        /*001a*/ 	.short	(.L_391 - .L_390)
.L_390:
        /*001c*/ 	.word	0x00000000
        /*0020*/ 	.short	0x0003
        /*0022*/ 	.short	0x0030
        /*0024*/ 	.byte	0x00, 0xf0, 0x71, 0x09


	//----- nvinfo : EIATTR_KPARAM_INFO
	.align		4
.L_391:
        /*0028*/ 	.byte	0x04, 0x17
        /*002a*/ 	.short	(.L_393 - .L_392)
.L_392:
        /*002c*/ 	.word	0x00000000
        /*0030*/ 	.short	0x0002
        /*0032*/ 	.short	0x0008
        /*0034*/ 	.byte	0x00, 0xf0, 0xa1, 0x00


	//----- nvinfo : EIATTR_KPARAM_INFO
	.align		4
.L_393:
        /*0038*/ 	.byte	0x04, 0x17
        /*003a*/ 	.short	(.L_395 - .L_394)
.L_394:
        /*003c*/ 	.word	0x00000000
        /*0040*/ 	.short	0x0001
        /*0042*/ 	.short	0x0004
        /*0044*/ 	.byte	0x00, 0xf0, 0x05, 0x00


	//----- nvinfo : EIATTR_KPARAM_INFO
	.align		4
.L_395:
        /*0048*/ 	.byte	0x04, 0x17
        /*004a*/ 	.short	(.L_397 - .L_396)
.L_396:
        /*004c*/ 	.word	0x00000000
        /*0050*/ 	.short	0x0000
        /*0052*/ 	.short	0x0000
        /*0054*/ 	.byte	0x00, 0xf0, 0x11, 0x00


	//----- nvinfo : EIATTR_SPARSE_MMA_MASK
	.align		4
.L_397:
        /*0058*/ 	.byte	0x03, 0x50
        /*005a*/ 	.short	0x0000


	//----- nvinfo : EIATTR_MAXREG_COUNT
	.align		4
        /*005c*/ 	.byte	0x03, 0x1b
        /*005e*/ 	.short	0x00ff


	//----- nvinfo : EIATTR_MERCURY_ISA_VERSION
	.align		4
        /*0060*/ 	.byte	0x03, 0x5f
        /*0062*/ 	.short	0x0101


	//----- nvinfo : EIATTR_VRC_CTA_INIT_COUNT
	.align		4
        /*0064*/ 	.byte	0x02, 0x4a
	.zero		1
	.zero		1


	//----- nvinfo : EIATTR_EXIT_INSTR_OFFSETS
	.align		4
        /*0068*/ 	.byte	0x04, 0x1c
        /*006a*/ 	.short	(.L_399 - .L_398)


	//   ....[0]....
.L_398:
        /*006c*/ 	.word	0x0000be80


	//   ....[1]....
        /*0070*/ 	.word	0x0000d3e0


	//   ....[2]....
        /*0074*/ 	.word	0x0000e8a0


	//   ....[3]....
        /*0078*/ 	.word	0x0000fd60


	//   ....[4]....
        /*007c*/ 	.word	0x00011220


	//   ....[5]....
        /*0080*/ 	.word	0x000126e0


	//   ....[6]....
        /*0084*/ 	.word	0x00013ba0


	//   ....[7]....
        /*0088*/ 	.word	0x00015060


	//   ....[8]....
        /*008c*/ 	.word	0x00016520


	//----- nvinfo : EIATTR_MAX_THREADS
	.align		4
.L_399:
        /*0090*/ 	.byte	0x04, 0x05
        /*0092*/ 	.short	(.L_401 - .L_400)
.L_400:
        /*0094*/ 	.word	0x00000080
        /*0098*/ 	.word	0x00000001
        /*009c*/ 	.word	0x00000001


	//----- nvinfo : EIATTR_CRS_STACK_SIZE
	.align		4
.L_401:
        /*00a0*/ 	.byte	0x04, 0x1e
        /*00a2*/ 	.short	(.L_403 - .L_402)
.L_402:
        /*00a4*/ 	.word	0x00000000


	//----- nvinfo : EIATTR_CBANK_PARAM_SIZE
	.align		4
.L_403:
        /*00a8*/ 	.byte	0x03, 0x19
        /*00aa*/ 	.short	0x0484


	//----- nvinfo : EIATTR_PARAM_CBANK
	.align		4
        /*00ac*/ 	.byte	0x04, 0x0a
        /*00ae*/ 	.short	(.L_405 - .L_404)
	.align		4
.L_404:
        /*00b0*/ 	.word	index@(.nv.constant0._ZN2at6native57_GLOBAL__N__416c288b_24_ActivationPreluKernel_cu_bc9ca66845unrolled_elementwise_kernel_for_multi_outputsILi2EZZZNS0_21prelu_backward_kernelERNS_14TensorIteratorEENKUlvE_clEvENKUlvE_clEvEUldddE_St5arrayIPcLm5EE16OffsetCalculatorILi3EjLb0EESB_ILi2EjLb0EEEEviT0_T1_T2_T3_)
        /*00b4*/ 	.short	0x0380
        /*00b6*/ 	.short	0x0484


	//----- nvinfo : EIATTR_SW_WAR
	.align		4
.L_405:
        /*00b8*/ 	.byte	0x04, 0x36
        /*00ba*/ 	.short	(.L_407 - .L_406)
.L_406:
        /*00bc*/ 	.word	0x00000008
.L_407:


//--------------------- .nv.info._ZN2at6native57_GLOBAL__N__416c288b_24_ActivationPreluKernel_cu_bc9ca66845unrolled_elementwise_kernel_for_multi_outputsILi2EZZZNS0_21prelu_backward_kernelERNS_14TensorIteratorEENKUlvE_clEvENKUlvE_clEvEUldddE_St5arrayIPcLm5EE23TrivialOffsetCalculatorILi3EjESB_ILi2EjEEEviT0_T1_T2_T3_ --------------------------
	.section	.nv.info._ZN2at6native57_GLOBAL__N__416c288b_24_ActivationPreluKernel_cu_bc9ca66845unrolled_elementwise_kernel_for_multi_outputsILi2EZZZNS0_21prelu_backward_kernelERNS_14TensorIteratorEENKUlvE_clEvENKUlvE_clEvEUldddE_St5arrayIPcLm5EE23TrivialOffsetCalculatorILi3EjESB_ILi2EjEEEviT0_T1_T2_T3_,"",@"SHT_CUDA_INFO"
	.sectionflags	@""
	.align	4


	//----- nvinfo : EIATTR_CUDA_API_VERSION
	.align		4
        /*0000*/ 	.byte	0x04, 0x37
        /*0002*/ 	.short	(.L_409 - .L_408)
.L_408:
        /*0004*/ 	.word	0x00000082


	//----- nvinfo : EIATTR_KPARAM_INFO
	.align		4
.L_409:
        /*0008*/ 	.byte	0x04, 0x17
        /*000a*/ 	.short	(.L_411 - .L_410)
.L_410:
        /*000c*/ 	.word	0x00000000
        /*0010*/ 	.short	0x0004
        /*0012*/ 	.short	0x0031
        /*0014*/ 	.byte	0x00, 0xf0, 0x05, 0x00


	//----- nvinfo : EIATTR_KPARAM_INFO
	.align		4
.L_411:
        /*0018*/ 	.byte	0x04, 0x17
        /*001a*/ 	.short	(.L_413 - .L_412)
.L_412:
        /*001c*/ 	.word	0x00000000
        /*0020*/ 	.short	0x0003
        /*0022*/ 	.short	0x0030
        /*0024*/ 	.byte	0x00, 0xf0, 0x05, 0x00


	//----- nvinfo : EIATTR_KPARAM_INFO
	.align		4
.L_413:
        /*0028*/ 	.byte	0x04, 0x17
        /*002a*/ 	.short	(.L_415 - .L_414)
.L_414:
        /*002c*/ 	.word	0x00000000
        /*0030*/ 	.short	0x0002
        /*0032*/ 	.short	0x0008
        /*0034*/ 	.byte	0x00, 0xf0, 0xa1, 0x00


	//----- nvinfo : EIATTR_KPARAM_INFO
	.align		4
.L_415:
        /*0038*/ 	.byte	0x04, 0x17
        /*003a*/ 	.short	(.L_417 - .L_416)
.L_416:
        /*003c*/ 	.word	0x00000000
        /*0040*/ 	.short	0x0001
        /*0042*/ 	.short	0x0004
        /*0044*/ 	.byte	0x00, 0xf0, 0x05, 0x00


	//----- nvinfo : EIATTR_KPARAM_INFO
	.align		4
.L_417:
        /*0048*/ 	.byte	0x04, 0x17
        /*004a*/ 	.short	(.L_419 - .L_418)
.L_418:
        /*004c*/ 	.word	0x00000000
        /*0050*/ 	.short	0x0000
        /*0052*/ 	.short	0x0000
        /*0054*/ 	.byte	0x00, 0xf0, 0x11, 0x00


	//----- nvinfo : EIATTR_SPARSE_MMA_MASK
	.align		4
.L_419:
        /*0058*/ 	.byte	0x03, 0x50
        /*005a*/ 	.short	0x0000


	//----- nvinfo : EIATTR_MAXREG_COUNT
	.align		4
        /*005c*/ 	.byte	0x03, 0x1b
        /*005e*/ 	.short	0x00ff


	//----- nvinfo : EIATTR_MERCURY_ISA_VERSION
	.align		4
        /*0060*/ 	.byte	0x03, 0x5f
        /*0062*/ 	.short	0x0101


	//----- nvinfo : EIATTR_VRC_CTA_INIT_COUNT
	.align		4
        /*0064*/ 	.byte	0x02, 0x4a
	.zero		1
	.zero		1


	//----- nvinfo : EIATTR_EXIT_INSTR_OFFSETS
	.align		4
        /*0068*/ 	.byte	0x04, 0x1c
        /*006a*/ 	.short	(.L_421 - .L_420)


	//   ....[0]....
.L_420:
        /*006c*/ 	.word	0x00000e00


	//   ....[1]....
        /*0070*/ 	.word	0x00000e90


	//   ....[2]....
        /*0074*/ 	.word	0x00000ef0


	//   ....[3]....
        /*0078*/ 	.word	0x00000f50


	//   ....[4]....
        /*007c*/ 	.word	0x00000fb0


	//   ....[5]....
        /*0080*/ 	.word	0x00001010


	//   ....[6]....
        /*0084*/ 	.word	0x00001070


	//   ....[7]....
        /*0088*/ 	.word	0x000010d0


	//   ....[8]....
        /*008c*/ 	.word	0x00001130


	//----- nvinfo : EIATTR_MAX_THREADS
	.align		4
.L_421:
        /*0090*/ 	.byte	0x04, 0x05
        /*0092*/ 	.short	(.L_423 - .L_422)
.L_422:
        /*0094*/ 	.word	0x00000080
        /*0098*/ 	.word	0x00000001
        /*009c*/ 	.word	0x00000001


	//----- nvinfo : EIATTR_CRS_STACK_SIZE
	.align		4
.L_423:
        /*00a0*/ 	.byte	0x04, 0x1e
        /*00a2*/ 	.short	(.L_425 - .L_424)
.L_424:
        /*00a4*/ 	.word	0x00000000


	//----- nvinfo : EIATTR_CBANK_PARAM_SIZE
	.align		4
.L_425:
        /*00a8*/ 	.byte	0x03, 0x19
        /*00aa*/ 	.short	0x0032


	//----- nvinfo : EIATTR_PARAM_CBANK
	.align		4
        /*00ac*/ 	.byte	0x04, 0x0a
        /*00ae*/ 	.short	(.L_427 - .L_426)
	.align		4
.L_426:
        /*00b0*/ 	.word	index@(.nv.constant0._ZN2at6native57_GLOBAL__N__416c288b_24_ActivationPreluKernel_cu_bc9ca66845unrolled_elementwise_kernel_for_multi_outputsILi2EZZZNS0_21prelu_backward_kernelERNS_14TensorIteratorEENKUlvE_clEvENKUlvE_clEvEUldddE_St5arrayIPcLm5EE23TrivialOffsetCalculatorILi3EjESB_ILi2EjEEEviT0_T1_T2_T3_)
        /*00b4*/ 	.short	0x0380
        /*00b6*/ 	.short	0x0032


	//----- nvinfo : EIATTR_SW_WAR
	.align		4
.L_427:
        /*00b8*/ 	.byte	0x04, 0x36
        /*00ba*/ 	.short	(.L_429 - .L_428)
.L_428:
        /*00bc*/ 	.word	0x00000008
.L_429:


//--------------------- .nv.info._ZN2at6native18elementwise_kernelILi128ELi4EZNS0_15gpu_kernel_implIZZZNS0_12prelu_kernelERNS_14TensorIteratorEENKUlvE_clEvENKUlvE2_clEvEUlN3c104HalfES8_E_EEvRNS_18TensorIteratorBaseERKT_EUliE_EEviT1_ --------------------------
	.section	.nv.info._ZN2at6native18elementwise_kernelILi128ELi4EZNS0_15gpu_kernel_implIZZZNS0_12prelu_kernelERNS_14TensorIteratorEENKUlvE_clEvENKUlvE2_clEvEUlN3c104HalfES8_E_EEvRNS_18TensorIteratorBaseERKT_EUliE_EEviT1_,"",@"SHT_CUDA_INFO"
	.sectionflags	@""
	.align	4


	//----- nvinfo : EIATTR_CUDA_API_VERSION
	.align		4
        /*0000*/ 	.byte	0x04, 0x37
        /*0002*/ 	.short	(.L_431 - .L_430)
.L_430:
        /*0004*/ 	.word	0x00000082


	//----- nvinfo : EIATTR_KPARAM_INFO
	.align		4
.L_431:
        /*0008*/ 	.byte	0x04, 0x17
        /*000a*/ 	.short	(.L_433 - .L_432)
.L_432:
        /*000c*/ 	.word	0x00000000
        /*0010*/ 	.short	0x0001
        /*0012*/ 	.short	0x0008
        /*0014*/ 	.byte	0x00, 0xf0, 0x21, 0x0a


	//----- nvinfo : EIATTR_KPARAM_INFO
	.align		4
.L_433:
        /*0018*/ 	.byte	0x04, 0x17
        /*001a*/ 	.short	(.L_435 - .L_434)
.L_434:
        /*001c*/ 	.word	0x00000000
        /*0020*/ 	.short	0x0000
        /*0022*/ 	.short	0x0000
        /*0024*/ 	.byte	0x00, 0xf0, 0x11, 0x00


	//----- nvinfo : EIATTR_SPARSE_MMA_MASK
	.align		4
.L_435:
        /*0028*/ 	.byte	0x03, 0x50
        /*002a*/ 	.short	0x0000


	//----- nvinfo : EIATTR_MAXREG_COUNT
	.align		4
        /*002c*/ 	.byte	0x03, 0x1b
        /*002e*/ 	.short	0x0080


	//----- nvinfo : EIATTR_EXTERNS
	.align		4
        /*0030*/ 	.byte	0x04, 0x0f
        /*0032*/ 	.short	(.L_437 - .L_436)


	//   ....[0]....
	.align		4
.L_436:
        /*0034*/ 	.word	index@(__assertfail)


	//----- nvinfo : EIATTR_MERCURY_ISA_VERSION
	.align		4
.L_437:
        /*0038*/ 	.byte	0x03, 0x5f
        /*003a*/ 	.short	0x0101


	//----- nvinfo : EIATTR_VRC_CTA_INIT_COUNT
	.align		4
        /*003c*/ 	.byte	0x02, 0x4a
	.zero		1
	.zero		1


	//----- nvinfo : EIATTR_SYSCALL_OFFSETS
	.align		4
        /*0040*/ 	.byte	0x04, 0x46
        /*0042*/ 	.short	(.L_439 - .L_438)


	//   ....[0]....
.L_438:
        /*0044*/ 	.word	0x00002600


	//   ....[1]....
        /*0048*/ 	.word	0x00003580


	//   ....[2]....
        /*004c*/ 	.word	0x000044c0


	//   ....[3]....
        /*0050*/ 	.word	0x00006c60


	//   ....[4]....
        /*0054*/ 	.word	0x00007bd0


	//   ....[5]....
        /*0058*/ 	.word	0x00008940


	//   ....[6]....
        /*005c*/ 	.word	0x0000b1f0


	//   ....[7]....
        /*0060*/ 	.word	0x0000c160


	//   ....[8]....
        /*0064*/ 	.word	0x0000ced0


	//   ....[9]....
        /*0068*/ 	.word	0x0000f7a0


	//   ....[10]....
        /*006c*/ 	.word	0x00010710


	//   ....[11]....
        /*0070*/ 	.word	0x00011450


	//----- nvinfo : EIATTR_EXIT_INSTR_OFFSETS
	.align		4
.L_439:
        /*0074*/ 	.byte	0x04, 0x1c
        /*0076*/ 	.short	(.L_441 - .L_440)


	//   ....[0]....
.L_440:
        /*0078*/ 	.word	0x0000d1b0


	//   ....[1]....
        /*007c*/ 	.word	0x000108f0


	//   ....[2]....
        /*0080*/ 	.word	0x00010930


	//   ....[3]....
        /*0084*/ 	.word	0x000109d0


	//   ....[4]....
        /*0088*/ 	.word	0x00010a10


	//   ....[5]....
        /*008c*/ 	.word	0x00010a50


	//   ....[6]....
        /*0090*/ 	.word	0x00010ae0


	//   ....[7]....
        /*0094*/ 	.word	0x00010b00


	//   ....[8]....
        /*0098*/ 	.word	0x00010ba0


	//   ....[9]....
        /*009c*/ 	.word	0x00010bf0


	//   ....[10]....
        /*00a0*/ 	.word	0x00010c40


	//   ....[11]....
        /*00a4*/ 	.word	0x00010d20


	//   ....[12]....
        /*00a8*/ 	.word	0x00010e90


	//   ....[13]....
        /*00ac*/ 	.word	0x00011000


	//   ....[14]....
        /*00b0*/ 	.word	0x00011160


	//   ....[15]....
        /*00b4*/ 	.word	0x000111a0


	//   ....[16]....
        /*00b8*/ 	.word	0x000111e0


	//   ....[17]....
        /*00bc*/ 	.word	0x00011290


	//   ....[18]....
        /*00c0*/ 	.word	0x000112f0


	//   ....[19]....
        /*00c4*/ 	.word	0x00011460


	//   ....[20]....
        /*00c8*/ 	.word	0x00011570


	//   ....[21]....
        /*00cc*/ 	.word	0x000116b0


	//   ....[22]....
        /*00d0*/ 	.word	0x000116f0


	//----- nvinfo : EIATTR_MAX_THREADS
	.align		4
.L_441:
        /*00d4*/ 	.byte	0x04, 0x05
        /*00d6*/ 	.short	(.L_443 - .L_442)
.L_442:
        /*00d8*/ 	.word	0x00000080
        /*00dc*/ 	.word	0x00000001
        /*00e0*/ 	.word	0x00000001


	//----- nvinfo : EIATTR_CRS_STACK_SIZE
	.align		4
.L_443:
        /*00e4*/ 	.byte	0x04, 0x1e
        /*00e6*/ 	.short	(.L_445 - .L_444)
.L_444:
        /*00e8*/ 	.word	0x00000000


	//----- nvinfo : EIATTR_CBANK_PARAM_SIZE
	.align		4
.L_445:
        /*00ec*/ 	.byte	0x03, 0x19
        /*00ee*/ 	.short	0x0290


	//----- nvinfo : EIATTR_PARAM_CBANK
	.align		4
        /*00f0*/ 	.byte	0x04, 0x0a
        /*00f2*/ 	.short	(.L_447 - .L_446)
	.align		4
.L_446:
        /*00f4*/ 	.word	index@(.nv.constant0._ZN2at6native18elementwise_kernelILi128ELi4EZNS0_15gpu_kernel_implIZZZNS0_12prelu_kernelERNS_14TensorIteratorEENKUlvE_clEvENKUlvE2_clEvEUlN3c104HalfES8_E_EEvRNS_18TensorIteratorBaseERKT_EUliE_EEviT1_)
        /*00f8*/ 	.short	0x0380
        /*00fa*/ 	.short	0x0290


	//----- nvinfo : EIATTR_SW_WAR
	.align		4
.L_447:
        /*00fc*/ 	.byte	0x04, 0x36
        /*00fe*/ 	.short	(.L_449 - .L_448)
.L_448:
        /*0100*/ 	.word	0x00000008
.L_449:


//--------------------- .nv.info._ZN2at6native27unrolled_elementwise_kernelIZZZNS0_12prelu_kernelERNS_14TensorIteratorEENKUlvE_clEvENKUlvE2_clEvEUlN3c104HalfES7_E_St5arrayIPcLm3EELi4E23TrivialOffsetCalculatorILi2EjESC_ILi1EjENS0_6memory12LoadWithCastILi2EEENSF_13StoreWithCastILi1EEEEEviT_T0_T2_T3_T4_T5_ --------------------------
	.section	.nv.info._ZN2at6native27unrolled_elementwise_kernelIZZZNS0_12prelu_kernelERNS_14TensorIteratorEENKUlvE_clEvENKUlvE2_clEvEUlN3c104HalfES7_E_St5arrayIPcLm3EELi4E23TrivialOffsetCalculatorILi2EjESC_ILi1EjENS0_6memory12LoadWithCastILi2EEENSF_13StoreWithCastILi1EEEEEviT_T0_T2_T3_T4_T5_,"",@"SHT_CUDA_INFO"
	.sectionflags	@""
	.align	4


	//----- nvinfo : EIATTR_CUDA_API_VERSION
	.align		4
        /*0000*/ 	.byte	0x04, 0x37
        /*0002*/ 	.short	(.L_451 - .L_450)
.L_450:
        /*0004*/ 	.word	0x00000082


	//----- nvinfo : EIATTR_KPARAM_INFO
	.align		4
.L_451:
        /*0008*/ 	.byte	0x04, 0x17
        /*000a*/ 	.short	(.L_453 - .L_452)
.L_452:
        /*000c*/ 	.word	0x00000000
        /*0010*/ 	.short	0x0006
        /*0012*/ 	.short	0x0030
        /*0014*/ 	.byte	0x00, 0xf0, 0x21, 0x00


	//----- nvinfo : EIATTR_KPARAM_INFO
	.align		4
.L_453:
        /*0018*/ 	.byte	0x04, 0x17
        /*001a*/ 	.short	(.L_455 - .L_454)
.L_454:
        /*001c*/ 	.word	0x00000000
        /*0020*/ 	.short	0x0005
        /*0022*/ 	.short	0x0024
        /*0024*/ 	.byte	0x00, 0xf0, 0x31, 0x00


	//----- nvinfo : EIATTR_KPARAM_INFO
	.align		4
.L_455:
        /*0028*/ 	.byte	0x04, 0x17
        /*002a*/ 	.short	(.L_457 - .L_456)
.L_456:
        /*002c*/ 	.word	0x00000000
        /*0030*/ 	.short	0x0004
        /*0032*/ 	.short	0x0021
        /*0034*/ 	.byte	0x00, 0xf0, 0x05, 0x00


	//----- nvinfo : EIATTR_KPARAM_INFO
	.align		4
.L_457:
        /*0038*/ 	.byte	0x04, 0x17
        /*003a*/ 	.short	(.L_459 - .L_458)
.L_458:
        /*003c*/ 	.word	0x00000000
        /*0040*/ 	.short	0x0003
        /*0042*/ 	.short	0x0020
        /*0044*/ 	.byte	0x00, 0xf0, 0x05, 0x00


	//----- nvinfo : EIATTR_KPARAM_INFO
	.align		4
.L_459:
        /*0048*/ 	.byte	0x04, 0x17
        /*004a*/ 	.short	(.L_461 - .L_460)
.L_460:
        /*004c*/ 	.word	0x00000000
        /*0050*/ 	.short	0x0002
        /*0052*/ 	.short	0x0008
        /*0054*/ 	.byte	0x00, 0xf0, 0x61, 0x00


	//----- nvinfo : EIATTR_KPARAM_INFO
	.align		4
.L_461:
        /*0058*/ 	.byte	0x04, 0x17
        /*005a*/ 	.short	(.L_463 - .L_462)
.L_462:
        /*005c*/ 	.word	0x00000000
        /*0060*/ 	.short	0x0001
        /*0062*/ 	.short	0x0004
        /*0064*/ 	.byte	0x00, 0xf0, 0x05, 0x00


	//----- nvinfo : EIATTR_KPARAM_INFO
	.align		4
.L_463:
        /*0068*/ 	.byte	0x04, 0x17
        /*006a*/ 	.short	(.L_465 - .L_464)
.L_464:
        /*006c*/ 	.word	0x00000000
        /*0070*/ 	.short	0x0000
        /*0072*/ 	.short	0x0000
        /*0074*/ 	.byte	0x00, 0xf0, 0x11, 0x00


	//----- nvinfo : EIATTR_SPARSE_MMA_MASK
	.align		4
.L_465:
        /*0078*/ 	.byte	0x03, 0x50
        /*007a*/ 	.short	0x0000


	//----- nvinfo : EIATTR_MAXREG_COUNT
	.align		4
        /*007c*/ 	.byte	0x03, 0x1b
        /*007e*/ 	.short	0x00ff


	//----- nvinfo : EIATTR_EXTERNS
	.align		4
        /*0080*/ 	.byte	0x04, 0x0f
        /*0082*/ 	.short	(.L_467 - .L_466)


	//   ....[0]....
	.align		4
.L_466:
        /*0084*/ 	.word	index@(__assertfail)


	//----- nvinfo : EIATTR_MERCURY_ISA_VERSION
	.align		4
.L_467:
        /*0088*/ 	.byte	0x03, 0x5f
        /*008a*/ 	.short	0x0101


	//----- nvinfo : EIATTR_VRC_CTA_INIT_COUNT
	.align		4
        /*008c*/ 	.byte	0x02, 0x4a
	.zero		1
	.zero		1


	//----- nvinfo : EIATTR_SYSCALL_OFFSETS
	.align		4
        /*0090*/ 	.byte	0x04, 0x46
        /*0092*/ 	.short	(.L_469 - .L_468)


	//   ....[0]....
.L_468:
        /*0094*/ 	.word	0x00000ff0


	//   ....[1]....
        /*0098*/ 	.word	0x00002070


	//   ....[2]....
        /*009c*/ 	.word	0x00003230


	//   ....[3]....
        /*00a0*/ 	.word	0x000042b0


	//   ....[4]....
        /*00a4*/ 	.word	0x000053b0


	//   ....[5]....
        /*00a8*/ 	.word	0x00006440


	//   ....[6]....
        /*00ac*/ 	.word	0x00007540


	//   ....[7]....
        /*00b0*/ 	.word	0x000084f0


	//   ....[8]....
        /*00b4*/ 	.word	0x00009770


	//   ....[9]....
        /*00b8*/ 	.word	0x0000a630


	//   ....[10]....
        /*00bc*/ 	.word	0x0000b5b0


	//   ....[11]....
        /*00c0*/ 	.word	0x0000c530


	//----- nvinfo : EIATTR_EXIT_INSTR_OFFSETS
	.align		4
.L_469:
        /*00c4*/ 	.byte	0x04, 0x1c
        /*00c6*/ 	.short	(.L_471 - .L_470)


	//   ....[0]....
.L_470:
        /*00c8*/ 	.word	0x0000b880


	//   ....[1]....
        /*00cc*/ 	.word	0x0000b9d0


	//   ....[2]....
        /*00d0*/ 	.word	0x0000ba10


	//   ....[3]....
        /*00d4*/ 	.word	0x0000bab0


	//   ....[4]....
        /*00d8*/ 	.word	0x0000baf0


	//   ....[5]....
        /*00dc*/ 	.word	0x0000bb30


	//   ....[6]....
        /*00e0*/ 	.word	0x0000bbc0


	//   ....[7]....
        /*00e4*/ 	.word	0x0000bbe0


	//   ....[8]....
        /*00e8*/ 	.word	0x0000bc80


	//   ....[9]....
        /*00ec*/ 	.word	0x0000bcd0


	//   ....[10]....
        /*00f0*/ 	.word	0x0000bd20


	//   ....[11]....
        /*00f4*/ 	.word	0x0000be00


	//   ....[12]....
        /*00f8*/ 	.word	0x0000bf70


	//   ....[13]....
        /*00fc*/ 	.word	0x0000c0e0


	//   ....[14]....
        /*0100*/ 	.word	0x0000c240


	//   ....[15]....
        /*0104*/ 	.word	0x0000c280


	//   ....[16]....
        /*0108*/ 	.word	0x0000c2c0


	//   ....[17]....
        /*010c*/ 	.word	0x0000c370


	//   ....[18]....
        /*0110*/ 	.word	0x0000c3d0


	//   ....[19]....
        /*0114*/ 	.word	0x0000c540


	//   ....[20]....
        /*0118*/ 	.word	0x0000c650


	//   ....[21]....
        /*011c*/ 	.word	0x0000c790


	//   ....[22]....
        /*0120*/ 	.word	0x0000c7d0


	//----- nvinfo : EIATTR_MAX_THREADS
	.align		4
.L_471:
        /*0124*/ 	.byte	0x04, 0x05
        /*0126*/ 	.short	(.L_473 - .L_472)
.L_472:
        /*0128*/ 	.word	0x00000080
        /*012c*/ 	.word	0x00000001
        /*0130*/ 	.word	0x00000001


	//----- nvinfo : EIATTR_CRS_STACK_SIZE
	.align		4
.L_473:
        /*0134*/ 	.byte	0x04, 0x1e
        /*0136*/ 	.short	(.L_475 - .L_474)
.L_474:
        /*0138*/ 	.word	0x00000000


	//----- nvinfo : EIATTR_CBANK_PARAM_SIZE
	.align		4
.L_475:
        /*013c*/ 	.byte	0x03, 0x19
        /*013e*/ 	.short	0x0038


	//----- nvinfo : EIATTR_PARAM_CBANK
	.align		4
        /*0140*/ 	.byte	0x04, 0x0a
        /*0142*/ 	.short	(.L_477 - .L_476)
	.align		4
.L_476:
        /*0144*/ 	.word	index@(.nv.constant0._ZN2at6native27unrolled_elementwise_kernelIZZZNS0_12prelu_kernelERNS_14TensorIteratorEENKUlvE_clEvENKUlvE2_clEvEUlN3c104HalfES7_E_St5arrayIPcLm3EELi4E23TrivialOffsetCalculatorILi2EjESC_ILi1EjENS0_6memory12LoadWithCastILi2EEENSF_13StoreWithCastILi1EEEEEviT_T0_T2_T3_T4_T5_)
        /*0148*/ 	.short	0x0380
        /*014a*/ 	.short	0x0038


	//----- nvinfo : EIATTR_SW_WAR
	.align		4
.L_477:
        /*014c*/ 	.byte	0x04, 0x36
        /*014e*/ 	.short	(.L_479 - .L_478)
.L_478:
        /*0150*/ 	.word	0x00000008
.L_479:


//--------------------- .nv.info._ZN2at6native18elementwise_kernelILi128ELi4EZNS0_22gpu_kernel_impl_nocastIZZZNS0_12prelu_kernelERNS_14TensorIteratorEENKUlvE_clEvENKUlvE2_clEvEUlN3c104HalfES8_E_EEvRNS_18TensorIteratorBaseERKT_EUliE_EEviT1_ --------------------------
	.section	.nv.info._ZN2at6native18elementwise_kernelILi128ELi4EZNS0_22gpu_kernel_impl_nocastIZZZNS0_12prelu_kernelERNS_14TensorIteratorEENKUlvE_clEvENKUlvE2_clEvEUlN3c104HalfES8_E_EEvRNS_18TensorIteratorBaseERKT_EUliE_EEviT1_,"",@"SHT_CUDA_INFO"
	.sectionflags	@""
	.align	4


	//----- nvinfo : EIATTR_CUDA_API_VERSION
	.align		4
        /*0000*/ 	.byte	0x04, 0x37
        /*0002*/ 	.short	(.L_481 - .L_480)
.L_480:
        /*0004*/ 	.word	0x00000082


	//----- nvinfo : EIATTR_KPARAM_INFO
	.align		4
.L_481:
        /*0008*/ 	.byte	0x04, 0x17
        /*000a*/ 	.short	(.L_483 - .L_482)
.L_482:
        /*000c*/ 	.word	0x00000000
        /*0010*/ 	.short	0x0001
        /*0012*/ 	.short	0x0008
        /*0014*/ 	.byte	0x00, 0xf0, 0x21, 0x0a


	//----- nvinfo : EIATTR_KPARAM_INFO
	.align		4
.L_483:
        /*0018*/ 	.byte	0x04, 0x17
        /*001a*/ 	.short	(.L_485 - .L_484)
.L_484:
        /*001c*/ 	.word	0x00000000
        /*0020*/ 	.short	0x0000
        /*0022*/ 	.short	0x0000
        /*0024*/ 	.byte	0x00, 0xf0, 0x11, 0x00


	//----- nvinfo : EIATTR_SPARSE_MMA_MASK
	.align		4
.L_485:
        /*0028*/ 	.byte	0x03, 0x50
        /*002a*/ 	.short	0x0000


	//----- nvinfo : EIATTR_MAXREG_COUNT
	.align		4
        /*002c*/ 	.byte	0x03, 0x1b
        /*002e*/ 	.short	0x0080


	//----- nvinfo : EIATTR_MERCURY_ISA_VERSION
	.align		4
        /*0030*/ 	.byte	0x03, 0x5f
        /*0032*/ 	.short	0x0101


	//----- nvinfo : EIATTR_VRC_CTA_INIT_COUNT
	.align		4
        /*0034*/ 	.byte	0x02, 0x4a
	.zero		1
	.zero		1


	//----- nvinfo : EIATTR_EXIT_INSTR_OFFSETS
	.align		4
        /*0038*/ 	.byte	0x04, 0x1c
        /*003a*/ 	.short	(.L_487 - .L_486)


	//   ....[0]....
.L_486:
        /*003c*/ 	.word	0x000003f0


	//   ....[1]....
        /*0040*/ 	.word	0x000004c0


	//   ....[2]....
        /*0044*/ 	.word	0x00004a90


	//   ....[3]....
        /*0048*/ 	.word	0x00006170


	//----- nvinfo : EIATTR_MAX_THREADS
	.align		4
.L_487:
        /*004c*/ 	.byte	0x04, 0x05
        /*004e*/ 	.short	(.L_489 - .L_488)
.L_488:
        /*0050*/ 	.word	0x00000080
        /*0054*/ 	.word	0x00000001
        /*0058*/ 	.word	0x00000001


	//----- nvinfo : EIATTR_CRS_STACK_SIZE
	.align		4
.L_489:
        /*005c*/ 	.byte	0x04, 0x1e
        /*005e*/ 	.short	(.L_491 - .L_490)
.L_490:
        /*0060*/ 	.word	0x00000000


	//----- nvinfo : EIATTR_CBANK_PARAM_SIZE
	.align		4
.L_491:
        /*0064*/ 	.byte	0x03, 0x19
        /*0066*/ 	.short	0x0290


	//----- nvinfo : EIATTR_PARAM_CBANK
	.align		4
        /*0068*/ 	.byte	0x04, 0x0a
        /*006a*/ 	.short	(.L_493 - .L_492)
	.align		4
.L_492:
        /*006c*/ 	.word	index@(.nv.constant0._ZN2at6native18elementwise_kernelILi128ELi4EZNS0_22gpu_kernel_impl_nocastIZZZNS0_12prelu_kernelERNS_14TensorIteratorEENKUlvE_clEvENKUlvE2_clEvEUlN3c104HalfES8_E_EEvRNS_18TensorIteratorBaseERKT_EUliE_EEviT1_)
        /*0070*/ 	.short	0x0380
        /*0072*/ 	.short	0x0290


	//----- nvinfo : EIATTR_SW_WAR
	.align		4
.L_493:
        /*0074*/ 	.byte	0x04, 0x36
        /*0076*/ 	.short	(.L_495 - .L_494)
.L_494:
        /*0078*/ 	.word	0x00000008
.L_495:


//--------------------- .nv.info._ZN2at6native27unrolled_elementwise_kernelIZZZNS0_12prelu_kernelERNS_14TensorIteratorEENKUlvE_clEvENKUlvE2_clEvEUlN3c104HalfES7_E_St5arrayIPcLm3EELi4E23TrivialOffsetCalculatorILi2EjESC_ILi1EjENS0_6memory15LoadWithoutCastENSF_16StoreWithoutCastEEEviT_T0_T2_T3_T4_T5_ --------------------------
	.section	.nv.info._ZN2at6native27unrolled_elementwise_kernelIZZZNS0_12prelu_kernelERNS_14TensorIteratorEENKUlvE_clEvENKUlvE2_clEvEUlN3c104HalfES7_E_St5arrayIPcLm3EELi4E23TrivialOffsetCalculatorILi2EjESC_ILi1EjENS0_6memory15LoadWithoutCastENSF_16StoreWithoutCastEEEviT_T0_T2_T3_T4_T5_,"",@"SHT_CUDA_INFO"
	.sectionflags	@""
	.align	4


	//----- nvinfo : EIATTR_CUDA_API_VERSION
	.align		4
        /*0000*/ 	.byte	0x04, 0x37
        /*0002*/ 	.short	(.L_497 - .L_496)
.L_496:
        /*0004*/ 	.word	0x00000082


	//----- nvinfo : EIATTR_KPARAM_INFO
	.align		4
.L_497:
        /*0008*/ 	.byte	0x04, 0x17
        /*000a*/ 	.short	(.L_499 - .L_498)
.L_498:
        /*000c*/ 	.word	0x00000000
        /*0010*/ 	.short	0x0006
        /*0012*/ 	.short	0x0023
        /*0014*/ 	.byte	0x00, 0xf0, 0x05, 0x00


	//----- nvinfo : EIATTR_KPARAM_INFO
	.align		4
.L_499:
        /*0018*/ 	.byte	0x04, 0x17
        /*001a*/ 	.short	(.L_501 - .L_500)
.L_500:
        /*001c*/ 	.word	0x00000000
        /*0020*/ 	.short	0x0005
        /*0022*/ 	.short	0x0022
        /*0024*/ 	.byte	0x00, 0xf0, 0x05, 0x00


	//----- nvinfo : EIATTR_KPARAM_INFO
	.align		4
.L_501:
        /*0028*/ 	.byte	0x04, 0x17
        /*002a*/ 	.short	(.L_503 - .L_502)
.L_502:
        /*002c*/ 	.word	0x00000000
        /*0030*/ 	.short	0x0004
        /*0032*/ 	.short	0x0021
        /*0034*/ 	.byte	0x00, 0xf0, 0x05, 0x00


	//----- nvinfo : EIATTR_KPARAM_INFO
	.align		4
.L_503:
        /*0038*/ 	.byte	0x04, 0x17
        /*003a*/ 	.short	(.L_505 - .L_504)
.L_504:
        /*003c*/ 	.word	0x00000000
        /*0040*/ 	.short	0x0003
        /*0042*/ 	.short	0x0020
        /*0044*/ 	.byte	0x00, 0xf0, 0x05, 0x00


	//----- nvinfo : EIATTR_KPARAM_INFO
	.align		4
.L_505:
        /*0048*/ 	.byte	0x04, 0x17
        /*004a*/ 	.short	(.L_507 - .L_506)
.L_506:
        /*004c*/ 	.word	0x00000000
        /*0050*/ 	.short	0x0002
        /*0052*/ 	.short	0x0008
        /*0054*/ 	.byte	0x00, 0xf0, 0x61, 0x00


	//----- nvinfo : EIATTR_KPARAM_INFO
	.align		4
.L_507:
        /*0058*/ 	.byte	0x04, 0x17
        /*005a*/ 	.short	(.L_509 - .L_508)
.L_508:
        /*005c*/ 	.word	0x00000000
        /*0060*/ 	.short	0x0001
        /*0062*/ 	.short	0x0004
        /*0064*/ 	.byte	0x00, 0xf0, 0x05, 0x00


	//----- nvinfo : EIATTR_KPARAM_INFO
	.align		4
.L_509:
        /*0068*/ 	.byte	0x04, 0x17
        /*006a*/ 	.short	(.L_511 - .L_510)
.L_510:
        /*006c*/ 	.word	0x00000000
        /*0070*/ 	.short	0x0000
        /*0072*/ 	.short	0x0000
        /*0074*/ 	.byte	0x00, 0xf0, 0x11, 0x00


	//----- nvinfo : EIATTR_SPARSE_MMA_MASK
	.align		4
.L_511:
        /*0078*/ 	.byte	0x03, 0x50
        /*007a*/ 	.short	0x0000


	//----- nvinfo : EIATTR_MAXREG_COUNT
	.align		4
        /*007c*/ 	.byte	0x03, 0x1b
        /*007e*/ 	.short	0x00ff


	//----- nvinfo : EIATTR_MERCURY_ISA_VERSION
	.align		4
        /*0080*/ 	.byte	0x03, 0x5f
        /*0082*/ 	.short	0x0101


	//----- nvinfo : EIATTR_VRC_CTA_INIT_COUNT
	.align		4
        /*0084*/ 	.byte	0x02, 0x4a
	.zero		1
	.zero		1


	//----- nvinfo : EIATTR_EXIT_INSTR_OFFSETS
	.align		4
        /*0088*/ 	.byte	0x04, 0x1c
        /*008a*/ 	.short	(.L_513 - .L_512)


	//   ....[0]....
.L_512:
        /*008c*/ 	.word	0x00000710


	//   ....[1]....
        /*0090*/ 	.word	0x00000760


	//----- nvinfo : EIATTR_MAX_THREADS
	.align		4
.L_513:
        /*0094*/ 	.byte	0x04, 0x05
        /*0096*/ 	.short	(.L_515 - .L_514)
.L_514:
        /*0098*/ 	.word	0x00000080
        /*009c*/ 	.word	0x00000001
        /*00a0*/ 	.word	0x00000001


	//----- nvinfo : EIATTR_CRS_STACK_SIZE
	.align		4
.L_515:
        /*00a4*/ 	.byte	0x04, 0x1e
        /*00a6*/ 	.short	(.L_517 - .L_516)
.L_516:
        /*00a8*/ 	.word	0x00000000


	//----- nvinfo : EIATTR_CBANK_PARAM_SIZE
	.align		4
.L_517:
        /*00ac*/ 	.byte	0x03, 0x19
        /*00ae*/ 	.short	0x0024


	//----- nvinfo : EIATTR_PARAM_CBANK
	.align		4
        /*00b0*/ 	.byte	0x04, 0x0a
        /*00b2*/ 	.short	(.L_519 - .L_518)
	.align		4
.L_518:
        /*00b4*/ 	.word	index@(.nv.constant0._ZN2at6native27unrolled_elementwise_kernelIZZZNS0_12prelu_kernelERNS_14TensorIteratorEENKUlvE_clEvENKUlvE2_clEvEUlN3c104HalfES7_E_St5arrayIPcLm3EELi4E23TrivialOffsetCalculatorILi2EjESC_ILi1EjENS0_6memory15LoadWithoutCastENSF_16StoreWithoutCastEEEviT_T0_T2_T3_T4_T5_)
        /*00b8*/ 	.short	0x0380
        /*00ba*/ 	.short	0x0024


	//----- nvinfo : EIATTR_SW_WAR
	.align		4
.L_519:
        /*00bc*/ 	.byte	0x04, 0x36
        /*00be*/ 	.short	(.L_521 - .L_520)
.L_520:
        /*00c0*/ 	.word	0x00000008
.L_521:


//--------------------- .nv.info._ZN2at6native29vectorized_elementwise_kernelILi2EZZZNS0_12prelu_kernelERNS_14TensorIteratorEENKUlvE_clEvENKUlvE2_clEvEUlN3c104HalfES7_E_St5arrayIPcLm3EEEEviT0_T1_ --------------------------
	.section	.nv.info._ZN2at6native29vectorized_elementwise_kernelILi2EZZZNS0_12prelu_kernelERNS_14TensorIteratorEENKUlvE_clEvENKUlvE2_clEvEUlN3c104HalfES7_E_St5arrayIPcLm3EEEEviT0_T1_,"",@"SHT_CUDA_INFO"
	.sectionflags	@""
	.align	4


	//----- nvinfo : EIATTR_CUDA_API_VERSION
	.align		4
        /*0000*/ 	.byte	0x04, 0x37
        /*0002*/ 	.short	(.L_523 - .L_522)
.L_522:
        /*0004*/ 	.word	0x00000082


	//----- nvinfo : EIATTR_KPARAM_INFO
	.align		4
.L_523:
        /*0008*/ 	.byte	0x04, 0x17
        /*000a*/ 	.short	(.L_525 - .L_524)
.L_524:
        /*000c*/ 	.word	0x00000000
        /*0010*/ 	.short	0x0002
        /*0012*/ 	.short	0x0008
        /*0014*/ 	.byte	0x00, 0xf0, 0x61, 0x00


	//----- nvinfo : EIATTR_KPARAM_INFO
	.align		4
.L_525:
        /*0018*/ 	.byte	0x04, 0x17
        /*001a*/ 	.short	(.L_527 - .L_526)
.L_526:
        /*001c*/ 	.word	0x00000000
        /*0020*/ 	.short	0x0001
        /*0022*/ 	.short	0x0004
        /*0024*/ 	.byte	0x00, 0xf0, 0x05, 0x00


	//----- nvinfo : EIATTR_KPARAM_INFO
	.align		4
.L_527:
        /*0028*/ 	.byte	0x04, 0x17
        /*002a*/ 	.short	(.L_529 - .L_528)
.L_528:
        /*002c*/ 	.word	0x00000000
        /*0030*/ 	.short	0x0000
        /*0032*/ 	.short	0x0000
        /*0034*/ 	.byte	0x00, 0xf0, 0x11, 0x00


	//----- nvinfo : EIATTR_SPARSE_MMA_MASK
	.align		4
.L_529:
        /*0038*/ 	.byte	0x03, 0x50
        /*003a*/ 	.short	0x0000


	//----- nvinfo : EIATTR_MAXREG_COUNT
	.align		4
        /*003c*/ 	.byte	0x03, 0x1b
        /*003e*/ 	.short	0x00ff


	//----- nvinfo : EIATTR_MERCURY_ISA_VERSION
	.align		4
        /*0040*/ 	.byte	0x03, 0x5f
        /*0042*/ 	.short	0x0101


	//----- nvinfo : EIATTR_VRC_CTA_INIT_COUNT
	.align		4
        /*0044*/ 	.byte	0x02, 0x4a
	.zero		1
	.zero		1


	//----- nvinfo : EIATTR_EXIT_INSTR_OFFSETS
	.align		4
        /*0048*/ 	.byte	0x04, 0x1c
        /*004a*/ 	.short	(.L_531 - .L_530)


	//   ....[0]....
.L_530:
        /*004c*/ 	.word	0x00000ed0


	//   ....[1]....
        /*0050*/ 	.word	0x00000f20


	//   ....[2]....
        /*0054*/ 	.word	0x000013d0


	//----- nvinfo : EIATTR_MAX_THREADS
	.align		4
.L_531:
        /*0058*/ 	.byte	0x04, 0x05
        /*005a*/ 	.short	(.L_533 - .L_532)
.L_532:
        /*005c*/ 	.word	0x00000080
        /*0060*/ 	.word	0x00000001
        /*0064*/ 	.word	0x00000001


	//----- nvinfo : EIATTR_CRS_STACK_SIZE
	.align		4
.L_533:
        /*0068*/ 	.byte	0x04, 0x1e
        /*006a*/ 	.short	(.L_535 - .L_534)
.L_534:
        /*006c*/ 	.word	0x00000000


	//----- nvinfo : EIATTR_CBANK_PARAM_SIZE
	.align		4
.L_535:
        /*0070*/ 	.byte	0x03, 0x19
        /*0072*/ 	.short	0x0020


	//----- nvinfo : EIATTR_PARAM_CBANK
	.align		4
        /*0074*/ 	.byte	0x04, 0x0a
        /*0076*/ 	.short	(.L_537 - .L_536)
	.align		4
.L_536:
        /*0078*/ 	.word	index@(.nv.constant0._ZN2at6native29vectorized_elementwise_kernelILi2EZZZNS0_12prelu_kernelERNS_14TensorIteratorEENKUlvE_clEvENKUlvE2_clEvEUlN3c104HalfES7_E_St5arrayIPcLm3EEEEviT0_T1_)
        /*007c*/ 	.short	0x0380
        /*007e*/ 	.short	0x0020


	//----- nvinfo : EIATTR_SW_WAR
	.align		4
.L_537:
        /*0080*/ 	.byte	0x04, 0x36
        /*0082*/ 	.short	(.L_539 - .L_538)
.L_538:
        /*0084*/ 	.word	0x00000008
.L_539:


//--------------------- .nv.info._ZN2at6native29vectorized_elementwise_kernelILi4EZZZNS0_12prelu_kernelERNS_14TensorIteratorEENKUlvE_clEvENKUlvE2_clEvEUlN3c104HalfES7_E_St5arrayIPcLm3EEEEviT0_T1_ --------------------------
	.section	.nv.info._ZN2at6native29vectorized_elementwise_kernelILi4EZZZNS0_12prelu_kernelERNS_14TensorIteratorEENKUlvE_clEvENKUlvE2_clEvEUlN3c104HalfES7_E_St5arrayIPcLm3EEEEviT0_T1_,"",@"SHT_CUDA_INFO"
	.sectionflags	@""
	.align	4


	//----- nvinfo : EIATTR_CUDA_API_VERSION
	.align		4
        /*0000*/ 	.byte	0x04, 0x37
        /*0002*/ 	.short	(.L_541 - .L_540)
.L_540:
        /*0004*/ 	.word	0x00000082


	//----- nvinfo : EIATTR_KPARAM_INFO
	.align		4
.L_541:
        /*0008*/ 	.byte	0x04, 0x17
        /*000a*/ 	.short	(.L_543 - .L_542)
.L_542:
        /*000c*/ 	.word	0x00000000
        /*0010*/ 	.short	0x0002
        /*0012*/ 	.short	0x0008
        /*0014*/ 	.byte	0x00, 0xf0, 0x61, 0x00


	//----- nvinfo : EIATTR_KPARAM_INFO
	.align		4
.L_543:
        /*0018*/ 	.byte	0x04, 0x17
        /*001a*/ 	.short	(.L_545 - .L_544)
.L_544:
        /*001c*/ 	.word	0x00000000
        /*0020*/ 	.short	0x0001
        /*0022*/ 	.short	0x0004
        /*0024*/ 	.byte	0x00, 0xf0, 0x05, 0x00


	//----- nvinfo : EIATTR_KPARAM_INFO
	.align		4
.L_545:
        /*0028*/ 	.byte	0x04, 0x17
        /*002a*/ 	.short	(.L_547 - .L_546)
.L_546:
        /*002c*/ 	.word	0x00000000
        /*0030*/ 	.short	0x0000
        /*0032*/ 	.short	0x0000
        /*0034*/ 	.byte	0x00, 0xf0, 0x11, 0x00


	//----- nvinfo : EIATTR_SPARSE_MMA_MASK
	.align		4
.L_547:
        /*0038*/ 	.byte	0x03, 0x50
        /*003a*/ 	.short	0x0000


	//----- nvinfo : EIATTR_MAXREG_COUNT
	.align		4
        /*003c*/ 	.byte	0x03, 0x1b
        /*003e*/ 	.short	0x00ff


	//----- nvinfo : EIATTR_MERCURY_ISA_VERSION
	.align		4
        /*0040*/ 	.byte	0x03, 0x5f
        /*0042*/ 	.short	0x0101


	//----- nvinfo : EIATTR_VRC_CTA_INIT_COUNT
	.align		4
        /*0044*/ 	.byte	0x02, 0x4a
	.zero		1
	.zero		1


	//----- nvinfo : EIATTR_EXIT_INSTR_OFFSETS
	.align		4
        /*0048*/ 	.byte	0x04, 0x1c
        /*004a*/ 	.short	(.L_549 - .L_548)


	//   ....[0]....
.L_548:
        /*004c*/ 	.word	0x00000ed0


	//   ....[1]....
        /*0050*/ 	.word	0x00000f20


	//   ....[2]....
        /*0054*/ 	.word	0x00001370


	//----- nvinfo : EIATTR_MAX_THREADS
	.align		4
.L_549:
        /*0058*/ 	.byte	0x04, 0x05
        /*005a*/ 	.short	(.L_551 - .L_550)
.L_550:
        /*005c*/ 	.word	0x00000080
        /*0060*/ 	.word	0x00000001
        /*0064*/ 	.word	0x00000001


	//----- nvinfo : EIATTR_CRS_STACK_SIZE
	.align		4
.L_551:
        /*0068*/ 	.byte	0x04, 0x1e
        /*006a*/ 	.short	(.L_553 - .L_552)
.L_552:
        /*006c*/ 	.word	0x00000000


	//----- nvinfo : EIATTR_CBANK_PARAM_SIZE
	.align		4
.L_553:
        /*0070*/ 	.byte	0x03, 0x19
        /*0072*/ 	.short	0x0020


	//----- nvinfo : EIATTR_PARAM_CBANK
	.align		4
        /*0074*/ 	.byte	0x04, 0x0a
        /*0076*/ 	.short	(.L_555 - .L_554)
	.align		4
.L_554:
        /*0078*/ 	.word	index@(.nv.constant0._ZN2at6native29vectorized_elementwise_kernelILi4EZZZNS0_12prelu_kernelERNS_14TensorIteratorEENKUlvE_clEvENKUlvE2_clEvEUlN3c104HalfES7_E_St5arrayIPcLm3EEEEviT0_T1_)
        /*007c*/ 	.short	0x0380
        /*007e*/ 	.short	0x0020


	//----- nvinfo : EIATTR_SW_WAR
	.align		4
.L_555:
        /*0080*/ 	.byte	0x04, 0x36
        /*0082*/ 	.short	(.L_557 - .L_556)
.L_556:
        /*0084*/ 	.word	0x00000008
.L_557:


//--------------------- .nv.info._ZN2at6native29vectorized_elementwise_kernelILi8EZZZNS0_12prelu_kernelERNS_14TensorIteratorEENKUlvE_clEvENKUlvE2_clEvEUlN3c104HalfES7_E_St5arrayIPcLm3EEEEviT0_T1_ --------------------------
	.section	.nv.info._ZN2at6native29vectorized_elementwise_kernelILi8EZZZNS0_12prelu_kernelERNS_14TensorIteratorEENKUlvE_clEvENKUlvE2_clEvEUlN3c104HalfES7_E_St5arrayIPcLm3EEEEviT0_T1_,"",@"SHT_CUDA_INFO"
	.sectionflags	@""
	.align	4


	//----- nvinfo : EIATTR_CUDA_API_VERSION
	.align		4
        /*0000*/ 	.byte	0x04, 0x37
        /*0002*/ 	.short	(.L_559 - .L_558)
.L_558:
        /*0004*/ 	.word	0x00000082


	//----- nvinfo : EIATTR_KPARAM_INFO
	.align		4
.L_559:
        /*0008*/ 	.byte	0x04, 0x17
        /*000a*/ 	.short	(.L_561 - .L_560)
.L_560:
        /*000c*/ 	.word	0x00000000
        /*0010*/ 	.short	0x0002
        /*0012*/ 	.short	0x0008
        /*0014*/ 	.byte	0x00, 0xf0, 0x61, 0x00


	//----- nvinfo : EIATTR_KPARAM_INFO
	.align		4
.L_561:
        /*0018*/ 	.byte	0x04, 0x17
        /*001a*/ 	.short	(.L_563 - .L_562)
.L_562:
        /*001c*/ 	.word	0x00000000
        /*0020*/ 	.short	0x0001
        /*0022*/ 	.short	0x0004
        /*0024*/ 	.byte	0x00, 0xf0, 0x05, 0x00


	//----- nvinfo : EIATTR_KPARAM_INFO
	.align		4
.L_563:
        /*0028*/ 	.byte	0x04, 0x17
        /*002a*/ 	.short	(.L_565 - .L_564)
.L_564:
        /*002c*/ 	.word	0x00000000
        /*0030*/ 	.short	0x0000
        /*0032*/ 	.short	0x0000
        /*0034*/ 	.byte	0x00, 0xf0, 0x11, 0x00


	//----- nvinfo : EIATTR_SPARSE_MMA_MASK
	.align		4
.L_565:
        /*0038*/ 	.byte	0x03, 0x50
        /*003a*/ 	.short	0x0000


	//----- nvinfo : EIATTR_MAXREG_COUNT
	.align		4
        /*003c*/ 	.byte	0x03, 0x1b
        /*003e*/ 	.short	0x00ff


	//----- nvinfo : EIATTR_MERCURY_ISA_VERSION
	.align		4
        /*0040*/ 	.byte	0x03, 0x5f
        /*0042*/ 	.short	0x0101


	//----- nvinfo : EIATTR_VRC_CTA_INIT_COUNT
	.align		4
        /*0044*/ 	.byte	0x02, 0x4a
	.zero		1
	.zero		1


	//----- nvinfo : EIATTR_EXIT_INSTR_OFFSETS
	.align		4
        /*0048*/ 	.byte	0x04, 0x1c
        /*004a*/ 	.short	(.L_567 - .L_566)


	//   ....[0]....
.L_566:
        /*004c*/ 	.word	0x00000ed0


	//   ....[1]....
        /*0050*/ 	.word	0x00000f20


	//   ....[2]....
        /*0054*/ 	.word	0x00001340


	//----- nvinfo : EIATTR_MAX_THREADS
	.align		4
.L_567:
        /*0058*/ 	.byte	0x04, 0x05
        /*005a*/ 	.short	(.L_569 - .L_568)
.L_568:
        /*005c*/ 	.word	0x00000080
        /*0060*/ 	.word	0x00000001
        /*0064*/ 	.word	0x00000001


	//----- nvinfo : EIATTR_CRS_STACK_SIZE
	.align		4
.L_569:
        /*0068*/ 	.byte	0x04, 0x1e
        /*006a*/ 	.short	(.L_571 - .L_570)
.L_570:
        /*006c*/ 	.word	0x00000000


	//----- nvinfo : EIATTR_CBANK_PARAM_SIZE
	.align		4
.L_571:
        /*0070*/ 	.byte	0x03, 0x19
        /*0072*/ 	.short	0x0020


	//----- nvinfo : EIATTR_PARAM_CBANK
	.align		4
        /*0074*/ 	.byte	0x04, 0x0a
        /*0076*/ 	.short	(.L_573 - .L_572)
	.align		4
.L_572:
        /*0078*/ 	.word	index@(.nv.constant0._ZN2at6native29vectorized_elementwise_kernelILi8EZZZNS0_12prelu_kernelERNS_14TensorIteratorEENKUlvE_clEvENKUlvE2_clEvEUlN3c104HalfES7_E_St5arrayIPcLm3EEEEviT0_T1_)
        /*007c*/ 	.short	0x0380
        /*007e*/ 	.short	0x0020


	//----- nvinfo : EIATTR_SW_WAR
	.align		4
.L_573:
        /*0080*/ 	.byte	0x04, 0x36
        /*0082*/ 	.short	(.L_575 - .L_574)
.L_574:
        /*0084*/ 	.word	0x00000008
.L_575:


//--------------------- .nv.info._ZN2at6native18elementwise_kernelILi128ELi4EZNS0_15gpu_kernel_implIZZZNS0_12prelu_kernelERNS_14TensorIteratorEENKUlvE_clEvENKUlvE1_clEvEUlN3c108BFloat16ES8_E_EEvRNS_18TensorIteratorBaseERKT_EUliE_EEviT1_ --------------------------
	.section	.nv.info._ZN2at6native18elementwise_kernelILi128ELi4EZNS0_15gpu_kernel_implIZZZNS0_12prelu_kernelERNS_14TensorIteratorEENKUlvE_clEvENKUlvE1_clEvEUlN3c108BFloat16ES8_E_EEvRNS_18TensorIteratorBaseERKT_EUliE_EEviT1_,"",@"SHT_CUDA_INFO"
	.sectionflags	@""
	.align	4


	//----- nvinfo : EIATTR_CUDA_API_VERSION
	.align		4
        /*0000*/ 	.byte	0x04, 0x37
        /*0002*/ 	.short	(.L_577 - .L_576)
.L_576:
        /*0004*/ 	.word	0x00000082


	//----- nvinfo : EIATTR_KPARAM_INFO
	.align		4
.L_577:
        /*0008*/ 	.byte	0x04, 0x17
        /*000a*/ 	.short	(.L_579 - .L_578)
.L_578:
        /*000c*/ 	.word	0x00000000
        /*0010*/ 	.short	0x0001
        /*0012*/ 	.short	0x0008
        /*0014*/ 	.byte	0x00, 0xf0, 0x21, 0x0a


	//----- nvinfo : EIATTR_KPARAM_INFO
	.align		4
.L_579:
        /*0018*/ 	.byte	0x04, 0x17
        /*001a*/ 	.short	(.L_581 - .L_580)
.L_580:
        /*001c*/ 	.word	0x00000000
        /*0020*/ 	.short	0x0000
        /*0022*/ 	.short	0x0000
        /*0024*/ 	.byte	0x00, 0xf0, 0x11, 0x00


	//----- nvinfo : EIATTR_SPARSE_MMA_MASK
	.align		4
.L_581:
        /*0028*/ 	.byte	0x03, 0x50
        /*002a*/ 	.short	0x0000


	//----- nvinfo : EIATTR_MAXREG_COUNT
	.align		4
        /*002c*/ 	.byte	0x03, 0x1b
        /*002e*/ 	.short	0x0080


	//----- nvinfo : EIATTR_EXTERNS
	.align		4
        /*0030*/ 	.byte	0x04, 0x0f
        /*0032*/ 	.short	(.L_583 - .L_582)


	//   ....[0]....
	.align		4
.L_582:
        /*0034*/ 	.word	index@(__assertfail)


	//----- nvinfo : EIATTR_MERCURY_ISA_VERSION
	.align		4
.L_583:
        /*0038*/ 	.byte	0x03, 0x5f
        /*003a*/ 	.short	0x0101


	//----- nvinfo : EIATTR_VRC_CTA_INIT_COUNT
	.align		4
        /*003c*/ 	.byte	0x02, 0x4a
	.zero		1
	.zero		1


	//----- nvinfo : EIATTR_SYSCALL_OFFSETS
	.align		4
        /*0040*/ 	.byte	0x04, 0x46
        /*0042*/ 	.short	(.L_585 - .L_584)


	//   ....[0]....
.L_584:
        /*0044*/ 	.word	0x00002630


	//   ....[1]....
        /*0048*/ 	.word	0x000035d0


	//   ....[2]....
        /*004c*/ 	.word	0x00004510


	//   ....[3]....
        /*0050*/ 	.word	0x00006ce0


	//   ....[4]....
        /*0054*/ 	.word	0x00007c70


	//   ....[5]....
        /*0058*/ 	.word	0x00008a00


	//   ....[6]....
        /*005c*/ 	.word	0x0000b2c0


	//   ....[7]....
        /*0060*/ 	.word	0x0000c250


	//   ....[8]....
        /*0064*/ 	.word	0x0000cfe0


	//   ....[9]....
        /*0068*/ 	.word	0x0000f8c0


	//   ....[10]....
        /*006c*/ 	.word	0x00010850


	//   ....[11]....
        /*0070*/ 	.word	0x000115b0


	//----- nvinfo : EIATTR_EXIT_INSTR_OFFSETS
	.align		4
.L_585:
        /*0074*/ 	.byte	0x04, 0x1c
        /*0076*/ 	.short	(.L_587 - .L_586)


	//   ....[0]....
.L_586:
        /*0078*/ 	.word	0x0000d2a0


	//   ....[1]....
        /*007c*/ 	.word	0x00010a30


	//   ....[2]....
        /*0080*/ 	.word	0x00010a70


	//   ....[3]....
        /*0084*/ 	.word	0x00010b10


	//   ....[4]....
        /*0088*/ 	.word	0x00010b50


	//   ....[5]....
        /*008c*/ 	.word	0x00010b90


	//   ....[6]....
        /*0090*/ 	.word	0x00010c20


	//   ....[7]....
        /*0094*/ 	.word	0x00010c60


	//   ....[8]....
        /*0098*/ 	.word	0x00010d00


	//   ....[9]....
        /*009c*/ 	.word	0x00010d50


	//   ....[10]....
        /*00a0*/ 	.word	0x00010da0


	//   ....[11]....
        /*00a4*/ 	.word	0x00010e80


	//   ....[12]....
        /*00a8*/ 	.word	0x00010ff0


	//   ....[13]....
        /*00ac*/ 	.word	0x00011160


	//   ....[14]....
        /*00b0*/ 	.word	0x000112c0


	//   ....[15]....
        /*00b4*/ 	.word	0x00011300


	//   ....[16]....
        /*00b8*/ 	.word	0x00011340


	//   ....[17]....
        /*00bc*/ 	.word	0x000113f0


	//   ....[18]....
        /*00c0*/ 	.word	0x00011450


	//   ....[19]....
        /*00c4*/ 	.word	0x000115c0


	//   ....[20]....
        /*00c8*/ 	.word	0x000116d0


	//   ....[21]....
        /*00cc*/ 	.word	0x00011810


	//   ....[22]....
        /*00d0*/ 	.word	0x00011830


	//----- nvinfo : EIATTR_MAX_THREADS
	.align		4
.L_587:
        /*00d4*/ 	.byte	0x04, 0x05
        /*00d6*/ 	.short	(.L_589 - .L_588)
.L_588:
        /*00d8*/ 	.word	0x00000080
        /*00dc*/ 	.word	0x00000001
        /*00e0*/ 	.word	0x00000001


	//----- nvinfo : EIATTR_CRS_STACK_SIZE
	.align		4
.L_589:
        /*00e4*/ 	.byte	0x04, 0x1e
        /*00e6*/ 	.short	(.L_591 - .L_590)
.L_590:
        /*00e8*/ 	.word	0x00000000


	//----- nvinfo : EIATTR_CBANK_PARAM_SIZE
	.align		4
.L_591:
        /*00ec*/ 	.byte	0x03, 0x19
        /*00ee*/ 	.short	0x0290


	//----- nvinfo : EIATTR_PARAM_CBANK
	.align		4
        /*00f0*/ 	.byte	0x04, 0x0a
        /*00f2*/ 	.short	(.L_593 - .L_592)
	.align		4
.L_592:
        /*00f4*/ 	.word	index@(.nv.constant0._ZN2at6native18elementwise_kernelILi128ELi4EZNS0_15gpu_kernel_implIZZZNS0_12prelu_kernelERNS_14TensorIteratorEENKUlvE_clEvENKUlvE1_clEvEUlN3c108BFloat16ES8_E_EEvRNS_18TensorIteratorBaseERKT_EUliE_EEviT1_)
        /*00f8*/ 	.short	0x0380
        /*00fa*/ 	.short	0x0290


	//----- nvinfo : EIATTR_SW_WAR
	.align		4
.L_593:
        /*00fc*/ 	.byte	0x04, 0x36
        /*00fe*/ 	.short	(.L_595 - .L_594)
.L_594:
        /*0100*/ 	.word	0x00000008
.L_595:


//--------------------- .nv.info._ZN2at6native27unrolled_elementwise_kernelIZZZNS0_12prelu_kernelERNS_14TensorIteratorEENKUlvE_clEvENKUlvE1_clEvEUlN3c108BFloat16ES7_E_St5arrayIPcLm3EELi4E23TrivialOffsetCalculatorILi2EjESC_ILi1EjENS0_6memory12LoadWithCastILi2EEENSF_13StoreWithCastILi1EEEEEviT_T0_T2_T3_T4_T5_ --------------------------
	.section	.nv.info._ZN2at6native27unrolled_elementwise_kernelIZZZNS0_12prelu_kernelERNS_14TensorIteratorEENKUlvE_clEvENKUlvE1_clEvEUlN3c108BFloat16ES7_E_St5arrayIPcLm3EELi4E23TrivialOffsetCalculatorILi2EjESC_ILi1EjENS0_6memory12LoadWithCastILi2EEENSF_13StoreWithCastILi1EEEEEviT_T0_T2_T3_T4_T5_,"",@"SHT_CUDA_INFO"
	.sectionflags	@""
	.align	4


	//----- nvinfo : EIATTR_CUDA_API_VERSION
	.align		4
        /*0000*/ 	.byte	0x04, 0x37
        /*0002*/ 	.short	(.L_597 - .L_596)
.L_596:
        /*0004*/ 	.word	0x00000082


	//----- nvinfo : EIATTR_KPARAM_INFO
	.align		4
.L_597:
        /*0008*/ 	.byte	0x04, 0x17
        /*000a*/ 	.short	(.L_599 - .L_598)
.L_598:
        /*000c*/ 	.word	0x00000000
        /*0010*/ 	.short	0x0006
        /*0012*/ 	.short	0x0030
        /*0014*/ 	.byte	0x00, 0xf0, 0x21, 0x00


	//----- nvinfo : EIATTR_KPARAM_INFO
	.align		4
.L_599:
        /*0018*/ 	.byte	0x04, 0x17
        /*001a*/ 	.short	(.L_601 - .L_600)
.L_600:
        /*001c*/ 	.word	0x00000000
        /*0020*/ 	.short	0x0005
        /*0022*/ 	.short	0x0024
        /*0024*/ 	.byte	0x00, 0xf0, 0x31, 0x00


	//----- nvinfo : EIATTR_KPARAM_INFO
	.align		4
.L_601:
        /*0028*/ 	.byte	0x04, 0x17
        /*002a*/ 	.short	(.L_603 - .L_602)
.L_602:
        /*002c*/ 	.word	0x00000000
        /*0030*/ 	.short	0x0004
        /*0032*/ 	.short	0x0021
        /*0034*/ 	.byte	0x00, 0xf0, 0x05, 0x00


	//----- nvinfo : EIATTR_KPARAM_INFO
	.align		4
.L_603:
        /*0038*/ 	.byte	0x04, 0x17
        /*003a*/ 	.short	(.L_605 - .L_604)
.L_604:
        /*003c*/ 	.word	0x00000000
        /*0040*/ 	.short	0x0003
        /*0042*/ 	.short	0x0020
        /*0044*/ 	.byte	0x00, 0xf0, 0x05, 0x00


	//----- nvinfo : EIATTR_KPARAM_INFO
	.align		4
.L_605:
        /*0048*/ 	.byte	0x04, 0x17
        /*004a*/ 	.short	(.L_607 - .L_606)
.L_606:
        /*004c*/ 	.word	0x00000000
        /*0050*/ 	.short	0x0002
        /*0052*/ 	.short	0x0008
        /*0054*/ 	.byte	0x00, 0xf0, 0x61, 0x00


	//----- nvinfo : EIATTR_KPARAM_INFO
	.align		4
.L_607:
        /*0058*/ 	.byte	0x04, 0x17
        /*005a*/ 	.short	(.L_609 - .L_608)
.L_608:
        /*005c*/ 	.word	0x00000000
        /*0060*/ 	.short	0x0001
        /*0062*/ 	.short	0x0004
        /*0064*/ 	.byte	0x00, 0xf0, 0x05, 0x00


	//----- nvinfo : EIATTR_KPARAM_INFO
	.align		4
.L_609:
        /*0068*/ 	.byte	0x04, 0x17
        /*006a*/ 	.short	(.L_611 - .L_610)
.L_610:
        /*006c*/ 	.word	0x00000000
        /*0070*/ 	.short	0x0000
        /*0072*/ 	.short	0x0000
        /*0074*/ 	.byte	0x00, 0xf0, 0x11, 0x00


	//----- nvinfo : EIATTR_SPARSE_MMA_MASK
	.align		4
.L_611:
        /*0078*/ 	.byte	0x03, 0x50
        /*007a*/ 	.short	0x0000


	//----- nvinfo : EIATTR_MAXREG_COUNT
	.align		4
        /*007c*/ 	.byte	0x03, 0x1b
        /*007e*/ 	.short	0x00ff


	//----- nvinfo : EIATTR_EXTERNS
	.align		4
        /*0080*/ 	.byte	0x04, 0x0f
        /*0082*/ 	.short	(.L_613 - .L_612)


	//   ....[0]....
	.align		4
.L_612:
        /*0084*/ 	.word	index@(__assertfail)


	//----- nvinfo : EIATTR_MERCURY_ISA_VERSION
	.align		4
.L_613:
        /*0088*/ 	.byte	0x03, 0x5f
        /*008a*/ 	.short	0x0101


	//----- nvinfo : EIATTR_VRC_CTA_INIT_COUNT
	.align		4
        /*008c*/ 	.byte	0x02, 0x4a
	.zero		1
	.zero		1


	//----- nvinfo : EIATTR_SYSCALL_OFFSETS
	.align		4
        /*0090*/ 	.byte	0x04, 0x46
        /*0092*/ 	.short	(.L_615 - .L_614)


	//   ....[0]....
.L_614:
        /*0094*/ 	.word	0x00001020


	//   ....[1]....
        /*0098*/ 	.word	0x000020d0


	//   ....[2]....
        /*009c*/ 	.word	0x000032c0


	//   ....[3]....
        /*00a0*/ 	.word	0x00004370


	//   ....[4]....
        /*00a4*/ 	.word	0x000054a0


	//   ....[5]....
        /*00a8*/ 	.word	0x00006560


	//   ....[6]....
        /*00ac*/ 	.word	0x00007690


	//   ....[7]....
        /*00b0*/ 	.word	0x00008660


	//   ....[8]....
        /*00b4*/ 	.word	0x000098e0


	//   ....[9]....
        /*00b8*/ 	.word	0x0000a7c0


	//   ....[10]....
        /*00bc*/ 	.word	0x0000b740


	//   ....[11]....
        /*00c0*/ 	.word	0x0000c6c0


	//----- nvinfo : EIATTR_EXIT_INSTR_OFFSETS
	.align		4
.L_615:
        /*00c4*/ 	.byte	0x04, 0x1c
        /*00c6*/ 	.short	(.L_617 - .L_616)


	//   ....[0]....
.L_616:
        /*00c8*/ 	.word	0x0000b9f0


	//   ....[1]....
        /*00cc*/ 	.word	0x0000bb40


	//   ....[2]....
        /*00d0*/ 	.word	0x0000bb80


	//   ....[3]....
        /*00d4*/ 	.word	0x0000bc20


	//   ....[4]....
        /*00d8*/ 	.word	0x0000bc60


	//   ....[5]....
        /*00dc*/ 	.word	0x0000bca0


	//   ....[6]....
        /*00e0*/ 	.word	0x0000bd30


	//   ....[7]....
        /*00e4*/ 	.word	0x0000bd70


	//   ....[8]....
        /*00e8*/ 	.word	0x0000be10


	//   ....[9]....
        /*00ec*/ 	.word	0x0000be60


	//   ....[10]....
        /*00f0*/ 	.word	0x0000beb0


	//   ....[11]....
        /*00f4*/ 	.word	0x0000bf90


	//   ....[12]....
        /*00f8*/ 	.word	0x0000c100


	//   ....[13]....
        /*00fc*/ 	.word	0x0000c270


	//   ....[14]....
        /*0100*/ 	.word	0x0000c3d0


	//   ....[15]....
        /*0104*/ 	.word	0x0000c410


	//   ....[16]....
        /*0108*/ 	.word	0x0000c450


	//   ....[17]....
        /*010c*/ 	.word	0x0000c500


	//   ....[18]....
        /*0110*/ 	.word	0x0000c560


	//   ....[19]....
        /*0114*/ 	.word	0x0000c6d0


	//   ....[20]....
        /*0118*/ 	.word	0x0000c7e0


	//   ....[21]....
        /*011c*/ 	.word	0x0000c920


	//   ....[22]....
        /*0120*/ 	.word	0x0000c940


	//----- nvinfo : EIATTR_MAX_THREADS
	.align		4
.L_617:
        /*0124*/ 	.byte	0x04, 0x05
        /*0126*/ 	.short	(.L_619 - .L_618)
.L_618:
        /*0128*/ 	.word	0x00000080
        /*012c*/ 	.word	0x00000001
        /*0130*/ 	.word	0x00000001


	//----- nvinfo : EIATTR_CRS_STACK_SIZE
	.align		4
.L_619:
        /*0134*/ 	.byte	0x04, 0x1e
        /*0136*/ 	.short	(.L_621 - .L_620)
.L_620:
        /*0138*/ 	.word	0x00000000


	//----- nvinfo : EIATTR_CBANK_PARAM_SIZE
	.align		4
.L_621:
        /*013c*/ 	.byte	0x03, 0x19
        /*013e*/ 	.short	0x0038


	//----- nvinfo : EIATTR_PARAM_CBANK
	.align		4
        /*0140*/ 	.byte	0x04, 0x0a
        /*0142*/ 	.short	(.L_623 - .L_622)
	.align		4
.L_622:
        /*0144*/ 	.word	index@(.nv.constant0._ZN2at6native27unrolled_elementwise_kernelIZZZNS0_12prelu_kernelERNS_14TensorIteratorEENKUlvE_clEvENKUlvE1_clEvEUlN3c108BFloat16ES7_E_St5arrayIPcLm3EELi4E23TrivialOffsetCalculatorILi2EjESC_ILi1EjENS0_6memory12LoadWithCastILi2EEENSF_13StoreWithCastILi1EEEEEviT_T0_T2_T3_T4_T5_)
        /*0148*/ 	.short	0x0380
        /*014a*/ 	.short	0x0038


	//----- nvinfo : EIATTR_SW_WAR
	.align		4
.L_623:
        /*014c*/ 	.byte	0x04, 0x36
        /*014e*/ 	.short	(.L_625 - .L_624)
.L_624:
        /*0150*/ 	.word	0x00000008
.L_625:


//--------------------- .nv.info._ZN2at6native18elementwise_kernelILi128ELi4EZNS0_22gpu_kernel_impl_nocastIZZZNS0_12prelu_kernelERNS_14TensorIteratorEENKUlvE_clEvENKUlvE1_clEvEUlN3c108BFloat16ES8_E_EEvRNS_18TensorIteratorBaseERKT_EUliE_EEviT1_ --------------------------
	.section	.nv.info._ZN2at6native18elementwise_kernelILi128ELi4EZNS0_22gpu_kernel_impl_nocastIZZZNS0_12prelu_kernelERNS_14TensorIteratorEENKUlvE_clEvENKUlvE1_clEvEUlN3c108BFloat16ES8_E_EEvRNS_18TensorIteratorBaseERKT_EUliE_EEviT1_,"",@"SHT_CUDA_INFO"
	.sectionflags	@""
	.align	4


	//----- nvinfo : EIATTR_CUDA_API_VERSION
	.align		4
        /*0000*/ 	.byte	0x04, 0x37
        /*0002*/ 	.short	(.L_627 - .L_626)
.L_626:
        /*0004*/ 	.word	0x00000082


	//----- nvinfo : EIATTR_KPARAM_INFO
	.align		4
.L_627:
        /*0008*/ 	.byte	0x04, 0x17
        /*000a*/ 	.short	(.L_629 - .L_628)
.L_628:
        /*000c*/ 	.word	0x00000000
        /*0010*/ 	.short	0x0001
        /*0012*/ 	.short	0x0008
        /*0014*/ 	.byte	0x00, 0xf0, 0x21, 0x0a


	//----- nvinfo : EIATTR_KPARAM_INFO
	.align		4
.L_629:
        /*0018*/ 	.byte	0x04, 0x17
        /*001a*/ 	.short	(.L_631 - .L_630)
.L_630:
        /*001c*/ 	.word	0x00000000
        /*0020*/ 	.short	0x0000
        /*0022*/ 	.short	0x0000
        /*0024*/ 	.byte	0x00, 0xf0, 0x11, 0x00


	//----- nvinfo : EIATTR_SPARSE_MMA_MASK
	.align		4
.L_631:
        /*0028*/ 	.byte	0x03, 0x50
        /*002a*/ 	.short	0x0000


	//----- nvinfo : EIATTR_MAXREG_COUNT
	.align		4
        /*002c*/ 	.byte	0x03, 0x1b
        /*002e*/ 	.short	0x0080


	//----- nvinfo : EIATTR_MERCURY_ISA_VERSION
	.align		4
        /*0030*/ 	.byte	0x03, 0x5f
        /*0032*/ 	.short	0x0101


	//----- nvinfo : EIATTR_VRC_CTA_INIT_COUNT
	.align		4
        /*0034*/ 	.byte	0x02, 0x4a
	.zero		1
	.zero		1


	//----- nvinfo : EIATTR_EXIT_INSTR_OFFSETS
	.align		4
        /*0038*/ 	.byte	0x04, 0x1c
        /*003a*/ 	.short	(.L_633 - .L_632)


	//   ....[0]....
.L_632:
        /*003c*/ 	.word	0x000003f0


	//   ....[1]....
        /*0040*/ 	.word	0x000004c0


	//   ....[2]....
        /*0044*/ 	.word	0x00004a90


	//   ....[3]....
        /*0048*/ 	.word	0x00006170


	//----- nvinfo : EIATTR_MAX_THREADS
	.align		4
.L_633:
        /*004c*/ 	.byte	0x04, 0x05
        /*004e*/ 	.short	(.L_635 - .L_634)
.L_634:
        /*0050*/ 	.word	0x00000080
        /*0054*/ 	.word	0x00000001
        /*0058*/ 	.word	0x00000001


	//----- nvinfo : EIATTR_CRS_STACK_SIZE
	.align		4
.L_635:
        /*005c*/ 	.byte	0x04, 0x1e
        /*005e*/ 	.short	(.L_637 - .L_636)
.L_636:
        /*0060*/ 	.word	0x00000000


	//----- nvinfo : EIATTR_CBANK_PARAM_SIZE
	.align		4
.L_637:
        /*0064*/ 	.byte	0x03, 0x19
        /*0066*/ 	.short	0x0290


	//----- nvinfo : EIATTR_PARAM_CBANK
	.align		4
        /*0068*/ 	.byte	0x04, 0x0a
        /*006a*/ 	.short	(.L_639 - .L_638)
	.align		4
.L_638:
        /*006c*/ 	.word	index@(.nv.constant0._ZN2at6native18elementwise_kernelILi128ELi4EZNS0_22gpu_kernel_impl_nocastIZZZNS0_12prelu_kernelERNS_14TensorIteratorEENKUlvE_clEvENKUlvE1_clEvEUlN3c108BFloat16ES8_E_EEvRNS_18TensorIteratorBaseERKT_EUliE_EEviT1_)
        /*0070*/ 	.short	0x0380
        /*0072*/ 	.short	0x0290


	//----- nvinfo : EIATTR_SW_WAR
	.align		4
.L_639:
        /*0074*/ 	.byte	0x04, 0x36
        /*0076*/ 	.short	(.L_641 - .L_640)
.L_640:
        /*0078*/ 	.word	0x00000008
.L_641:


//--------------------- .nv.info._ZN2at6native27unrolled_elementwise_kernelIZZZNS0_12prelu_kernelERNS_14TensorIteratorEENKUlvE_clEvENKUlvE1_clEvEUlN3c108BFloat16ES7_E_St5arrayIPcLm3EELi4E23TrivialOffsetCalculatorILi2EjESC_ILi1EjENS0_6memory15LoadWithoutCastENSF_16StoreWithoutCastEEEviT_T0_T2_T3_T4_T5_ --------------------------
	.section	.nv.info._ZN2at6native27unrolled_elementwise_kernelIZZZNS0_12prelu_kernelERNS_14TensorIteratorEENKUlvE_clEvENKUlvE1_clEvEUlN3c108BFloat16ES7_E_St5arrayIPcLm3EELi4E23TrivialOffsetCalculatorILi2EjESC_ILi1EjENS0_6memory15LoadWithoutCastENSF_16StoreWithoutCastEEEviT_T0_T2_T3_T4_T5_,"",@"SHT_CUDA_INFO"
	.sectionflags	@""
	.align	4


	//----- nvinfo : EIATTR_CUDA_API_VERSION
	.align		4
        /*0000*/ 	.byte	0x04, 0x37
        /*0002*/ 	.short	(.L_643 - .L_642)
.L_642:
        /*0004*/ 	.word	0x00000082


	//----- nvinfo : EIATTR_KPARAM_INFO
	.align		4
.L_643:
        /*0008*/ 	.byte	0x04, 0x17
        /*000a*/ 	.short	(.L_645 - .L_644)
.L_644:
        /*000c*/ 	.word	0x00000000
        /*0010*/ 	.short	0x0006
        /*0012*/ 	.short	0x0023
        /*0014*/ 	.byte	0x00, 0xf0, 0x05, 0x00


	//----- nvinfo : EIATTR_KPARAM_INFO
	.align		4
.L_645:
        /*0018*/ 	.byte	0x04, 0x17
        /*001a*/ 	.short	(.L_647 - .L_646)
.L_646:
        /*001c*/ 	.word	0x00000000
        /*0020*/ 	.short	0x0005
        /*0022*/ 	.short	0x0022
        /*0024*/ 	.byte	0x00, 0xf0, 0x05, 0x00


	//----- nvinfo : EIATTR_KPARAM_INFO
	.align		4
.L_647:
        /*0028*/ 	.byte	0x04, 0x17
        /*002a*/ 	.short	(.L_649 - .L_648)
.L_648:
        /*002c*/ 	.word	0x00000000
        /*0030*/ 	.short	0x0004
        /*0032*/ 	.short	0x0021
        /*0034*/ 	.byte	0x00, 0xf0, 0x05, 0x00


	//----- nvinfo : EIATTR_KPARAM_INFO
	.align		4
.L_649:
        /*0038*/ 	.byte	0x04, 0x17
        /*003a*/ 	.short	(.L_651 - .L_650)
.L_650:
        /*003c*/ 	.word	0x00000000
        /*0040*/ 	.short	0x0003
        /*0042*/ 	.short	0x0020
        /*0044*/ 	.byte	0x00, 0xf0, 0x05, 0x00


	//----- nvinfo : EIATTR_KPARAM_INFO
	.align		4
.L_651:
        /*0048*/ 	.byte	0x04, 0x17
        /*004a*/ 	.short	(.L_653 - .L_652)
.L_652:
        /*004c*/ 	.word	0x00000000
        /*0050*/ 	.short	0x0002
        /*0052*/ 	.short	0x0008
        /*0054*/ 	.byte	0x00, 0xf0, 0x61, 0x00


	//----- nvinfo : EIATTR_KPARAM_INFO
	.align		4
.L_653:
        /*0058*/ 	.byte	0x04, 0x17
        /*005a*/ 	.short	(.L_655 - .L_654)
.L_654:
        /*005c*/ 	.word	0x00000000
        /*0060*/ 	.short	0x0001
        /*0062*/ 	.short	0x0004
        /*0064*/ 	.byte	0x00, 0xf0, 0x05, 0x00


	//----- nvinfo : EIATTR_KPARAM_INFO
	.align		4
.L_655:
        /*0068*/ 	.byte	0x04, 0x17
        /*006a*/ 	.short	(.L_657 - .L_656)
.L_656:
        /*006c*/ 	.word	0x00000000
        /*0070*/ 	.short	0x0000
        /*0072*/ 	.short	0x0000
        /*0074*/ 	.byte	0x00, 0xf0, 0x11, 0x00


	//----- nvinfo : EIATTR_SPARSE_MMA_MASK
	.align		4
.L_657:
        /*0078*/ 	.byte	0x03, 0x50
        /*007a*/ 	.short	0x0000


	//----- nvinfo : EIATTR_MAXREG_COUNT
	.align		4
        /*007c*/ 	.byte	0x03, 0x1b
        /*007e*/ 	.short	0x00ff


	//----- nvinfo : EIATTR_MERCURY_ISA_VERSION
	.align		4
        /*0080*/ 	.byte	0x03, 0x5f
        /*0082*/ 	.short	0x0101


	//----- nvinfo : EIATTR_VRC_CTA_INIT_COUNT
	.align		4
        /*0084*/ 	.byte	0x02, 0x4a
	.zero		1
	.zero		1


	//----- nvinfo : EIATTR_EXIT_INSTR_OFFSETS
	.align		4
        /*0088*/ 	.byte	0x04, 0x1c
        /*008a*/ 	.short	(.L_659 - .L_658)


	//   ....[0]....
.L_658:
        /*008c*/ 	.word	0x00000710


	//   ....[1]....
        /*0090*/ 	.word	0x00000760


	//----- nvinfo : EIATTR_MAX_THREADS
	.align		4
.L_659:
        /*0094*/ 	.byte	0x04, 0x05
        /*0096*/ 	.short	(.L_661 - .L_660)
.L_660:
        /*0098*/ 	.word	0x00000080
        /*009c*/ 	.word	0x00000001
        /*00a0*/ 	.word	0x00000001


	//----- nvinfo : EIATTR_CRS_STACK_SIZE
	.align		4
.L_661:
        /*00a4*/ 	.byte	0x04, 0x1e
        /*00a6*/ 	.short	(.L_663 - .L_662)
.L_662:
        /*00a8*/ 	.word	0x00000000


	//----- nvinfo : EIATTR_CBANK_PARAM_SIZE
	.align		4
.L_663:
        /*00ac*/ 	.byte	0x03, 0x19
        /*00ae*/ 	.short	0x0024


	//----- nvinfo : EIATTR_PARAM_CBANK
	.align		4
        /*00b0*/ 	.byte	0x04, 0x0a
        /*00b2*/ 	.short	(.L_665 - .L_664)
	.align		4
.L_664:
        /*00b4*/ 	.word	index@(.nv.constant0._ZN2at6native27unrolled_elementwise_kernelIZZZNS0_12prelu_kernelERNS_14TensorIteratorEENKUlvE_clEvENKUlvE1_clEvEUlN3c108BFloat16ES7_E_St5arrayIPcLm3EELi4E23TrivialOffsetCalculatorILi2EjESC_ILi1EjENS0_6memory15LoadWithoutCastENSF_16StoreWithoutCastEEEviT_T0_T2_T3_T4_T5_)
        /*00b8*/ 	.short	0x0380
        /*00ba*/ 	.short	0x0024


	//----- nvinfo : EIATTR_SW_WAR
	.align		4
.L_665:
        /*00bc*/ 	.byte	0x04, 0x36
        /*00be*/ 	.short	(.L_667 - .L_666)
.L_666:
        /*00c0*/ 	.word	0x00000008
.L_667:


//--------------------- .nv.info._ZN2at6native29vectorized_elementwise_kernelILi2EZZZNS0_12prelu_kernelERNS_14TensorIteratorEENKUlvE_clEvENKUlvE1_clEvEUlN3c108BFloat16ES7_E_St5arrayIPcLm3EEEEviT0_T1_ --------------------------
	.section	.nv.info._ZN2at6native29vectorized_elementwise_kernelILi2EZZZNS0_12prelu_kernelERNS_14TensorIteratorEENKUlvE_clEvENKUlvE1_clEvEUlN3c108BFloat16ES7_E_St5arrayIPcLm3EEEEviT0_T1_,"",@"SHT_CUDA_INFO"
	.sectionflags	@""
	.align	4


	//----- nvinfo : EIATTR_CUDA_API_VERSION
	.align		4
        /*0000*/ 	.byte	0x04, 0x37
        /*0002*/ 	.short	(.L_669 - .L_668)
.L_668:
        /*0004*/ 	.word	0x00000082


	//----- nvinfo : EIATTR_KPARAM_INFO
	.align		4
.L_669:
        /*0008*/ 	.byte	0x04, 0x17
        /*000a*/ 	.short	(.L_671 - .L_670)
.L_670:
        /*000c*/ 	.word	0x00000000
        /*0010*/ 	.short	0x0002
        /*0012*/ 	.short	0x0008
        /*0014*/ 	.byte	0x00, 0xf0, 0x61, 0x00


	//----- nvinfo : EIATTR_KPARAM_INFO
	.align		4
.L_671:
        /*0018*/ 	.byte	0x04, 0x17
        /*001a*/ 	.short	(.L_673 - .L_672)
.L_672:
        /*001c*/ 	.word	0x00000000
        /*0020*/ 	.short	0x0001
        /*0022*/ 	.short	0x0004
        /*0024*/ 	.byte	0x00, 0xf0, 0x05, 0x00


	//----- nvinfo : EIATTR_KPARAM_INFO
	.align		4
.L_673:
        /*0028*/ 	.byte	0x04, 0x17
        /*002a*/ 	.short	(.L_675 - .L_674)
.L_674:
        /*002c*/ 	.word	0x00000000
        /*0030*/ 	.short	0x0000
        /*0032*/ 	.short	0x0000
        /*0034*/ 	.byte	0x00, 0xf0, 0x11, 0x00


	//----- nvinfo : EIATTR_SPARSE_MMA_MASK
	.align		4
.L_675:
        /*0038*/ 	.byte	0x03, 0x50
        /*003a*/ 	.short	0x0000


	//----- nvinfo : EIATTR_MAXREG_COUNT
	.align		4
        /*003c*/ 	.byte	0x03, 0x1b
        /*003e*/ 	.short	0x00ff


	//----- nvinfo : EIATTR_MERCURY_ISA_VERSION
	.align		4
        /*0040*/ 	.byte	0x03, 0x5f
        /*0042*/ 	.short	0x0101


	//----- nvinfo : EIATTR_VRC_CTA_INIT_COUNT
	.align		4
        /*0044*/ 	.byte	0x02, 0x4a
	.zero		1
	.zero		1


	//----- nvinfo : EIATTR_EXIT_INSTR_OFFSETS
	.align		4
        /*0048*/ 	.byte	0x04, 0x1c
        /*004a*/ 	.short	(.L_677 - .L_676)


	//   ....[0]....
.L_676:
        /*004c*/ 	.word	0x00000ed0


	//   ....[1]....
        /*0050*/ 	.word	0x00000f20


	//   ....[2]....
        /*0054*/ 	.word	0x00001460


	//----- nvinfo : EIATTR_MAX_THREADS
	.align		4
.L_677:
        /*0058*/ 	.byte	0x04, 0x05
        /*005a*/ 	.short	(.L_679 - .L_678)
.L_678:
        /*005c*/ 	.word	0x00000080
        /*0060*/ 	.word	0x00000001
        /*0064*/ 	.word	0x00000001


	//----- nvinfo : EIATTR_CRS_STACK_SIZE
	.align		4
.L_679:
        /*0068*/ 	.byte	0x04, 0x1e
        /*006a*/ 	.short	(.L_681 - .L_680)
.L_680:
        /*006c*/ 	.word	0x00000000


	//----- nvinfo : EIATTR_CBANK_PARAM_SIZE
	.align		4
.L_681:
        /*0070*/ 	.byte	0x03, 0x19
        /*0072*/ 	.short	0x0020


	//----- nvinfo : EIATTR_PARAM_CBANK
	.align		4
        /*0074*/ 	.byte	0x04, 0x0a
        /*0076*/ 	.short	(.L_683 - .L_682)
	.align		4
.L_682:
        /*0078*/ 	.word	index@(.nv.constant0._ZN2at6native29vectorized_elementwise_kernelILi2EZZZNS0_12prelu_kernelERNS_14TensorIteratorEENKUlvE_clEvENKUlvE1_clEvEUlN3c108BFloat16ES7_E_St5arrayIPcLm3EEEEviT0_T1_)
        /*007c*/ 	.short	0x0380
        /*007e*/ 	.short	0x0020


	//----- nvinfo : EIATTR_SW_WAR
	.align		4
.L_683:
        /*0080*/ 	.byte	0x04, 0x36
        /*0082*/ 	.short	(.L_685 - .L_684)
.L_684:
        /*0084*/ 	.word	0x00000008
.L_685:


//--------------------- .nv.info._ZN2at6native29vectorized_elementwise_kernelILi4EZZZNS0_12prelu_kernelERNS_14TensorIteratorEENKUlvE_clEvENKUlvE1_clEvEUlN3c108BFloat16ES7_E_St5arrayIPcLm3EEEEviT0_T1_ --------------------------
	.section	.nv.info._ZN2at6native29vectorized_elementwise_kernelILi4EZZZNS0_12prelu_kernelERNS_14TensorIteratorEENKUlvE_clEvENKUlvE1_clEvEUlN3c108BFloat16ES7_E_St5arrayIPcLm3EEEEviT0_T1_,"",@"SHT_CUDA_INFO"
	.sectionflags	@""
	.align	4


	//----- nvinfo : EIATTR_CUDA_API_VERSION
	.align		4
        /*0000*/ 	.byte	0x04, 0x37
        /*0002*/ 	.short	(.L_687 - .L_686)
.L_686:
        /*0004*/ 	.word	0x00000082


	//----- nvinfo : EIATTR_KPARAM_INFO
	.align		4
.L_687:
        /*0008*/ 	.byte	0x04, 0x17
        /*000a*/ 	.short	(.L_689 - .L_688)
.L_688:
        /*000c*/ 	.word	0x00000000
        /*0010*/ 	.short	0x0002
        /*0012*/ 	.short	0x0008
        /*0014*/ 	.byte	0x00, 0xf0, 0x61, 0x00


	//----- nvinfo : EIATTR_KPARAM_INFO
	.align		4
.L_689:
        /*0018*/ 	.byte	0x04, 0x17
        /*001a*/ 	.short	(.L_691 - .L_690)
.L_690:
        /*001c*/ 	.word	0x00000000
        /*0020*/ 	.short	0x0001
        /*0022*/ 	.short	0x0004
        /*0024*/ 	.byte	0x00, 0xf0, 0x05, 0x00


	//----- nvinfo : EIATTR_KPARAM_INFO
	.align		4
.L_691:
        /*0028*/ 	.byte	0x04, 0x17
        /*002a*/ 	.short	(.L_693 - .L_692)
.L_692:
        /*002c*/ 	.word	0x00000000
        /*0030*/ 	.short	0x0000
        /*0032*/ 	.short	0x0000
        /*0034*/ 	.byte	0x00, 0xf0, 0x11, 0x00


	//----- nvinfo : EIATTR_SPARSE_MMA_MASK
	.align		4
.L_693:
        /*0038*/ 	.byte	0x03, 0x50
        /*003a*/ 	.short	0x0000


	//----- nvinfo : EIATTR_MAXREG_COUNT
	.align		4
        /*003c*/ 	.byte	0x03, 0x1b
        /*003e*/ 	.short	0x00ff


	//----- nvinfo : EIATTR_MERCURY_ISA_VERSION
	.align		4
        /*0040*/ 	.byte	0x03, 0x5f
        /*0042*/ 	.short	0x0101


	//----- nvinfo : EIATTR_VRC_CTA_INIT_COUNT
	.align		4
        /*0044*/ 	.byte	0x02, 0x4a
	.zero		1
	.zero		1


	//----- nvinfo : EIATTR_EXIT_INSTR_OFFSETS
	.align		4
        /*0048*/ 	.byte	0x04, 0x1c
        /*004a*/ 	.short	(.L_695 - .L_694)


	//   ....[0]....
.L_694:
        /*004c*/ 	.word	0x00000ed0


	//   ....[1]....
        /*0050*/ 	.word	0x00000f20


	//   ....[2]....
        /*0054*/ 	.word	0x00001400


	//----- nvinfo : EIATTR_MAX_THREADS
	.align		4
.L_695:
        /*0058*/ 	.byte	0x04, 0x05
        /*005a*/ 	.short	(.L_697 - .L_696)
.L_696:
        /*005c*/ 	.word	0x00000080
        /*0060*/ 	.word	0x00000001
        /*0064*/ 	.word	0x00000001


	//----- nvinfo : EIATTR_CRS_STACK_SIZE
	.align		4
.L_697:
        /*0068*/ 	.byte	0x04, 0x1e
        /*006a*/ 	.short	(.L_699 - .L_698)
.L_698:
        /*006c*/ 	.word	0x00000000


	//----- nvinfo : EIATTR_CBANK_PARAM_SIZE
	.align		4
.L_699:
        /*0070*/ 	.byte	0x03, 0x19
        /*0072*/ 	.short	0x0020


	//----- nvinfo : EIATTR_PARAM_CBANK
	.align		4
        /*0074*/ 	.byte	0x04, 0x0a
        /*0076*/ 	.short	(.L_701 - .L_700)
	.align		4
.L_700:
        /*0078*/ 	.word	index@(.nv.constant0._ZN2at6native29vectorized_elementwise_kernelILi4EZZZNS0_12prelu_kernelERNS_14TensorIteratorEENKUlvE_clEvENKUlvE1_clEvEUlN3c108BFloat16ES7_E_St5arrayIPcLm3EEEEviT0_T1_)
        /*007c*/ 	.short	0x0380
        /*007e*/ 	.short	0x0020


	//----- nvinfo : EIATTR_SW_WAR
	.align		4
.L_701:
        /*0080*/ 	.byte	0x04, 0x36
        /*0082*/ 	.short	(.L_703 - .L_702)
.L_702:
        /*0084*/ 	.word	0x00000008
.L_703:


//--------------------- .nv.info._ZN2at6native29vectorized_elementwise_kernelILi8EZZZNS0_12prelu_kernelERNS_14TensorIteratorEENKUlvE_clEvENKUlvE1_clEvEUlN3c108BFloat16ES7_E_St5arrayIPcLm3EEEEviT0_T1_ --------------------------
	.section	.nv.info._ZN2at6native29vectorized_elementwise_kernelILi8EZZZNS0_12prelu_kernelERNS_14TensorIteratorEENKUlvE_clEvENKUlvE1_clEvEUlN3c108BFloat16ES7_E_St5arrayIPcLm3EEEEviT0_T1_,"",@"SHT_CUDA_INFO"
	.sectionflags	@""
	.align	4


	//----- nvinfo : EIATTR_CUDA_API_VERSION
	.align		4
        /*0000*/ 	.byte	0x04, 0x37
        /*0002*/ 	.short	(.L_705 - .L_704)
.L_704:
        /*0004*/ 	.word	0x00000082


	//----- nvinfo : EIATTR_KPARAM_INFO
	.align		4
.L_705:
        /*0008*/ 	.byte	0x04, 0x17
        /*000a*/ 	.short	(.L_707 - .L_706)
.L_706:
        /*000c*/ 	.word	0x00000000
        /*0010*/ 	.short	0x0002
        /*0012*/ 	.short	0x0008
        /*0014*/ 	.byte	0x00, 0xf0, 0x61, 0x00


	//----- nvinfo : EIATTR_KPARAM_INFO
	.align		4
.L_707:
        /*0018*/ 	.byte	0x04, 0x17
        /*001a*/ 	.short	(.L_709 - .L_708)
.L_708:
        /*001c*/ 	.word	0x00000000
        /*0020*/ 	.short	0x0001
        /*0022*/ 	.short	0x0004
        /*0024*/ 	.byte	0x00, 0xf0, 0x05, 0x00


	//----- nvinfo : EIATTR_KPARAM_INFO
	.align		4
.L_709:
        /*0028*/ 	.byte	0x04, 0x17
        /*002a*/ 	.short	(.L_711 - .L_710)
.L_710:
        /*002c*/ 	.word	0x00000000
        /*0030*/ 	.short	0x0000
        /*0032*/ 	.short	0x0000
        /*0034*/ 	.byte	0x00, 0xf0, 0x11, 0x00


	//----- nvinfo : EIATTR_SPARSE_MMA_MASK
	.align		4
.L_711:
        /*0038*/ 	.byte	0x03, 0x50
        /*003a*/ 	.short	0x0000


	//----- nvinfo : EIATTR_MAXREG_COUNT
	.align		4
        /*003c*/ 	.byte	0x03, 0x1b
        /*003e*/ 	.short	0x00ff


	//----- nvinfo : EIATTR_MERCURY_ISA_VERSION
	.align		4
        /*0040*/ 	.byte	0x03, 0x5f
        /*0042*/ 	.short	0x0101


	//----- nvinfo : EIATTR_VRC_CTA_INIT_COUNT
	.align		4
        /*0044*/ 	.byte	0x02, 0x4a
	.zero		1
	.zero		1


	//----- nvinfo : EIATTR_EXIT_INSTR_OFFSETS
	.align		4
        /*0048*/ 	.byte	0x04, 0x1c
        /*004a*/ 	.short	(.L_713 - .L_712)


	//   ....[0]....
.L_712:
        /*004c*/ 	.word	0x00000ed0


	//   ....[1]....
        /*0050*/ 	.word	0x00000f20


	//   ....[2]....
        /*0054*/ 	.word	0x000013e0


	//----- nvinfo : EIATTR_MAX_THREADS
	.align		4
.L_713:
        /*0058*/ 	.byte	0x04, 0x05
        /*005a*/ 	.short	(.L_715 - .L_714)
.L_714:
        /*005c*/ 	.word	0x00000080
        /*0060*/ 	.word	0x00000001
        /*0064*/ 	.word	0x00000001


	//----- nvinfo : EIATTR_CRS_STACK_SIZE
	.align		4
.L_715:
        /*0068*/ 	.byte	0x04, 0x1e
        /*006a*/ 	.short	(.L_717 - .L_716)
.L_716:
        /*006c*/ 	.word	0x00000000


	//----- nvinfo : EIATTR_CBANK_PARAM_SIZE
	.align		4
.L_717:
        /*0070*/ 	.byte	0x03, 0x19
        /*0072*/ 	.short	0x0020


	//----- nvinfo : EIATTR_PARAM_CBANK
	.align		4
        /*0074*/ 	.byte	0x04, 0x0a
        /*0076*/ 	.short	(.L_719 - .L_718)
	.align		4
.L_718:
        /*0078*/ 	.word	index@(.nv.constant0._ZN2at6native29vectorized_elementwise_kernelILi8EZZZNS0_12prelu_kernelERNS_14TensorIteratorEENKUlvE_clEvENKUlvE1_clEvEUlN3c108BFloat16ES7_E_St5arrayIPcLm3EEEEviT0_T1_)
        /*007c*/ 	.short	0x0380
        /*007e*/ 	.short	0x0020


	//----- nvinfo : EIATTR_SW_WAR
	.align		4
.L_719:
        /*0080*/ 	.byte	0x04, 0x36
        /*0082*/ 	.short	(.L_721 - .L_720)
.L_720:
        /*0084*/ 	.word	0x00000008
.L_721:


//--------------------- .nv.info._ZN2at6native18elementwise_kernelILi128ELi4EZNS0_15gpu_kernel_implIZZZNS0_12prelu_kernelERNS_14TensorIteratorEENKUlvE_clEvENKUlvE0_clEvEUlffE_EEvRNS_18TensorIteratorBaseERKT_EUliE_EEviT1_ --------------------------
	.section	.nv.info._ZN2at6native18elementwise_kernelILi128ELi4EZNS0_15gpu_kernel_implIZZZNS0_12prelu_kernelERNS_14TensorIteratorEENKUlvE_clEvENKUlvE0_clEvEUlffE_EEvRNS_18TensorIteratorBaseERKT_EUliE_EEviT1_,"",@"SHT_CUDA_INFO"
	.sectionflags	@""
	.align	4


	//----- nvinfo : EIATTR_CUDA_API_VERSION
	.align		4
        /*0000*/ 	.byte	0x04, 0x37
        /*0002*/ 	.short	(.L_723 - .L_722)
.L_722:
        /*0004*/ 	.word	0x00000082


	//----- nvinfo : EIATTR_KPARAM_INFO
	.align		4
.L_723:
        /*0008*/ 	.byte	0x04, 0x17
        /*000a*/ 	.short	(.L_725 - .L_724)
.L_724:
        /*000c*/ 	.word	0x00000000
        /*0010*/ 	.short	0x0001
        /*0012*/ 	.short	0x0008
        /*0014*/ 	.byte	0x00, 0xf0, 0x21, 0x0a


	//----- nvinfo : EIATTR_KPARAM_INFO
	.align		4
.L_725:
        /*0018*/ 	.byte	0x04, 0x17
        /*001a*/ 	.short	(.L_727 - .L_726)
.L_726:
        /*001c*/ 	.word	0x00000000
        /*0020*/ 	.short	0x0000
        /*0022*/ 	.short	0x0000
        /*0024*/ 	.byte	0x00, 0xf0, 0x11, 0x00


	//----- nvinfo : EIATTR_SPARSE_MMA_MASK
	.align		4
.L_727:
        /*0028*/ 	.byte	0x03, 0x50
        /*002a*/ 	.short	0x0000


	//----- nvinfo : EIATTR_MAXREG_COUNT
	.align		4
        /*002c*/ 	.byte	0x03, 0x1b
        /*002e*/ 	.short	0x0080


	//----- nvinfo : EIATTR_EXTERNS
	.align		4
        /*0030*/ 	.byte	0x04, 0x0f
        /*0032*/ 	.short	(.L_729 - .L_728)


	//   ....[0]....
	.align		4
.L_728:
        /*0034*/ 	.word	index@(__assertfail)


	//----- nvinfo : EIATTR_MERCURY_ISA_VERSION
	.align		4
.L_729:
        /*0038*/ 	.byte	0x03, 0x5f
        /*003a*/ 	.short	0x0101


	//----- nvinfo : EIATTR_VRC_CTA_INIT_COUNT
	.align		4
        /*003c*/ 	.byte	0x02, 0x4a
	.zero		1
	.zero		1


	//----- nvinfo : EIATTR_SYSCALL_OFFSETS
	.align		4
        /*0040*/ 	.byte	0x04, 0x46
        /*0042*/ 	.short	(.L_731 - .L_730)


	//   ....[0]....
.L_730:
        /*0044*/ 	.word	0x00002410


	//   ....[1]....
        /*0048*/ 	.word	0x00003210


	//   ....[2]....
        /*004c*/ 	.word	0x00003fe0


	//   ....[3]....
        /*0050*/ 	.word	0x00006520


	//   ....[4]....
        /*0054*/ 	.word	0x00007320


	//   ....[5]....
        /*0058*/ 	.word	0x00007f50


	//   ....[6]....
        /*005c*/ 	.word	0x0000a5a0


	//   ....[7]....
        /*0060*/ 	.word	0x0000b3a0


	//   ....[8]....
        /*0064*/ 	.word	0x0000bfd0


	//   ....[9]....
        /*0068*/ 	.word	0x0000e640


	//   ....[10]....
        /*006c*/ 	.word	0x0000f440


	//   ....[11]....
        /*0070*/ 	.word	0x00010040


	//----- nvinfo : EIATTR_EXIT_INSTR_OFFSETS
	.align		4
.L_731:
        /*0074*/ 	.byte	0x04, 0x1c
        /*0076*/ 	.short	(.L_733 - .L_732)


	//   ....[0]....
.L_732:
        /*0078*/ 	.word	0x0000c280


	//   ....[1]....
        /*007c*/ 	.word	0x0000f5c0


	//   ....[2]....
        /*0080*/ 	.word	0x0000f600


	//   ....[3]....
        /*0084*/ 	.word	0x0000f690


	//   ....[4]....
        /*0088*/ 	.word	0x0000f6c0


	//   ....[5]....
        /*008c*/ 	.word	0x0000f6f0


	//   ....[6]....
        /*0090*/ 	.word	0x0000f770


	//   ....[7]....
        /*0094*/ 	.word	0x0000f7a0


	//   ....[8]....
        /*0098*/ 	.word	0x0000f830


	//   ....[9]....
        /*009c*/ 	.word	0x0000f870


	//   ....[10]....
        /*00a0*/ 	.word	0x0000f8b0


	//   ....[11]....
        /*00a4*/ 	.word	0x0000f980


	//   ....[12]....
        /*00a8*/ 	.word	0x0000fae0


	//   ....[13]....
        /*00ac*/ 	.word	0x0000fc40


	//   ....[14]....
        /*00b0*/ 	.word	0x0000fd90


	//   ....[15]....
        /*00b4*/ 	.word	0x0000fdc0


	//   ....[16]....
        /*00b8*/ 	.word	0x0000fdf0


	//   ....[17]....
        /*00bc*/ 	.word	0x0000fe90


	//   ....[18]....
        /*00c0*/ 	.word	0x0000fee0


	//   ....[19]....
        /*00c4*/ 	.word	0x00010050


	//   ....[20]....
        /*00c8*/ 	.word	0x00010150


	//   ....[21]....
        /*00cc*/ 	.word	0x00010280


	//   ....[22]....
        /*00d0*/ 	.word	0x000102b0


	//----- nvinfo : EIATTR_MAX_THREADS
	.align		4
.L_733:
        /*00d4*/ 	.byte	0x04, 0x05
        /*00d6*/ 	.short	(.L_735 - .L_734)
.L_734:
        /*00d8*/ 	.word	0x00000080
        /*00dc*/ 	.word	0x00000001
        /*00e0*/ 	.word	0x00000001


	//----- nvinfo : EIATTR_CRS_STACK_SIZE
	.align		4
.L_735:
        /*00e4*/ 	.byte	0x04, 0x1e
        /*00e6*/ 	.short	(.L_737 - .L_736)
.L_736:
        /*00e8*/ 	.word	0x00000000


	//----- nvinfo : EIATTR_CBANK_PARAM_SIZE
	.align		4
.L_737:
        /*00ec*/ 	.byte	0x03, 0x19
        /*00ee*/ 	.short	0x0290


	//----- nvinfo : EIATTR_PARAM_CBANK
	.align		4
        /*00f0*/ 	.byte	0x04, 0x0a
        /*00f2*/ 	.short	(.L_739 - .L_738)
	.align		4
.L_738:
        /*00f4*/ 	.word	index@(.nv.constant0._ZN2at6native18elementwise_kernelILi128ELi4EZNS0_15gpu_kernel_implIZZZNS0_12prelu_kernelERNS_14TensorIteratorEENKUlvE_clEvENKUlvE0_clEvEUlffE_EEvRNS_18TensorIteratorBaseERKT_EUliE_EEviT1_)
        /*00f8*/ 	.short	0x0380
        /*00fa*/ 	.short	0x0290


	//----- nvinfo : EIATTR_SW_WAR
	.align		4
.L_739:
        /*00fc*/ 	.byte	0x04, 0x36
        /*00fe*/ 	.short	(.L_741 - .L_740)
.L_740:
        /*0100*/ 	.word	0x00000008
.L_741:


//--------------------- .nv.info._ZN2at6native27unrolled_elementwise_kernelIZZZNS0_12prelu_kernelERNS_14TensorIteratorEENKUlvE_clEvENKUlvE0_clEvEUlffE_St5arrayIPcLm3EELi4E23TrivialOffsetCalculatorILi2EjESA_ILi1EjENS0_6memory12LoadWithCastILi2EEENSD_13StoreWithCastILi1EEEEEviT_T0_T2_T3_T4_T5_ --------------------------
	.section	.nv.info._ZN2at6native27unrolled_elementwise_kernelIZZZNS0_12prelu_kernelERNS_14TensorIteratorEENKUlvE_clEvENKUlvE0_clEvEUlffE_St5arrayIPcLm3EELi4E23TrivialOffsetCalculatorILi2EjESA_ILi1EjENS0_6memory12LoadWithCastILi2EEENSD_13StoreWithCastILi1EEEEEviT_T0_T2_T3_T4_T5_,"",@"SHT_CUDA_INFO"
	.sectionflags	@""
	.align	4


	//----- nvinfo : EIATTR_CUDA_API_VERSION
	.align		4
        /*0000*/ 	.byte	0x04, 0x37
        /*0002*/ 	.short	(.L_743 - .L_742)
.L_742:
        /*0004*/ 	.word	0x00000082


	//----- nvinfo : EIATTR_KPARAM_INFO
	.align		4
.L_743:
        /*0008*/ 	.byte	0x04, 0x17
        /*000a*/ 	.short	(.L_745 - .L_744)
.L_744:
        /*000c*/ 	.word	0x00000000
        /*0010*/ 	.short	0x0006
        /*0012*/ 	.short	0x0030
        /*0014*/ 	.byte	0x00, 0xf0, 0x21, 0x00


	//----- nvinfo : EIATTR_KPARAM_INFO
	.align		4
.L_745:
        /*0018*/ 	.byte	0x04, 0x17
        /*001a*/ 	.short	(.L_747 - .L_746)
.L_746:
        /*001c*/ 	.word	0x00000000
        /*0020*/ 	.short	0x0005
        /*0022*/ 	.short	0x0024
        /*0024*/ 	.byte	0x00, 0xf0, 0x31, 0x00


	//----- nvinfo : EIATTR_KPARAM_INFO
	.align		4
.L_747:
        /*0028*/ 	.byte	0x04, 0x17
        /*002a*/ 	.short	(.L_749 - .L_748)
.L_748:
        /*002c*/ 	.word	0x00000000
        /*0030*/ 	.short	0x0004
        /*0032*/ 	.short	0x0021
        /*0034*/ 	.byte	0x00, 0xf0, 0x05, 0x00


	//----- nvinfo : EIATTR_KPARAM_INFO
	.align		4
.L_749:
        /*0038*/ 	.byte	0x04, 0x17
        /*003a*/ 	.short	(.L_751 - .L_750)
.L_750:
        /*003c*/ 	.word	0x00000000
        /*0040*/ 	.short	0x0003
        /*0042*/ 	.short	0x0020
        /*0044*/ 	.byte	0x00, 0xf0, 0x05, 0x00


	//----- nvinfo : EIATTR_KPARAM_INFO
	.align		4
.L_751:
        /*0048*/ 	.byte	0x04, 0x17
        /*004a*/ 	.short	(.L_753 - .L_752)
.L_752:
        /*004c*/ 	.word	0x00000000
        /*0050*/ 	.short	0x0002
        /*0052*/ 	.short	0x0008
        /*0054*/ 	.byte	0x00, 0xf0, 0x61, 0x00


	//----- nvinfo : EIATTR_KPARAM_INFO
	.align		4
.L_753:
        /*0058*/ 	.byte	0x04, 0x17
        /*005a*/ 	.short	(.L_755 - .L_754)
.L_754:
        /*005c*/ 	.word	0x00000000
        /*0060*/ 	.short	0x0001
        /*0062*/ 	.short	0x0004
        /*0064*/ 	.byte	0x00, 0xf0, 0x05, 0x00


	//----- nvinfo : EIATTR_KPARAM_INFO
	.align		4
.L_755:
        /*0068*/ 	.byte	0x04, 0x17
        /*006a*/ 	.short	(.L_757 - .L_756)
.L_756:
        /*006c*/ 	.word	0x00000000
        /*0070*/ 	.short	0x0000
        /*0072*/ 	.short	0x0000
        /*0074*/ 	.byte	0x00, 0xf0, 0x11, 0x00


	//----- nvinfo : EIATTR_SPARSE_MMA_MASK
	.align		4
.L_757:
        /*0078*/ 	.byte	0x03, 0x50
        /*007a*/ 	.short	0x0000


	//----- nvinfo : EIATTR_MAXREG_COUNT
	.align		4
        /*007c*/ 	.byte	0x03, 0x1b
        /*007e*/ 	.short	0x00ff


	//----- nvinfo : EIATTR_EXTERNS
	.align		4
        /*0080*/ 	.byte	0x04, 0x0f
        /*0082*/ 	.short	(.L_759 - .L_758)


	//   ....[0]....
	.align		4
.L_758:
        /*0084*/ 	.word	index@(__assertfail)


	//----- nvinfo : EIATTR_MERCURY_ISA_VERSION
	.align		4
.L_759:
        /*0088*/ 	.byte	0x03, 0x5f
        /*008a*/ 	.short	0x0101


	//----- nvinfo : EIATTR_VRC_CTA_INIT_COUNT
	.align		4
        /*008c*/ 	.byte	0x02, 0x4a
	.zero		1
	.zero		1


	//----- nvinfo : EIATTR_SYSCALL_OFFSETS
	.align		4
        /*0090*/ 	.byte	0x04, 0x46
        /*0092*/ 	.short	(.L_761 - .L_760)


	//   ....[0]....
.L_760:
        /*0094*/ 	.word	0x00000e00


	//   ....[1]....
        /*0098*/ 	.word	0x00001c10


	//   ....[2]....
        /*009c*/ 	.word	0x00002b30


	//   ....[3]....
        /*00a0*/ 	.word	0x00003940


	//   ....[4]....
        /*00a4*/ 	.word	0x000047e0


	//   ....[5]....
        /*00a8*/ 	.word	0x000055f0


	//   ....[6]....
        /*00ac*/ 	.word	0x00006490


	//   ....[7]....
        /*00b0*/ 	.word	0x00007280


	//   ....[8]....
        /*00b4*/ 	.word	0x000080c0


	//   ....[9]....
        /*00b8*/ 	.word	0x00008e10


	//   ....[10]....
        /*00bc*/ 	.word	0x00009c90


	//   ....[11]....
        /*00c0*/ 	.word	0x0000aaf0


	//----- nvinfo : EIATTR_EXIT_INSTR_OFFSETS
	.align		4
.L_761:
        /*00c4*/ 	.byte	0x04, 0x1c
        /*00c6*/ 	.short	(.L_763 - .L_762)


	//   ....[0]....
.L_762:
        /*00c8*/ 	.word	0x00009f30


	//   ....[1]....
        /*00cc*/ 	.word	0x0000a070


	//   ....[2]....
        /*00d0*/ 	.word	0x0000a0b0


	//   ....[3]....
        /*00d4*/ 	.word	0x0000a140


	//   ....[4]....
        /*00d8*/ 	.word	0x0000a170


	//   ....[5]....
        /*00dc*/ 	.word	0x0000a1a0


	//   ....[6]....
        /*00e0*/ 	.word	0x0000a220


	//   ....[7]....
        /*00e4*/ 	.word	0x0000a250


	//   ....[8]....
        /*00e8*/ 	.word	0x0000a2e0


	//   ....[9]....
        /*00ec*/ 	.word	0x0000a320


	//   ....[10]....
        /*00f0*/ 	.word	0x0000a360


	//   ....[11]....
        /*00f4*/ 	.word	0x0000a430


	//   ....[12]....
        /*00f8*/ 	.word	0x0000a590


	//   ....[13]....
        /*00fc*/ 	.word	0x0000a6f0


	//   ....[14]....
        /*0100*/ 	.word	0x0000a840


	//   ....[15]....
        /*0104*/ 	.word	0x0000a870


	//   ....[16]....
        /*0108*/ 	.word	0x0000a8a0


	//   ....[17]....
        /*010c*/ 	.word	0x0000a940


	//   ....[18]....
        /*0110*/ 	.word	0x0000a990


	//   ....[19]....
        /*0114*/ 	.word	0x0000ab00


	//   ....[20]....
        /*0118*/ 	.word	0x0000ac00


	//   ....[21]....
        /*011c*/ 	.word	0x0000ad30


	//   ....[22]....
        /*0120*/ 	.word	0x0000ad60


	//----- nvinfo : EIATTR_MAX_THREADS
	.align		4
.L_763:
        /*0124*/ 	.byte	0x04, 0x05
        /*0126*/ 	.short	(.L_765 - .L_764)
.L_764:
        /*0128*/ 	.word	0x00000080
        /*012c*/ 	.word	0x00000001
        /*0130*/ 	.word	0x00000001


	//----- nvinfo : EIATTR_CRS_STACK_SIZE
	.align		4
.L_765:
        /*0134*/ 	.byte	0x04, 0x1e
        /*0136*/ 	.short	(.L_767 - .L_766)
.L_766:
        /*0138*/ 	.word	0x00000000


	//----- nvinfo : EIATTR_CBANK_PARAM_SIZE
	.align		4
.L_767:
        /*013c*/ 	.byte	0x03, 0x19
        /*013e*/ 	.short	0x0038


	//----- nvinfo : EIATTR_PARAM_CBANK
	.align		4
        /*0140*/ 	.byte	0x04, 0x0a
        /*0142*/ 	.short	(.L_769 - .L_768)
	.align		4
.L_768:
        /*0144*/ 	.word	index@(.nv.constant0._ZN2at6native27unrolled_elementwise_kernelIZZZNS0_12prelu_kernelERNS_14TensorIteratorEENKUlvE_clEvENKUlvE0_clEvEUlffE_St5arrayIPcLm3EELi4E23TrivialOffsetCalculatorILi2EjESA_ILi1EjENS0_6memory12LoadWithCastILi2EEENSD_13StoreWithCastILi1EEEEEviT_T0_T2_T3_T4_T5_)
        /*0148*/ 	.short	0x0380
        /*014a*/ 	.short	0x0038


	//----- nvinfo : EIATTR_SW_WAR
	.align		4
.L_769:
        /*014c*/ 	.byte	0x04, 0x36
        /*014e*/ 	.short	(.L_771 - .L_770)
.L_770:
        /*0150*/ 	.word	0x00000008
.L_771:


//--------------------- .nv.info._ZN2at6native18elementwise_kernelILi128ELi2EZNS0_22gpu_kernel_impl_nocastIZZZNS0_12prelu_kernelERNS_14TensorIteratorEENKUlvE_clEvENKUlvE0_clEvEUlffE_EEvRNS_18TensorIteratorBaseERKT_EUliE_EEviT1_ --------------------------
	.section	.nv.info._ZN2at6native18elementwise_kernelILi128ELi2EZNS0_22gpu_kernel_impl_nocastIZZZNS0_12prelu_kernelERNS_14TensorIteratorEENKUlvE_clEvENKUlvE0_clEvEUlffE_EEvRNS_18TensorIteratorBaseERKT_EUliE_EEviT1_,"",@"SHT_CUDA_INFO"
	.sectionflags	@""
	.align	4


	//----- nvinfo : EIATTR_CUDA_API_VERSION
	.align		4
        /*0000*/ 	.byte	0x04, 0x37
        /*0002*/ 	.short	(.L_773 - .L_772)
.L_772:
        /*0004*/ 	.word	0x00000082


	//----- nvinfo : EIATTR_KPARAM_INFO
	.align		4
.L_773:
        /*0008*/ 	.byte	0x04, 0x17
        /*000a*/ 	.short	(.L_775 - .L_774)
.L_774:
        /*000c*/ 	.word	0x00000000
        /*0010*/ 	.short	0x0001
        /*0012*/ 	.short	0x0008
        /*0014*/ 	.byte	0x00, 0xf0, 0x21, 0x0a


	//----- nvinfo : EIATTR_KPARAM_INFO
	.align		4
.L_775:
        /*0018*/ 	.byte	0x04, 0x17
        /*001a*/ 	.short	(.L_777 - .L_776)
.L_776:
        /*001c*/ 	.word	0x00000000
        /*0020*/ 	.short	0x0000
        /*0022*/ 	.short	0x0000
        /*0024*/ 	.byte	0x00, 0xf0, 0x11, 0x00


	//----- nvinfo : EIATTR_SPARSE_MMA_MASK
	.align		4
.L_777:
        /*0028*/ 	.byte	0x03, 0x50
        /*002a*/ 	.short	0x0000


	//----- nvinfo : EIATTR_MAXREG_COUNT
	.align		4
        /*002c*/ 	.byte	0x03, 0x1b
        /*002e*/ 	.short	0x0080


	//----- nvinfo : EIATTR_MERCURY_ISA_VERSION
	.align		4
        /*0030*/ 	.byte	0x03, 0x5f
        /*0032*/ 	.short	0x0101


	//----- nvinfo : EIATTR_VRC_CTA_INIT_COUNT
	.align		4
        /*0034*/ 	.byte	0x02, 0x4a
	.zero		1
	.zero		1


	//----- nvinfo : EIATTR_EXIT_INSTR_OFFSETS
	.align		4
        /*0038*/ 	.byte	0x04, 0x1c
        /*003a*/ 	.short	(.L_779 - .L_778)


	//   ....[0]....
.L_778:
        /*003c*/ 	.word	0x00000180


	//   ....[1]....
        /*0040*/ 	.word	0x00000210


	//   ....[2]....
        /*0044*/ 	.word	0x00001950


	//   ....[3]....
        /*0048*/ 	.word	0x00002ff0


	//----- nvinfo : EIATTR_MAX_THREADS
	.align		4
.L_779:
        /*004c*/ 	.byte	0x04, 0x05
        /*004e*/ 	.short	(.L_781 - .L_780)
.L_780:
        /*0050*/ 	.word	0x00000080
        /*0054*/ 	.word	0x00000001
        /*0058*/ 	.word	0x00000001


	//----- nvinfo : EIATTR_CRS_STACK_SIZE
	.align		4
.L_781:
        /*005c*/ 	.byte	0x04, 0x1e
        /*005e*/ 	.short	(.L_783 - .L_782)
.L_782:
        /*0060*/ 	.word	0x00000000


	//----- nvinfo : EIATTR_CBANK_PARAM_SIZE
	.align		4
.L_783:
        /*0064*/ 	.byte	0x03, 0x19
        /*0066*/ 	.short	0x0290


	//----- nvinfo : EIATTR_PARAM_CBANK
	.align		4
        /*0068*/ 	.byte	0x04, 0x0a
        /*006a*/ 	.short	(.L_785 - .L_784)
	.align		4
.L_784:
        /*006c*/ 	.word	index@(.nv.constant0._ZN2at6native18elementwise_kernelILi128ELi2EZNS0_22gpu_kernel_impl_nocastIZZZNS0_12prelu_kernelERNS_14TensorIteratorEENKUlvE_clEvENKUlvE0_clEvEUlffE_EEvRNS_18TensorIteratorBaseERKT_EUliE_EEviT1_)
        /*0070*/ 	.short	0x0380
        /*0072*/ 	.short	0x0290


	//----- nvinfo : EIATTR_SW_WAR
	.align		4
.L_785:
        /*0074*/ 	.byte	0x04, 0x36
        /*0076*/ 	.short	(.L_787 - .L_786)
.L_786:
        /*0078*/ 	.word	0x00000008
.L_787:


//--------------------- .nv.info._ZN2at6native27unrolled_elementwise_kernelIZZZNS0_12prelu_kernelERNS_14TensorIteratorEENKUlvE_clEvENKUlvE0_clEvEUlffE_St5arrayIPcLm3EELi4E23TrivialOffsetCalculatorILi2EjESA_ILi1EjENS0_6memory15LoadWithoutCastENSD_16StoreWithoutCastEEEviT_T0_T2_T3_T4_T5_ --------------------------
	.section	.nv.info._ZN2at6native27unrolled_elementwise_kernelIZZZNS0_12prelu_kernelERNS_14TensorIteratorEENKUlvE_clEvENKUlvE0_clEvEUlffE_St5arrayIPcLm3EELi4E23TrivialOffsetCalculatorILi2EjESA_ILi1EjENS0_6memory15LoadWithoutCastENSD_16StoreWithoutCastEEEviT_T0_T2_T3_T4_T5_,"",@"SHT_CUDA_INFO"
	.sectionflags	@""
	.align	4


	//----- nvinfo : EIATTR_CUDA_API_VERSION
	.align		4
        /*0000*/ 	.byte	0x04, 0x37
        /*0002*/ 	.short	(.L_789 - .L_788)
.L_788:
        /*0004*/ 	.word	0x00000082


	//----- nvinfo : EIATTR_KPARAM_INFO
	.align		4
.L_789:
        /*0008*/ 	.byte	0x04, 0x17
        /*000a*/ 	.short	(.L_791 - .L_790)
.L_790:
        /*000c*/ 	.word	0x00000000
        /*0010*/ 	.short	0x0006
        /*0012*/ 	.short	0x0023
        /*0014*/ 	.byte	0x00, 0xf0, 0x05, 0x00


	//----- nvinfo : EIATTR_KPARAM_INFO
	.align		4
.L_791:
        /*0018*/ 	.byte	0x04, 0x17
        /*001a*/ 	.short	(.L_793 - .L_792)
.L_792:
        /*001c*/ 	.word	0x00000000
        /*0020*/ 	.short	0x0005
        /*0022*/ 	.short	0x0022
        /*0024*/ 	.byte	0x00, 0xf0, 0x05, 0x00


	//----- nvinfo : EIATTR_KPARAM_INFO
	.align		4
.L_793:
        /*0028*/ 	.byte	0x04, 0x17
        /*002a*/ 	.short	(.L_795 - .L_794)
.L_794:
        /*002c*/ 	.word	0x00000000
        /*0030*/ 	.short	0x0004
        /*0032*/ 	.short	0x0021
        /*0034*/ 	.byte	0x00, 0xf0, 0x05, 0x00


	//----- nvinfo : EIATTR_KPARAM_INFO
	.align		4
.L_795:
        /*0038*/ 	.byte	0x04, 0x17
        /*003a*/ 	.short	(.L_797 - .L_796)
.L_796:
        /*003c*/ 	.word	0x00000000
        /*0040*/ 	.short	0x0003
        /*0042*/ 	.short	0x0020
        /*0044*/ 	.byte	0x00, 0xf0, 0x05, 0x00


	//----- nvinfo : EIATTR_KPARAM_INFO
	.align		4
.L_797:
        /*0048*/ 	.byte	0x04, 0x17
        /*004a*/ 	.short	(.L_799 - .L_798)
.L_798:
        /*004c*/ 	.word	0x00000000
        /*0050*/ 	.short	0x0002
        /*0052*/ 	.short	0x0008
        /*0054*/ 	.byte	0x00, 0xf0, 0x61, 0x00


	//----- nvinfo : EIATTR_KPARAM_INFO
	.align		4
.L_799:
        /*0058*/ 	.byte	0x04, 0x17
        /*005a*/ 	.short	(.L_801 - .L_800)
.L_800:
        /*005c*/ 	.word	0x00000000
        /*0060*/ 	.short	0x0001
        /*0062*/ 	.short	0x0004
        /*0064*/ 	.byte	0x00, 0xf0, 0x05, 0x00


	//----- nvinfo : EIATTR_KPARAM_INFO
	.align		4
.L_801:
        /*0068*/ 	.byte	0x04, 0x17
        /*006a*/ 	.short	(.L_803 - .L_802)
.L_802:
        /*006c*/ 	.word	0x00000000
        /*0070*/ 	.short	0x0000
        /*0072*/ 	.short	0x0000
        /*0074*/ 	.byte	0x00, 0xf0, 0x11, 0x00


	//----- nvinfo : EIATTR_SPARSE_MMA_MASK
	.align		4
.L_803:
        /*0078*/ 	.byte	0x03, 0x50
        /*007a*/ 	.short	0x0000


	//----- nvinfo : EIATTR_MAXREG_COUNT
	.align		4
        /*007c*/ 	.byte	0x03, 0x1b
        /*007e*/ 	.short	0x00ff


	//----- nvinfo : EIATTR_MERCURY_ISA_VERSION
	.align		4
        /*0080*/ 	.byte	0x03, 0x5f
        /*0082*/ 	.short	0x0101


	//----- nvinfo : EIATTR_VRC_CTA_INIT_COUNT
	.align		4
        /*0084*/ 	.byte	0x02, 0x4a
	.zero		1
	.zero		1


	//----- nvinfo : EIATTR_EXIT_INSTR_OFFSETS
	.align		4
        /*0088*/ 	.byte	0x04, 0x1c
        /*008a*/ 	.short	(.L_805 - .L_804)


	//   ....[0]....
.L_804:
        /*008c*/ 	.word	0x00000540


	//   ....[1]....
        /*0090*/ 	.word	0x00000590


	//----- nvinfo : EIATTR_MAX_THREADS
	.align		4
.L_805:
        /*0094*/ 	.byte	0x04, 0x05
        /*0096*/ 	.short	(.L_807 - .L_806)
.L_806:
        /*0098*/ 	.word	0x00000080
        /*009c*/ 	.word	0x00000001
        /*00a0*/ 	.word	0x00000001


	//----- nvinfo : EIATTR_CRS_STACK_SIZE
	.align		4
.L_807:
        /*00a4*/ 	.byte	0x04, 0x1e
        /*00a6*/ 	.short	(.L_809 - .L_808)
.L_808:
        /*00a8*/ 	.word	0x00000000


	//----- nvinfo : EIATTR_CBANK_PARAM_SIZE
	.align		4
.L_809:
        /*00ac*/ 	.byte	0x03, 0x19
        /*00ae*/ 	.short	0x0024


	//----- nvinfo : EIATTR_PARAM_CBANK
	.align		4
        /*00b0*/ 	.byte	0x04, 0x0a
        /*00b2*/ 	.short	(.L_811 - .L_810)
	.align		4
.L_810:
        /*00b4*/ 	.word	index@(.nv.constant0._ZN2at6native27unrolled_elementwise_kernelIZZZNS0_12prelu_kernelERNS_14TensorIteratorEENKUlvE_clEvENKUlvE0_clEvEUlffE_St5arrayIPcLm3EELi4E23TrivialOffsetCalculatorILi2EjESA_ILi1EjENS0_6memory15LoadWithoutCastENSD_16StoreWithoutCastEEEviT_T0_T2_T3_T4_T5_)
        /*00b8*/ 	.short	0x0380
        /*00ba*/ 	.short	0x0024


	//----- nvinfo : EIATTR_SW_WAR
	.align		4
.L_811:
        /*00bc*/ 	.byte	0x04, 0x36
        /*00be*/ 	.short	(.L_813 - .L_812)
.L_812:
        /*00c0*/ 	.word	0x00000008
.L_813:


//--------------------- .nv.info._ZN2at6native29vectorized_elementwise_kernelILi2EZZZNS0_12prelu_kernelERNS_14TensorIteratorEENKUlvE_clEvENKUlvE0_clEvEUlffE_St5arrayIPcLm3EEEEviT0_T1_ --------------------------
	.section	.nv.info._ZN2at6native29vectorized_elementwise_kernelILi2EZZZNS0_12prelu_kernelERNS_14TensorIteratorEENKUlvE_clEvENKUlvE0_clEvEUlffE_St5arrayIPcLm3EEEEviT0_T1_,"",@"SHT_CUDA_INFO"
	.sectionflags	@""
	.align	4


	//----- nvinfo : EIATTR_CUDA_API_VERSION
	.align		4
        /*0000*/ 	.byte	0x04, 0x37
        /*0002*/ 	.short	(.L_815 - .L_814)
.L_814:
        /*0004*/ 	.word	0x00000082


	//----- nvinfo : EIATTR_KPARAM_INFO
	.align		4
.L_815:
        /*0008*/ 	.byte	0x04, 0x17
        /*000a*/ 	.short	(.L_817 - .L_816)
.L_816:
        /*000c*/ 	.word	0x00000000
        /*0010*/ 	.short	0x0002
        /*0012*/ 	.short	0x0008
        /*0014*/ 	.byte	0x00, 0xf0, 0x61, 0x00


	//----- nvinfo : EIATTR_KPARAM_INFO
	.align		4
.L_817:
        /*0018*/ 	.byte	0x04, 0x17
        /*001a*/ 	.short	(.L_819 - .L_818)
.L_818:
        /*001c*/ 	.word	0x00000000
        /*0020*/ 	.short	0x0001
        /*0022*/ 	.short	0x0004
        /*0024*/ 	.byte	0x00, 0xf0, 0x05, 0x00


	//----- nvinfo : EIATTR_KPARAM_INFO
	.align		4
.L_819:
        /*0028*/ 	.byte	0x04, 0x17
        /*002a*/ 	.short	(.L_821 - .L_820)
.L_820:
        /*002c*/ 	.word	0x00000000
        /*0030*/ 	.short	0x0000
        /*0032*/ 	.short	0x0000
        /*0034*/ 	.byte	0x00, 0xf0, 0x11, 0x00


	//----- nvinfo : EIATTR_SPARSE_MMA_MASK
	.align		4
.L_821:
        /*0038*/ 	.byte	0x03, 0x50
        /*003a*/ 	.short	0x0000


	//----- nvinfo : EIATTR_MAXREG_COUNT
	.align		4
        /*003c*/ 	.byte	0x03, 0x1b
        /*003e*/ 	.short	0x00ff


	//----- nvinfo : EIATTR_MERCURY_ISA_VERSION
	.align		4
        /*0040*/ 	.byte	0x03, 0x5f
        /*0042*/ 	.short	0x0101


	//----- nvinfo : EIATTR_VRC_CTA_INIT_COUNT
	.align		4
        /*0044*/ 	.byte	0x02, 0x4a
	.zero		1
	.zero		1


	//----- nvinfo : EIATTR_EXIT_INSTR_OFFSETS
	.align		4
        /*0048*/ 	.byte	0x04, 0x1c
        /*004a*/ 	.short	(.L_823 - .L_822)


	//   ....[0]....
.L_822:
        /*004c*/ 	.word	0x00000a50


	//   ....[1]....
        /*0050*/ 	.word	0x00000aa0


	//   ....[2]....
        /*0054*/ 	.word	0x00000d10


	//----- nvinfo : EIATTR_MAX_THREADS
	.align		4
.L_823:
        /*0058*/ 	.byte	0x04, 0x05
        /*005a*/ 	.short	(.L_825 - .L_824)
.L_824:
        /*005c*/ 	.word	0x00000080
        /*0060*/ 	.word	0x00000001
        /*0064*/ 	.word	0x00000001


	//----- nvinfo : EIATTR_CRS_STACK_SIZE
	.align		4
.L_825:
        /*0068*/ 	.byte	0x04, 0x1e
        /*006a*/ 	.short	(.L_827 - .L_826)
.L_826:
        /*006c*/ 	.word	0x00000000


	//----- nvinfo : EIATTR_CBANK_PARAM_SIZE
	.align		4
.L_827:
        /*0070*/ 	.byte	0x03, 0x19
        /*0072*/ 	.short	0x0020


	//----- nvinfo : EIATTR_PARAM_CBANK
	.align		4
        /*0074*/ 	.byte	0x04, 0x0a
        /*0076*/ 	.short	(.L_829 - .L_828)
	.align		4
.L_828:
        /*0078*/ 	.word	index@(.nv.constant0._ZN2at6native29vectorized_elementwise_kernelILi2EZZZNS0_12prelu_kernelERNS_14TensorIteratorEENKUlvE_clEvENKUlvE0_clEvEUlffE_St5arrayIPcLm3EEEEviT0_T1_)
        /*007c*/ 	.short	0x0380
        /*007e*/ 	.short	0x0020


	//----- nvinfo : EIATTR_SW_WAR
	.align		4
.L_829:
        /*0080*/ 	.byte	0x04, 0x36
        /*0082*/ 	.short	(.L_831 - .L_830)
.L_830:
        /*0084*/ 	.word	0x00000008
.L_831:


//--------------------- .nv.info._ZN2at6native29vectorized_elementwise_kernelILi4EZZZNS0_12prelu_kernelERNS_14TensorIteratorEENKUlvE_clEvENKUlvE0_clEvEUlffE_St5arrayIPcLm3EEEEviT0_T1_ --------------------------
	.section	.nv.info._ZN2at6native29vectorized_elementwise_kernelILi4EZZZNS0_12prelu_kernelERNS_14TensorIteratorEENKUlvE_clEvENKUlvE0_clEvEUlffE_St5arrayIPcLm3EEEEviT0_T1_,"",@"SHT_CUDA_INFO"
	.sectionflags	@""
	.align	4


	//----- nvinfo : EIATTR_CUDA_API_VERSION
	.align		4
        /*0000*/ 	.byte	0x04, 0x37
        /*0002*/ 	.short	(.L_833 - .L_832)
.L_832:
        /*0004*/ 	.word	0x00000082


	//----- nvinfo : EIATTR_KPARAM_INFO
	.align		4
.L_833:
        /*0008*/ 	.byte	0x04, 0x17
        /*000a*/ 	.short	(.L_835 - .L_834)
.L_834:
        /*000c*/ 	.word	0x00000000
        /*0010*/ 	.short	0x0002
        /*0012*/ 	.short	0x0008
        /*0014*/ 	.byte	0x00, 0xf0, 0x61, 0x00


	//----- nvinfo : EIATTR_KPARAM_INFO
	.align		4
.L_835:
        /*0018*/ 	.byte	0x04, 0x17
        /*001a*/ 	.short	(.L_837 - .L_836)
.L_836:
        /*001c*/ 	.word	0x00000000
        /*0020*/ 	.short	0x0001
        /*0022*/ 	.short	0x0004
        /*0024*/ 	.byte	0x00, 0xf0, 0x05, 0x00


	//----- nvinfo : EIATTR_KPARAM_INFO
	.align		4
.L_837:
        /*0028*/ 	.byte	0x04, 0x17
        /*002a*/ 	.short	(.L_839 - .L_838)
.L_838:
        /*002c*/ 	.word	0x00000000
        /*0030*/ 	.short	0x0000
        /*0032*/ 	.short	0x0000
        /*0034*/ 	.byte	0x00, 0xf0, 0x11, 0x00


	//----- nvinfo : EIATTR_SPARSE_MMA_MASK
	.align		4
.L_839:
        /*0038*/ 	.byte	0x03, 0x50
        /*003a*/ 	.short	0x0000


	//----- nvinfo : EIATTR_MAXREG_COUNT
	.align		4
        /*003c*/ 	.byte	0x03, 0x1b
        /*003e*/ 	.short	0x00ff


	//----- nvinfo : EIATTR_MERCURY_ISA_VERSION
	.align		4
        /*0040*/ 	.byte	0x03, 0x5f
        /*0042*/ 	.short	0x0101


	//----- nvinfo : EIATTR_VRC_CTA_INIT_COUNT
	.align		4
        /*0044*/ 	.byte	0x02, 0x4a
	.zero		1
	.zero		1


	//----- nvinfo : EIATTR_EXIT_INSTR_OFFSETS
	.align		4
        /*0048*/ 	.byte	0x04, 0x1c
        /*004a*/ 	.short	(.L_841 - .L_840)


	//   ....[0]....
.L_840:
        /*004c*/ 	.word	0x00000a50


	//   ....[1]....
        /*0050*/ 	.word	0x00000aa0


	//   ....[2]....
        /*0054*/ 	.word	0x00000cb0


	//----- nvinfo : EIATTR_MAX_THREADS
	.align		4
.L_841:
        /*0058*/ 	.byte	0x04, 0x05
        /*005a*/ 	.short	(.L_843 - .L_842)
.L_842:
        /*005c*/ 	.word	0x00000080
        /*0060*/ 	.word	0x00000001
        /*0064*/ 	.word	0x00000001


	//----- nvinfo : EIATTR_CRS_STACK_SIZE
	.align		4
.L_843:
        /*0068*/ 	.byte	0x04, 0x1e
        /*006a*/ 	.short	(.L_845 - .L_844)
.L_844:
        /*006c*/ 	.word	0x00000000


	//----- nvinfo : EIATTR_CBANK_PARAM_SIZE
	.align		4
.L_845:
        /*0070*/ 	.byte	0x03, 0x19
        /*0072*/ 	.short	0x0020


	//----- nvinfo : EIATTR_PARAM_CBANK
	.align		4
        /*0074*/ 	.byte	0x04, 0x0a
        /*0076*/ 	.short	(.L_847 - .L_846)
	.align		4
.L_846:
        /*0078*/ 	.word	index@(.nv.constant0._ZN2at6native29vectorized_elementwise_kernelILi4EZZZNS0_12prelu_kernelERNS_14TensorIteratorEENKUlvE_clEvENKUlvE0_clEvEUlffE_St5arrayIPcLm3EEEEviT0_T1_)
        /*007c*/ 	.short	0x0380
        /*007e*/ 	.short	0x0020


	//----- nvinfo : EIATTR_SW_WAR
	.align		4
.L_847:
        /*0080*/ 	.byte	0x04, 0x36
        /*0082*/ 	.short	(.L_849 - .L_848)
.L_848:
        /*0084*/ 	.word	0x00000008
.L_849:


//--------------------- .nv.info._ZN2at6native29vectorized_elementwise_kernelILi8EZZZNS0_12prelu_kernelERNS_14TensorIteratorEENKUlvE_clEvENKUlvE0_clEvEUlffE_St5arrayIPcLm3EEEEviT0_T1_ --------------------------
	.section	.nv.info._ZN2at6native29vectorized_elementwise_kernelILi8EZZZNS0_12prelu_kernelERNS_14TensorIteratorEENKUlvE_clEvENKUlvE0_clEvEUlffE_St5arrayIPcLm3EEEEviT0_T1_,"",@"SHT_CUDA_INFO"
	.sectionflags	@""
	.align	4


	//----- nvinfo : EIATTR_CUDA_API_VERSION
	.align		4
        /*0000*/ 	.byte	0x04, 0x37
        /*0002*/ 	.short	(.L_851 - .L_850)
.L_850:
        /*0004*/ 	.word	0x00000082


	//----- nvinfo : EIATTR_KPARAM_INFO
	.align		4
.L_851:
        /*0008*/ 	.byte	0x04, 0x17
        /*000a*/ 	.short	(.L_853 - .L_852)
.L_852:
        /*000c*/ 	.word	0x00000000
        /*0010*/ 	.short	0x0002
        /*0012*/ 	.short	0x0008
        /*0014*/ 	.byte	0x00, 0xf0, 0x61, 0x00


	//----- nvinfo : EIATTR_KPARAM_INFO
	.align		4
.L_853:
        /*0018*/ 	.byte	0x04, 0x17
        /*001a*/ 	.short	(.L_855 - .L_854)
.L_854:
        /*001c*/ 	.word	0x00000000
        /*0020*/ 	.short	0x0001
        /*0022*/ 	.short	0x0004
        /*0024*/ 	.byte	0x00, 0xf0, 0x05, 0x00


	//----- nvinfo : EIATTR_KPARAM_INFO
	.align		4
.L_855:
        /*0028*/ 	.byte	0x04, 0x17
        /*002a*/ 	.short	(.L_857 - .L_856)
.L_856:
        /*002c*/ 	.word	0x00000000
        /*0030*/ 	.short	0x0000
        /*0032*/ 	.short	0x0000
        /*0034*/ 	.byte	0x00, 0xf0, 0x11, 0x00


	//----- nvinfo : EIATTR_SPARSE_MMA_MASK
	.align		4
.L_857:
        /*0038*/ 	.byte	0x03, 0x50
        /*003a*/ 	.short	0x0000


	//----- nvinfo : EIATTR_MAXREG_COUNT
	.align		4
        /*003c*/ 	.byte	0x03, 0x1b
        /*003e*/ 	.short	0x00ff


	//----- nvinfo : EIATTR_MERCURY_ISA_VERSION
	.align		4
        /*0040*/ 	.byte	0x03, 0x5f
        /*0042*/ 	.short	0x0101


	//----- nvinfo : EIATTR_VRC_CTA_INIT_COUNT
	.align		4
        /*0044*/ 	.byte	0x02, 0x4a
	.zero		1
	.zero		1


	//----- nvinfo : EIATTR_EXIT_INSTR_OFFSETS
	.align		4
        /*0048*/ 	.byte	0x04, 0x1c
        /*004a*/ 	.short	(.L_859 - .L_858)


	//   ....[0]....
.L_858:
        /*004c*/ 	.word	0x00000a50


	//   ....[1]....
        /*0050*/ 	.word	0x00000aa0


	//   ....[2]....
        /*0054*/ 	.word	0x00000c80


	//----- nvinfo : EIATTR_MAX_THREADS
	.align		4
.L_859:
        /*0058*/ 	.byte	0x04, 0x05
        /*005a*/ 	.short	(.L_861 - .L_860)
.L_860:
        /*005c*/ 	.word	0x00000080
        /*0060*/ 	.word	0x00000001
        /*0064*/ 	.word	0x00000001


	//----- nvinfo : EIATTR_CRS_STACK_SIZE
	.align		4
.L_861:
        /*0068*/ 	.byte	0x04, 0x1e
        /*006a*/ 	.short	(.L_863 - .L_862)
.L_862:
        /*006c*/ 	.word	0x00000000


	//----- nvinfo : EIATTR_CBANK_PARAM_SIZE
	.align		4
.L_863:
        /*0070*/ 	.byte	0x03, 0x19
        /*0072*/ 	.short	0x0020


	//----- nvinfo : EIATTR_PARAM_CBANK
	.align		4
        /*0074*/ 	.byte	0x04, 0x0a
        /*0076*/ 	.short	(.L_865 - .L_864)
	.align		4
.L_864:
        /*0078*/ 	.word	index@(.nv.constant0._ZN2at6native29vectorized_elementwise_kernelILi8EZZZNS0_12prelu_kernelERNS_14TensorIteratorEENKUlvE_clEvENKUlvE0_clEvEUlffE_St5arrayIPcLm3EEEEviT0_T1_)
        /*007c*/ 	.short	0x0380
        /*007e*/ 	.short	0x0020


	//----- nvinfo : EIATTR_SW_WAR
	.align		4
.L_865:
        /*0080*/ 	.byte	0x04, 0x36
        /*0082*/ 	.short	(.L_867 - .L_866)
.L_866:
        /*0084*/ 	.word	0x00000008
.L_867:


//--------------------- .nv.info._ZN2at6native18elementwise_kernelILi128ELi4EZNS0_15gpu_kernel_implIZZZNS0_12prelu_kernelERNS_14TensorIteratorEENKUlvE_clEvENKUlvE_clEvEUlddE_EEvRNS_18TensorIteratorBaseERKT_EUliE_EEviT1_ --------------------------
	.section	.nv.info._ZN2at6native18elementwise_kernelILi128ELi4EZNS0_15gpu_kernel_implIZZZNS0_12prelu_kernelERNS_14TensorIteratorEENKUlvE_clEvENKUlvE_clEvEUlddE_EEvRNS_18TensorIteratorBaseERKT_EUliE_EEviT1_,"",@"SHT_CUDA_INFO"
	.sectionflags	@""
	.align	4


	//----- nvinfo : EIATTR_CUDA_API_VERSION
	.align		4
        /*0000*/ 	.byte	0x04, 0x37
        /*0002*/ 	.short	(.L_869 - .L_868)
.L_868:
        /*0004*/ 	.word	0x00000082


	//----- nvinfo : EIATTR_KPARAM_INFO
	.align		4
.L_869:
        /*0008*/ 	.byte	0x04, 0x17
        /*000a*/ 	.short	(.L_871 - .L_870)
.L_870:
        /*000c*/ 	.word	0x00000000
        /*0010*/ 	.short	0x0001
        /*0012*/ 	.short	0x0008
        /*0014*/ 	.byte	0x00, 0xf0, 0x21, 0x0a


	//----- nvinfo : EIATTR_KPARAM_INFO
	.align		4
.L_871:
        /*0018*/ 	.byte	0x04, 0x17
        /*001a*/ 	.short	(.L_873 - .L_872)
.L_872:
        /*001c*/ 	.word	0x00000000
        /*0020*/ 	.short	0x0000
        /*0022*/ 	.short	0x0000
        /*0024*/ 	.byte	0x00, 0xf0, 0x11, 0x00


	//----- nvinfo : EIATTR_SPARSE_MMA_MASK
	.align		4
.L_873:
        /*0028*/ 	.byte	0x03, 0x50
        /*002a*/ 	.short	0x0000


	//----- nvinfo : EIATTR_MAXREG_COUNT
	.align		4
        /*002c*/ 	.byte	0x03, 0x1b
        /*002e*/ 	.short	0x0080


	//----- nvinfo : EIATTR_EXTERNS
	.align		4
        /*0030*/ 	.byte	0x04, 0x0f
        /*0032*/ 	.short	(.L_875 - .L_874)


	//   ....[0]....
	.align		4
.L_874:
        /*0034*/ 	.word	index@(__assertfail)


	//----- nvinfo : EIATTR_MERCURY_ISA_VERSION
	.align		4
.L_875:
        /*0038*/ 	.byte	0x03, 0x5f
        /*003a*/ 	.short	0x0101


	//----- nvinfo : EIATTR_VRC_CTA_INIT_COUNT
	.align		4
        /*003c*/ 	.byte	0x02, 0x4a
	.zero		1
	.zero		1


	//----- nvinfo : EIATTR_SYSCALL_OFFSETS
	.align		4
        /*0040*/ 	.byte	0x04, 0x46
        /*0042*/ 	.short	(.L_877 - .L_876)


	//   ....[0]....
.L_876:
        /*0044*/ 	.word	0x000024c0


	//   ....[1]....
        /*0048*/ 	.word	0x000033a0


	//   ....[2]....
        /*004c*/ 	.word	0x00004460


	//   ....[3]....
        /*0050*/ 	.word	0x00006ae0


	//   ....[4]....
        /*0054*/ 	.word	0x000079c0


	//   ....[5]....
        /*0058*/ 	.word	0x00008800


	//   ....[6]....
        /*005c*/ 	.word	0x0000b030


	//   ....[7]....
        /*0060*/ 	.word	0x0000bf10


	//   ....[8]....
        /*0064*/ 	.word	0x0000cd50


	//   ....[9]....
        /*0068*/ 	.word	0x0000f5a0


	//   ....[10]....
        /*006c*/ 	.word	0x00010480


	//   ....[11]....
        /*0070*/ 	.word	0x00011290


	//----- nvinfo : EIATTR_EXIT_INSTR_OFFSETS
	.align		4
.L_877:
        /*0074*/ 	.byte	0x04, 0x1c
        /*0076*/ 	.short	(.L_879 - .L_878)


	//   ....[0]....
.L_878:
        /*0078*/ 	.word	0x0000d0f0


	//   ....[1]....
        /*007c*/ 	.word	0x00010620


	//   ....[2]....
        /*0080*/ 	.word	0x00010660


	//   ....[3]....
        /*0084*/ 	.word	0x000106f0


	//   ....[4]....
        /*0088*/ 	.word	0x00010720


	//   ....[5]....
        /*008c*/ 	.word	0x00010750


	//   ....[6]....
        /*0090*/ 	.word	0x00010820


	//   ....[7]....
        /*0094*/ 	.word	0x000108a0


	//   ....[8]....
        /*0098*/ 	.word	0x00010980


	//   ....[9]....
        /*009c*/ 	.word	0x00010a10


	//   ....[10]....
        /*00a0*/ 	.word	0x00010a30


	//   ....[11]....
        /*00a4*/ 	.word	0x00010b00


	//   ....[12]....
        /*00a8*/ 	.word	0x00010cb0


	//   ....[13]....
        /*00ac*/ 	.word	0x00010e60


	//   ....[14]....
        /*00b0*/ 	.word	0x00011000


	//   ....[15]....
        /*00b4*/ 	.word	0x00011030


	//   ....[16]....
        /*00b8*/ 	.word	0x00011060


	//   ....[17]....
        /*00bc*/ 	.word	0x00011100


	//   ....[18]....
        /*00c0*/ 	.word	0x00011130


	//   ....[19]....
        /*00c4*/ 	.word	0x000112a0


	//   ....[20]....
        /*00c8*/ 	.word	0x000113f0


	//   ....[21]....
        /*00cc*/ 	.word	0x00011570


	//   ....[22]....
        /*00d0*/ 	.word	0x000115f0


	//----- nvinfo : EIATTR_MAX_THREADS
	.align		4
.L_879:
        /*00d4*/ 	.byte	0x04, 0x05
        /*00d6*/ 	.short	(.L_881 - .L_880)
.L_880:
        /*00d8*/ 	.word	0x00000080
        /*00dc*/ 	.word	0x00000001
        /*00e0*/ 	.word	0x00000001


	//----- nvinfo : EIATTR_CRS_STACK_SIZE
	.align		4
.L_881:
        /*00e4*/ 	.byte	0x04, 0x1e
        /*00e6*/ 	.short	(.L_883 - .L_882)
.L_882:
        /*00e8*/ 	.word	0x00000000


	//----- nvinfo : EIATTR_CBANK_PARAM_SIZE
	.align		4
.L_883:
        /*00ec*/ 	.byte	0x03, 0x19
        /*00ee*/ 	.short	0x0290


	//----- nvinfo : EIATTR_PARAM_CBANK
	.align		4
        /*00f0*/ 	.byte	0x04, 0x0a
        /*00f2*/ 	.short	(.L_885 - .L_884)
	.align		4
.L_884:
        /*00f4*/ 	.word	index@(.nv.constant0._ZN2at6native18elementwise_kernelILi128ELi4EZNS0_15gpu_kernel_implIZZZNS0_12prelu_kernelERNS_14TensorIteratorEENKUlvE_clEvENKUlvE_clEvEUlddE_EEvRNS_18TensorIteratorBaseERKT_EUliE_EEviT1_)
        /*00f8*/ 	.short	0x0380
        /*00fa*/ 	.short	0x0290


	//----- nvinfo : EIATTR_SW_WAR
	.align		4
.L_885:
        /*00fc*/ 	.byte	0x04, 0x36
        /*00fe*/ 	.short	(.L_887 - .L_886)
.L_886:
        /*0100*/ 	.word	0x00000008
.L_887:


//--------------------- .nv.info._ZN2at6native27unrolled_elementwise_kernelIZZZNS0_12prelu_kernelERNS_14TensorIteratorEENKUlvE_clEvENKUlvE_clEvEUlddE_St5arrayIPcLm3EELi4E23TrivialOffsetCalculatorILi2EjESA_ILi1EjENS0_6memory12LoadWithCastILi2EEENSD_13StoreWithCastILi1EEEEEviT_T0_T2_T3_T4_T5_ --------------------------
	.section	.nv.info._ZN2at6native27unrolled_elementwise_kernelIZZZNS0_12prelu_kernelERNS_14TensorIteratorEENKUlvE_clEvENKUlvE_clEvEUlddE_St5arrayIPcLm3EELi4E23TrivialOffsetCalculatorILi2EjESA_ILi1EjENS0_6memory12LoadWithCastILi2EEENSD_13StoreWithCastILi1EEEEEviT_T0_T2_T3_T4_T5_,"",@"SHT_CUDA_INFO"
	.sectionflags	@""
	.align	4


	//----- nvinfo : EIATTR_CUDA_API_VERSION
	.align		4
        /*0000*/ 	.byte	0x04, 0x37
        /*0002*/ 	.short	(.L_889 - .L_888)
.L_888:
        /*0004*/ 	.word	0x00000082


	//----- nvinfo : EIATTR_KPARAM_INFO
	.align		4
.L_889:
        /*0008*/ 	.byte	0x04, 0x17
        /*000a*/ 	.short	(.L_891 - .L_890)
.L_890:
        /*000c*/ 	.word	0x00000000
        /*0010*/ 	.short	0x0006
        /*0012*/ 	.short	0x0030
        /*0014*/ 	.byte	0x00, 0xf0, 0x21, 0x00


	//----- nvinfo : EIATTR_KPARAM_INFO
	.align		4
.L_891:
        /*0018*/ 	.byte	0x04, 0x17
        /*001a*/ 	.short	(.L_893 - .L_892)
.L_892:
        /*001c*/ 	.word	0x00000000
        /*0020*/ 	.short	0x0005
        /*0022*/ 	.short	0x0024
        /*0024*/ 	.byte	0x00, 0xf0, 0x31, 0x00


	//----- nvinfo : EIATTR_KPARAM_INFO
	.align		4
.L_893:
        /*0028*/ 	.byte	0x04, 0x17
        /*002a*/ 	.short	(.L_895 - .L_894)
.L_894:
        /*002c*/ 	.word	0x00000000
        /*0030*/ 	.short	0x0004
        /*0032*/ 	.short	0x0021
        /*0034*/ 	.byte	0x00, 0xf0, 0x05, 0x00


	//----- nvinfo : EIATTR_KPARAM_INFO
	.align		4
.L_895:
        /*0038*/ 	.byte	0x04, 0x17
        /*003a*/ 	.short	(.L_897 - .L_896)
.L_896:
        /*003c*/ 	.word	0x00000000
        /*0040*/ 	.short	0x0003
        /*0042*/ 	.short	0x0020
        /*0044*/ 	.byte	0x00, 0xf0, 0x05, 0x00


	//----- nvinfo : EIATTR_KPARAM_INFO
	.align		4
.L_897:
        /*0048*/ 	.byte	0x04, 0x17
        /*004a*/ 	.short	(.L_899 - .L_898)
.L_898:
        /*004c*/ 	.word	0x00000000
        /*0050*/ 	.short	0x0002
        /*0052*/ 	.short	0x0008
        /*0054*/ 	.byte	0x00, 0xf0, 0x61, 0x00


	//----- nvinfo : EIATTR_KPARAM_INFO
	.align		4
.L_899:
        /*0058*/ 	.byte	0x04, 0x17
        /*005a*/ 	.short	(.L_901 - .L_900)
.L_900:
        /*005c*/ 	.word	0x00000000
        /*0060*/ 	.short	0x0001
        /*0062*/ 	.short	0x0004
        /*0064*/ 	.byte	0x00, 0xf0, 0x05, 0x00


	//----- nvinfo : EIATTR_KPARAM_INFO
	.align		4
.L_901:
        /*0068*/ 	.byte	0x04, 0x17
        /*006a*/ 	.short	(.L_903 - .L_902)
.L_902:
        /*006c*/ 	.word	0x00000000
        /*0070*/ 	.short	0x0000
        /*0072*/ 	.short	0x0000
        /*0074*/ 	.byte	0x00, 0xf0, 0x11, 0x00


	//----- nvinfo : EIATTR_SPARSE_MMA_MASK
	.align		4
.L_903:
        /*0078*/ 	.byte	0x03, 0x50
        /*007a*/ 	.short	0x0000


	//----- nvinfo : EIATTR_MAXREG_COUNT
	.align		4
        /*007c*/ 	.byte	0x03, 0x1b
        /*007e*/ 	.short	0x00ff


	//----- nvinfo : EIATTR_EXTERNS
	.align		4
        /*0080*/ 	.byte	0x04, 0x0f
        /*0082*/ 	.short	(.L_905 - .L_904)


	//   ....[0]....
	.align		4
.L_904:
        /*0084*/ 	.word	index@(__assertfail)


	//----- nvinfo : EIATTR_MERCURY_ISA_VERSION
	.align		4
.L_905:
        /*0088*/ 	.byte	0x03, 0x5f
        /*008a*/ 	.short	0x0101


	//----- nvinfo : EIATTR_VRC_CTA_INIT_COUNT
	.align		4
        /*008c*/ 	.byte	0x02, 0x4a
	.zero		1
	.zero		1


	//----- nvinfo : EIATTR_SYSCALL_OFFSETS
	.align		4
        /*0090*/ 	.byte	0x04, 0x46
        /*0092*/ 	.short	(.L_907 - .L_906)


	//   ....[0]....
.L_906:
        /*0094*/ 	.word	0x00000eb0


	//   ....[1]....
        /*0098*/ 	.word	0x00001dc0


	//   ....[2]....
        /*009c*/ 	.word	0x00002e10


	//   ....[3]....
        /*00a0*/ 	.word	0x00003d20


	//   ....[4]....
        /*00a4*/ 	.word	0x00004cb0


	//   ....[5]....
        /*00a8*/ 	.word	0x00005bc0


	//   ....[6]....
        /*00ac*/ 	.word	0x00006b50


	//   ....[7]....
        /*00b0*/ 	.word	0x00007a30


	//   ....[8]....
        /*00b4*/ 	.word	0x00008ca0


	//   ....[9]....
        /*00b8*/ 	.word	0x00009c70


	//   ....[10]....
        /*00bc*/ 	.word	0x0000add0


	//   ....[11]....
        /*00c0*/ 	.word	0x0000bf10


	//----- nvinfo : EIATTR_EXIT_INSTR_OFFSETS
	.align		4
.L_907:
        /*00c4*/ 	.byte	0x04, 0x1c
        /*00c6*/ 	.short	(.L_909 - .L_908)


	//   ....[0]....
.L_908:
        /*00c8*/ 	.word	0x0000b160


	//   ....[1]....
        /*00cc*/ 	.word	0x0000b2a0


	//   ....[2]....
        /*00d0*/ 	.word	0x0000b2e0


	//   ....[3]....
        /*00d4*/ 	.word	0x0000b370


	//   ....[4]....
        /*00d8*/ 	.word	0x0000b3a0


	//   ....[5]....
        /*00dc*/ 	.word	0x0000b3d0


	//   ....[6]....
        /*00e0*/ 	.word	0x0000b4a0


	//   ....[7]....
        /*00e4*/ 	.word	0x0000b520


	//   ....[8]....
        /*00e8*/ 	.word	0x0000b600


	//   ....[9]....
        /*00ec*/ 	.word	0x0000b690


	//   ....[10]....
        /*00f0*/ 	.word	0x0000b6b0


	//   ....[11]....
        /*00f4*/ 	.word	0x0000b780


	//   ....[12]....
        /*00f8*/ 	.word	0x0000b930


	//   ....[13]....
        /*00fc*/ 	.word	0x0000bae0


	//   ....[14]....
        /*0100*/ 	.word	0x0000bc80


	//   ....[15]....
        /*0104*/ 	.word	0x0000bcb0


	//   ....[16]....
        /*0108*/ 	.word	0x0000bce0


	//   ....[17]....
        /*010c*/ 	.word	0x0000bd80


	//   ....[18]....
        /*0110*/ 	.word	0x0000bdb0


	//   ....[19]....
        /*0114*/ 	.word	0x0000bf20


	//   ....[20]....
        /*0118*/ 	.word	0x0000c070


	//   ....[21]....
        /*011c*/ 	.word	0x0000c1f0


	//   ....[22]....
        /*0120*/ 	.word	0x0000c270


	//----- nvinfo : EIATTR_MAX_THREADS
	.align		4
.L_909:
        /*0124*/ 	.byte	0x04, 0x05
        /*0126*/ 	.short	(.L_911 - .L_910)
.L_910:
        /*0128*/ 	.word	0x00000080
        /*012c*/ 	.word	0x00000001
        /*0130*/ 	.word	0x00000001


	//----- nvinfo : EIATTR_CRS_STACK_SIZE
	.align		4
.L_911:
        /*0134*/ 	.byte	0x04, 0x1e
        /*0136*/ 	.short	(.L_913 - .L_912)
.L_912:
        /*0138*/ 	.word	0x00000000


	//----- nvinfo : EIATTR_CBANK_PARAM_SIZE
	.align		4
.L_913:
        /*013c*/ 	.byte	0x03, 0x19
        /*013e*/ 	.short	0x0038


	//----- nvinfo : EIATTR_PARAM_CBANK
	.align		4
        /*0140*/ 	.byte	0x04, 0x0a
        /*0142*/ 	.short	(.L_915 - .L_914)
	.align		4
.L_914:
        /*0144*/ 	.word	index@(.nv.constant0._ZN2at6native27unrolled_elementwise_kernelIZZZNS0_12prelu_kernelERNS_14TensorIteratorEENKUlvE_clEvENKUlvE_clEvEUlddE_St5arrayIPcLm3EELi4E23TrivialOffsetCalculatorILi2EjESA_ILi1EjENS0_6memory12LoadWithCastILi2EEENSD_13StoreWithCastILi1EEEEEviT_T0_T2_T3_T4_T5_)
        /*0148*/ 	.short	0x0380
        /*014a*/ 	.short	0x0038


	//----- nvinfo : EIATTR_SW_WAR
	.align		4
.L_915:
        /*014c*/ 	.byte	0x04, 0x36
        /*014e*/ 	.short	(.L_917 - .L_916)
.L_916:
        /*0150*/ 	.word	0x00000008
.L_917:


//--------------------- .nv.info._ZN2at6native18elementwise_kernelILi128ELi2EZNS0_22gpu_kernel_impl_nocastIZZZNS0_12prelu_kernelERNS_14TensorIteratorEENKUlvE_clEvENKUlvE_clEvEUlddE_EEvRNS_18TensorIteratorBaseERKT_EUliE_EEviT1_ --------------------------
	.section	.nv.info._ZN2at6native18elementwise_kernelILi128ELi2EZNS0_22gpu_kernel_impl_nocastIZZZNS0_12prelu_kernelERNS_14TensorIteratorEENKUlvE_clEvENKUlvE_clEvEUlddE_EEvRNS_18TensorIteratorBaseERKT_EUliE_EEviT1_,"",@"SHT_CUDA_INFO"
	.sectionflags	@""
	.align	4


	//----- nvinfo : EIATTR_CUDA_API_VERSION
	.align		4
        /*0000*/ 	.byte	0x04, 0x37
        /*0002*/ 	.short	(.L_919 - .L_918)
.L_918:
        /*0004*/ 	.word	0x00000082


	//----- nvinfo : EIATTR_KPARAM_INFO
	.align		4
.L_919:
        /*0008*/ 	.byte	0x04, 0x17
        /*000a*/ 	.short	(.L_921 - .L_920)
.L_920:
        /*000c*/ 	.word	0x00000000
        /*0010*/ 	.short	0x0001
        /*0012*/ 	.short	0x0008
        /*0014*/ 	.byte	0x00, 0xf0, 0x21, 0x0a


	//----- nvinfo : EIATTR_KPARAM_INFO
	.align		4
.L_921:
        /*0018*/ 	.byte	0x04, 0x17
        /*001a*/ 	.short	(.L_923 - .L_922)
.L_922:
        /*001c*/ 	.word	0x00000000
        /*0020*/ 	.short	0x0000
        /*0022*/ 	.short	0x0000
        /*0024*/ 	.byte	0x00, 0xf0, 0x11, 0x00


	//----- nvinfo : EIATTR_SPARSE_MMA_MASK
	.align		4
.L_923:
        /*0028*/ 	.byte	0x03, 0x50
        /*002a*/ 	.short	0x0000


	//----- nvinfo : EIATTR_MAXREG_COUNT
	.align		4
        /*002c*/ 	.byte	0x03, 0x1b
        /*002e*/ 	.short	0x0080


	//----- nvinfo : EIATTR_MERCURY_ISA_VERSION
	.align		4
        /*0030*/ 	.byte	0x03, 0x5f
        /*0032*/ 	.short	0x0101


	//----- nvinfo : EIATTR_VRC_CTA_INIT_COUNT
	.align		4
        /*0034*/ 	.byte	0x02, 0x4a
	.zero		1
	.zero		1


	//----- nvinfo : EIATTR_EXIT_INSTR_OFFSETS
	.align		4
        /*0038*/ 	.byte	0x04, 0x1c
        /*003a*/ 	.short	(.L_925 - .L_924)


	//   ....[0]....
.L_924:
        /*003c*/ 	.word	0x000001a0


	//   ....[1]....
        /*0040*/ 	.word	0x00000250


	//   ....[2]....
        /*0044*/ 	.word	0x000019b0


	//   ....[3]....
        /*0048*/ 	.word	0x00003070


	//----- nvinfo : EIATTR_MAX_THREADS
	.align		4
.L_925:
        /*004c*/ 	.byte	0x04, 0x05
        /*004e*/ 	.short	(.L_927 - .L_926)
.L_926:
        /*0050*/ 	.word	0x00000080
        /*0054*/ 	.word	0x00000001
        /*0058*/ 	.word	0x00000001


	//----- nvinfo : EIATTR_CRS_STACK_SIZE
	.align		4
.L_927:
        /*005c*/ 	.byte	0x04, 0x1e
        /*005e*/ 	.short	(.L_929 - .L_928)
.L_928:
        /*0060*/ 	.word	0x00000000


	//----- nvinfo : EIATTR_CBANK_PARAM_SIZE
	.align		4
.L_929:
        /*0064*/ 	.byte	0x03, 0x19
        /*0066*/ 	.short	0x0290


	//----- nvinfo : EIATTR_PARAM_CBANK
	.align		4
        /*0068*/ 	.byte	0x04, 0x0a
        /*006a*/ 	.short	(.L_931 - .L_930)
	.align		4
.L_930:
        /*006c*/ 	.word	index@(.nv.constant0._ZN2at6native18elementwise_kernelILi128ELi2EZNS0_22gpu_kernel_impl_nocastIZZZNS0_12prelu_kernelERNS_14TensorIteratorEENKUlvE_clEvENKUlvE_clEvEUlddE_EEvRNS_18TensorIteratorBaseERKT_EUliE_EEviT1_)
        /*0070*/ 	.short	0x0380
        /*0072*/ 	.short	0x0290


	//----- nvinfo : EIATTR_SW_WAR
	.align		4
.L_931:
        /*0074*/ 	.byte	0x04, 0x36
        /*0076*/ 	.short	(.L_933 - .L_932)
.L_932:
        /*0078*/ 	.word	0x00000008
.L_933:


//--------------------- .nv.info._ZN2at6native27unrolled_elementwise_kernelIZZZNS0_12prelu_kernelERNS_14TensorIteratorEENKUlvE_clEvENKUlvE_clEvEUlddE_St5arrayIPcLm3EELi4E23TrivialOffsetCalculatorILi2EjESA_ILi1EjENS0_6memory15LoadWithoutCastENSD_16StoreWithoutCastEEEviT_T0_T2_T3_T4_T5_ --------------------------
	.section	.nv.info._ZN2at6native27unrolled_elementwise_kernelIZZZNS0_12prelu_kernelERNS_14TensorIteratorEENKUlvE_clEvENKUlvE_clEvEUlddE_St5arrayIPcLm3EELi4E23TrivialOffsetCalculatorILi2EjESA_ILi1EjENS0_6memory15LoadWithoutCastENSD_16StoreWithoutCastEEEviT_T0_T2_T3_T4_T5_,"",@"SHT_CUDA_INFO"
	.sectionflags	@""
	.align	4


	//----- nvinfo : EIATTR_CUDA_API_VERSION
	.align		4
        /*0000*/ 	.byte	0x04, 0x37
        /*0002*/ 	.short	(.L_935 - .L_934)
.L_934:
        /*0004*/ 	.word	0x00000082


	//----- nvinfo : EIATTR_KPARAM_INFO
	.align		4
.L_935:
        /*0008*/ 	.byte	0x04, 0x17
        /*000a*/ 	.short	(.L_937 - .L_936)
.L_936:
        /*000c*/ 	.word	0x00000000
        /*0010*/ 	.short	0x0006
        /*0012*/ 	.short	0x0023
        /*0014*/ 	.byte	0x00, 0xf0, 0x05, 0x00


	//----- nvinfo : EIATTR_KPARAM_INFO
	.align		4
.L_937:
        /*0018*/ 	.byte	0x04, 0x17
        /*001a*/ 	.short	(.L_939 - .L_938)
.L_938:
        /*001c*/ 	.word	0x00000000
        /*0020*/ 	.short	0x0005
        /*0022*/ 	.short	0x0022
        /*0024*/ 	.byte	0x00, 0xf0, 0x05, 0x00


	//----- nvinfo : EIATTR_KPARAM_INFO
	.align		4
.L_939:
        /*0028*/ 	.byte	0x04, 0x17
        /*002a*/ 	.short	(.L_941 - .L_940)
.L_940:
        /*002c*/ 	.word	0x00000000
        /*0030*/ 	.short	0x0004
        /*0032*/ 	.short	0x0021
        /*0034*/ 	.byte	0x00, 0xf0, 0x05, 0x00


	//----- nvinfo : EIATTR_KPARAM_INFO
	.align		4
.L_941:
        /*0038*/ 	.byte	0x04, 0x17
        /*003a*/ 	.short	(.L_943 - .L_942)
.L_942:
        /*003c*/ 	.word	0x00000000
        /*0040*/ 	.short	0x0003
        /*0042*/ 	.short	0x0020
        /*0044*/ 	.byte	0x00, 0xf0, 0x05, 0x00


	//----- nvinfo : EIATTR_KPARAM_INFO
	.align		4
.L_943:
        /*0048*/ 	.byte	0x04, 0x17
        /*004a*/ 	.short	(.L_945 - .L_944)
.L_944:
        /*004c*/ 	.word	0x00000000
        /*0050*/ 	.short	0x0002
        /*0052*/ 	.short	0x0008
        /*0054*/ 	.byte	0x00, 0xf0, 0x61, 0x00


	//----- nvinfo : EIATTR_KPARAM_INFO
	.align		4
.L_945:
        /*0058*/ 	.byte	0x04, 0x17
        /*005a*/ 	.short	(.L_947 - .L_946)
.L_946:
        /*005c*/ 	.word	0x00000000
        /*0060*/ 	.short	0x0001
        /*0062*/ 	.short	0x0004
        /*0064*/ 	.byte	0x00, 0xf0, 0x05, 0x00


	//----- nvinfo : EIATTR_KPARAM_INFO
	.align		4
.L_947:
        /*0068*/ 	.byte	0x04, 0x17
        /*006a*/ 	.short	(.L_949 - .L_948)
.L_948:
        /*006c*/ 	.word	0x00000000
        /*0070*/ 	.short	0x0000
        /*0072*/ 	.short	0x0000
        /*0074*/ 	.byte	0x00, 0xf0, 0x11, 0x00


	//----- nvinfo : EIATTR_SPARSE_MMA_MASK
	.align		4
.L_949:
        /*0078*/ 	.byte	0x03, 0x50
        /*007a*/ 	.short	0x0000


	//----- nvinfo : EIATTR_MAXREG_COUNT
	.align		4
        /*007c*/ 	.byte	0x03, 0x1b
        /*007e*/ 	.short	0x00ff


	//----- nvinfo : EIATTR_MERCURY_ISA_VERSION
	.align		4
        /*0080*/ 	.byte	0x03, 0x5f
        /*0082*/ 	.short	0x0101


	//----- nvinfo : EIATTR_VRC_CTA_INIT_COUNT
	.align		4
        /*0084*/ 	.byte	0x02, 0x4a
	.zero		1
	.zero		1


	//----- nvinfo : EIATTR_EXIT_INSTR_OFFSETS
	.align		4
        /*0088*/ 	.byte	0x04, 0x1c
        /*008a*/ 	.short	(.L_951 - .L_950)


	//   ....[0]....
.L_950:
        /*008c*/ 	.word	0x000005d0


	//   ....[1]....
        /*0090*/ 	.word	0x00000620


	//----- nvinfo : EIATTR_MAX_THREADS
	.align		4
.L_951:
        /*0094*/ 	.byte	0x04, 0x05
        /*0096*/ 	.short	(.L_953 - .L_952)
.L_952:
        /*0098*/ 	.word	0x00000080
        /*009c*/ 	.word	0x00000001
        /*00a0*/ 	.word	0x00000001


	//----- nvinfo : EIATTR_CRS_STACK_SIZE
	.align		4
.L_953:
        /*00a4*/ 	.byte	0x04, 0x1e
        /*00a6*/ 	.short	(.L_955 - .L_954)
.L_954:
        /*00a8*/ 	.word	0x00000000


	//----- nvinfo : EIATTR_CBANK_PARAM_SIZE
	.align		4
.L_955:
        /*00ac*/ 	.byte	0x03, 0x19
        /*00ae*/ 	.short	0x0024


	//----- nvinfo : EIATTR_PARAM_CBANK
	.align		4
        /*00b0*/ 	.byte	0x04, 0x0a
        /*00b2*/ 	.short	(.L_957 - .L_956)
	.align		4
.L_956:
        /*00b4*/ 	.word	index@(.nv.constant0._ZN2at6native27unrolled_elementwise_kernelIZZZNS0_12prelu_kernelERNS_14TensorIteratorEENKUlvE_clEvENKUlvE_clEvEUlddE_St5arrayIPcLm3EELi4E23TrivialOffsetCalculatorILi2EjESA_ILi1EjENS0_6memory15LoadWithoutCastENSD_16StoreWithoutCastEEEviT_T0_T2_T3_T4_T5_)
        /*00b8*/ 	.short	0x0380
        /*00ba*/ 	.short	0x0024


	//----- nvinfo : EIATTR_SW_WAR
	.align		4
.L_957:
        /*00bc*/ 	.byte	0x04, 0x36
        /*00be*/ 	.short	(.L_959 - .L_958)
.L_958:
        /*00c0*/ 	.word	0x00000008
.L_959:


//--------------------- .nv.info._ZN2at6native29vectorized_elementwise_kernelILi2EZZZNS0_12prelu_kernelERNS_14TensorIteratorEENKUlvE_clEvENKUlvE_clEvEUlddE_St5arrayIPcLm3EEEEviT0_T1_ --------------------------
	.section	.nv.info._ZN2at6native29vectorized_elementwise_kernelILi2EZZZNS0_12prelu_kernelERNS_14TensorIteratorEENKUlvE_clEvENKUlvE_clEvEUlddE_St5arrayIPcLm3EEEEviT0_T1_,"",@"SHT_CUDA_INFO"
	.sectionflags	@""
	.align	4


	//----- nvinfo : EIATTR_CUDA_API_VERSION
	.align		4
        /*0000*/ 	.byte	0x04, 0x37
        /*0002*/ 	.short	(.L_961 - .L_960)
.L_960:
        /*0004*/ 	.word	0x00000082


	//----- nvinfo : EIATTR_KPARAM_INFO
	.align		4
.L_961:
        /*0008*/ 	.byte	0x04, 0x17
        /*000a*/ 	.short	(.L_963 - .L_962)
.L_962:
        /*000c*/ 	.word	0x00000000
        /*0010*/ 	.short	0x0002
        /*0012*/ 	.short	0x0008
        /*0014*/ 	.byte	0x00, 0xf0, 0x61, 0x00


	//----- nvinfo : EIATTR_KPARAM_INFO
	.align		4
.L_963:
        /*0018*/ 	.byte	0x04, 0x17
        /*001a*/ 	.short	(.L_965 - .L_964)
.L_964:
        /*001c*/ 	.word	0x00000000
        /*0020*/ 	.short	0x0001
        /*0022*/ 	.short	0x0004
        /*0024*/ 	.byte	0x00, 0xf0, 0x05, 0x00


	//----- nvinfo : EIATTR_KPARAM_INFO
	.align		4
.L_965:
        /*0028*/ 	.byte	0x04, 0x17
        /*002a*/ 	.short	(.L_967 - .L_966)
.L_966:
        /*002c*/ 	.word	0x00000000
        /*0030*/ 	.short	0x0000
        /*0032*/ 	.short	0x0000
        /*0034*/ 	.byte	0x00, 0xf0, 0x11, 0x00


	//----- nvinfo : EIATTR_SPARSE_MMA_MASK
	.align		4
.L_967:
        /*0038*/ 	.byte	0x03, 0x50
        /*003a*/ 	.short	0x0000


	//----- nvinfo : EIATTR_MAXREG_COUNT
	.align		4
        /*003c*/ 	.byte	0x03, 0x1b
        /*003e*/ 	.short	0x00ff


	//----- nvinfo : EIATTR_MERCURY_ISA_VERSION
	.align		4
        /*0040*/ 	.byte	0x03, 0x5f
        /*0042*/ 	.short	0x0101


	//----- nvinfo : EIATTR_VRC_CTA_INIT_COUNT
	.align		4
        /*0044*/ 	.byte	0x02, 0x4a
	.zero		1
	.zero		1


	//----- nvinfo : EIATTR_EXIT_INSTR_OFFSETS
	.align		4
        /*0048*/ 	.byte	0x04, 0x1c
        /*004a*/ 	.short	(.L_969 - .L_968)


	//   ....[0]....
.L_968:
        /*004c*/ 	.word	0x00000b60


	//   ....[1]....
        /*0050*/ 	.word	0x00000bb0


	//   ....[2]....
        /*0054*/ 	.word	0x00001010


	//----- nvinfo : EIATTR_MAX_THREADS
	.align		4
.L_969:
        /*0058*/ 	.byte	0x04, 0x05
        /*005a*/ 	.short	(.L_971 - .L_970)
.L_970:
        /*005c*/ 	.word	0x00000080
        /*0060*/ 	.word	0x00000001
        /*0064*/ 	.word	0x00000001


	//----- nvinfo : EIATTR_CRS_STACK_SIZE
	.align		4
.L_971:
        /*0068*/ 	.byte	0x04, 0x1e
        /*006a*/ 	.short	(.L_973 - .L_972)
.L_972:
        /*006c*/ 	.word	0x00000000


	//----- nvinfo : EIATTR_CBANK_PARAM_SIZE
	.align		4
.L_973:
        /*0070*/ 	.byte	0x03, 0x19
        /*0072*/ 	.short	0x0020


	//----- nvinfo : EIATTR_PARAM_CBANK
	.align		4
        /*0074*/ 	.byte	0x04, 0x0a
        /*0076*/ 	.short	(.L_975 - .L_974)
	.align		4
.L_974:
        /*0078*/ 	.word	index@(.nv.constant0._ZN2at6native29vectorized_elementwise_kernelILi2EZZZNS0_12prelu_kernelERNS_14TensorIteratorEENKUlvE_clEvENKUlvE_clEvEUlddE_St5arrayIPcLm3EEEEviT0_T1_)
        /*007c*/ 	.short	0x0380
        /*007e*/ 	.short	0x0020


	//----- nvinfo : EIATTR_SW_WAR
	.align		4
.L_975:
        /*0080*/ 	.byte	0x04, 0x36
        /*0082*/ 	.short	(.L_977 - .L_976)
.L_976:
        /*0084*/ 	.word	0x00000008
.L_977:


//--------------------- .nv.info._ZN2at6native29vectorized_elementwise_kernelILi4EZZZNS0_12prelu_kernelERNS_14TensorIteratorEENKUlvE_clEvENKUlvE_clEvEUlddE_St5arrayIPcLm3EEEEviT0_T1_ --------------------------
	.section	.nv.info._ZN2at6native29vectorized_elementwise_kernelILi4EZZZNS0_12prelu_kernelERNS_14TensorIteratorEENKUlvE_clEvENKUlvE_clEvEUlddE_St5arrayIPcLm3EEEEviT0_T1_,"",@"SHT_CUDA_INFO"
	.sectionflags	@""
	.align	4


	//----- nvinfo : EIATTR_CUDA_API_VERSION
	.align		4
        /*0000*/ 	.byte	0x04, 0x37
        /*0002*/ 	.short	(.L_979 - .L_978)
.L_978:
        /*0004*/ 	.word	0x00000082


	//----- nvinfo : EIATTR_KPARAM_INFO
	.align		4
.L_979:
        /*0008*/ 	.byte	0x04, 0x17
        /*000a*/ 	.short	(.L_981 - .L_980)
.L_980:
        /*000c*/ 	.word	0x00000000
        /*0010*/ 	.short	0x0002
        /*0012*/ 	.short	0x0008
        /*0014*/ 	.byte	0x00, 0xf0, 0x61, 0x00


	//----- nvinfo : EIATTR_KPARAM_INFO
	.align		4
.L_981:
        /*0018*/ 	.byte	0x04, 0x17
        /*001a*/ 	.short	(.L_983 - .L_982)
.L_982:
        /*001c*/ 	.word	0x00000000
        /*0020*/ 	.short	0x0001
        /*0022*/ 	.short	0x0004
        /*0024*/ 	.byte	0x00, 0xf0, 0x05, 0x00


	//----- nvinfo : EIATTR_KPARAM_INFO
	.align		4
.L_983:
        /*0028*/ 	.byte	0x04, 0x17
        /*002a*/ 	.short	(.L_985 - .L_984)
.L_984:
        /*002c*/ 	.word	0x00000000
        /*0030*/ 	.short	0x0000
        /*0032*/ 	.short	0x0000
        /*0034*/ 	.byte	0x00, 0xf0, 0x11, 0x00


	//----- nvinfo : EIATTR_SPARSE_MMA_MASK
	.align		4
.L_985:
        /*0038*/ 	.byte	0x03, 0x50
        /*003a*/ 	.short	0x0000


	//----- nvinfo : EIATTR_MAXREG_COUNT
	.align		4
        /*003c*/ 	.byte	0x03, 0x1b
        /*003e*/ 	.short	0x00ff


	//----- nvinfo : EIATTR_MERCURY_ISA_VERSION
	.align		4
        /*0040*/ 	.byte	0x03, 0x5f
        /*0042*/ 	.short	0x0101


	//----- nvinfo : EIATTR_VRC_CTA_INIT_COUNT
	.align		4
        /*0044*/ 	.byte	0x02, 0x4a
	.zero		1
	.zero		1


	//----- nvinfo : EIATTR_EXIT_INSTR_OFFSETS
	.align		4
        /*0048*/ 	.byte	0x04, 0x1c
        /*004a*/ 	.short	(.L_987 - .L_986)


	//   ....[0]....
.L_986:
        /*004c*/ 	.word	0x00000b60


	//   ....[1]....
        /*0050*/ 	.word	0x00000bb0


	//   ....[2]....
        /*0054*/ 	.word	0x00000fe0


	//----- nvinfo : EIATTR_MAX_THREADS
	.align		4
.L_987:
        /*0058*/ 	.byte	0x04, 0x05
        /*005a*/ 	.short	(.L_989 - .L_988)
.L_988:
        /*005c*/ 	.word	0x00000080
        /*0060*/ 	.word	0x00000001
        /*0064*/ 	.word	0x00000001


	//----- nvinfo : EIATTR_CRS_STACK_SIZE
	.align		4
.L_989:
        /*0068*/ 	.byte	0x04, 0x1e
        /*006a*/ 	.short	(.L_991 - .L_990)
.L_990:
        /*006c*/ 	.word	0x00000000


	//----- nvinfo : EIATTR_CBANK_PARAM_SIZE
	.align		4
.L_991:
        /*0070*/ 	.byte	0x03, 0x19
        /*0072*/ 	.short	0x0020


	//----- nvinfo : EIATTR_PARAM_CBANK
	.align		4
        /*0074*/ 	.byte	0x04, 0x0a
        /*0076*/ 	.short	(.L_993 - .L_992)
	.align		4
.L_992:
        /*0078*/ 	.word	index@(.nv.constant0._ZN2at6native29vectorized_elementwise_kernelILi4EZZZNS0_12prelu_kernelERNS_14TensorIteratorEENKUlvE_clEvENKUlvE_clEvEUlddE_St5arrayIPcLm3EEEEviT0_T1_)
        /*007c*/ 	.short	0x0380
        /*007e*/ 	.short	0x0020


	//----- nvinfo : EIATTR_SW_WAR
	.align		4
.L_993:
        /*0080*/ 	.byte	0x04, 0x36
        /*0082*/ 	.short	(.L_995 - .L_994)
.L_994:
        /*0084*/ 	.word	0x00000008
.L_995:


//--------------------- .nv.info._ZN2at6native29vectorized_elementwise_kernelILi8EZZZNS0_12prelu_kernelERNS_14TensorIteratorEENKUlvE_clEvENKUlvE_clEvEUlddE_St5arrayIPcLm3EEEEviT0_T1_ --------------------------
	.section	.nv.info._ZN2at6native29vectorized_elementwise_kernelILi8EZZZNS0_12prelu_kernelERNS_14TensorIteratorEENKUlvE_clEvENKUlvE_clEvEUlddE_St5arrayIPcLm3EEEEviT0_T1_,"",@"SHT_CUDA_INFO"
	.sectionflags	@""
	.align	4


	//----- nvinfo : EIATTR_CUDA_API_VERSION
	.align		4
        /*0000*/ 	.byte	0x04, 0x37
        /*0002*/ 	.short	(.L_997 - .L_996)
.L_996:
        /*0004*/ 	.word	0x00000082


	//----- nvinfo : EIATTR_KPARAM_INFO
	.align		4
.L_997:
        /*0008*/ 	.byte	0x04, 0x17
        /*000a*/ 	.short	(.L_999 - .L_998)
.L_998:
        /*000c*/ 	.word	0x00000000
        /*0010*/ 	.short	0x0002
        /*0012*/ 	.short	0x0008
        /*0014*/ 	.byte	0x00, 0xf0, 0x61, 0x00


	//----- nvinfo : EIATTR_KPARAM_INFO
	.align		4
.L_999:
        /*0018*/ 	.byte	0x04, 0x17
        /*001a*/ 	.short	(.L_1001 - .L_1000)
.L_1000:
        /*001c*/ 	.word	0x00000000
        /*0020*/ 	.short	0x0001
        /*0022*/ 	.short	0x0004
        /*0024*/ 	.byte	0x00, 0xf0, 0x05, 0x00


	//----- nvinfo : EIATTR_KPARAM_INFO
	.align		4
.L_1001:
        /*0028*/ 	.byte	0x04, 0x17
        /*002a*/ 	.short	(.L_1003 - .L_1002)
.L_1002:
        /*002c*/ 	.word	0x00000000
        /*0030*/ 	.short	0x0000
        /*0032*/ 	.short	0x0000
        /*0034*/ 	.byte	0x00, 0xf0, 0x11, 0x00


	//----- nvinfo : EIATTR_SPARSE_MMA_MASK
	.align		4
.L_1003:
        /*0038*/ 	.byte	0x03, 0x50
        /*003a*/ 	.short	0x0000


	//----- nvinfo : EIATTR_MAXREG_COUNT
	.align		4
        /*003c*/ 	.byte	0x03, 0x1b
        /*003e*/ 	.short	0x00ff


	//----- nvinfo : EIATTR_MERCURY_ISA_VERSION
	.align		4
        /*0040*/ 	.byte	0x03, 0x5f
        /*0042*/ 	.short	0x0101


	//----- nvinfo : EIATTR_VRC_CTA_INIT_COUNT
	.align		4
        /*0044*/ 	.byte	0x02, 0x4a
	.zero		1
	.zero		1


	//----- nvinfo : EIATTR_EXIT_INSTR_OFFSETS
	.align		4
        /*0048*/ 	.byte	0x04, 0x1c
        /*004a*/ 	.short	(.L_1005 - .L_1004)


	//   ....[0]....
.L_1004:
        /*004c*/ 	.word	0x00000b60


	//   ....[1]....
        /*0050*/ 	.word	0x00000bb0


	//   ....[2]....
        /*0054*/ 	.word	0x00000fe0


	//----- nvinfo : EIATTR_MAX_THREADS
	.align		4
.L_1005:
        /*0058*/ 	.byte	0x04, 0x05
        /*005a*/ 	.short	(.L_1007 - .L_1006)
.L_1006:
        /*005c*/ 	.word	0x00000080
        /*0060*/ 	.word	0x00000001
        /*0064*/ 	.word	0x00000001


	//----- nvinfo : EIATTR_CRS_STACK_SIZE
	.align		4
.L_1007:
        /*0068*/ 	.byte	0x04, 0x1e
        /*006a*/ 	.short	(.L_1009 - .L_1008)
.L_1008:
        /*006c*/ 	.word	0x00000000


	//----- nvinfo : EIATTR_CBANK_PARAM_SIZE
	.align		4
.L_1009:
        /*0070*/ 	.byte	0x03, 0x19
        /*0072*/ 	.short	0x0020


	//----- nvinfo : EIATTR_PARAM_CBANK
	.align		4
        /*0074*/ 	.byte	0x04, 0x0a
        /*0076*/ 	.short	(.L_1011 - .L_1010)
	.align		4
.L_1010:
        /*0078*/ 	.word	index@(.nv.constant0._ZN2at6native29vectorized_elementwise_kernelILi8EZZZNS0_12prelu_kernelERNS_14TensorIteratorEENKUlvE_clEvENKUlvE_clEvEUlddE_St5arrayIPcLm3EEEEviT0_T1_)
        /*007c*/ 	.short	0x0380
        /*007e*/ 	.short	0x0020


	//----- nvinfo : EIATTR_SW_WAR
	.align		4
.L_1011:
        /*0080*/ 	.byte	0x04, 0x36
        /*0082*/ 	.short	(.L_1013 - .L_1012)
.L_1012:
        /*0084*/ 	.word	0x00000008
.L_1013:


//--------------------- .nv.callgraph             --------------------------
	.section	.nv.callgraph,"",@"SHT_CUDA_CALLGRAPH"
	.align	4
	.sectionentsize	8
	.align		4
        /*0000*/ 	.word	0x00000000
	.align		4
        /*0004*/ 	.word	0xffffffff
	.align		4
        /*0008*/ 	.word	index@(_ZN2at6native18elementwise_kernelILi128ELi4EZNS0_15gpu_kernel_implIZZZNS0_12prelu_kernelERNS_14TensorIteratorEENKUlvE_clEvENKUlvE2_clEvEUlN3c104HalfES8_E_EEvRNS_18TensorIteratorBaseERKT_EUliE_EEviT1_)
	.align		4
        /*000c*/ 	.word	index@(__assertfail)
	.align		4
        /*0010*/ 	.word	index@(_ZN2at6native27unrolled_elementwise_kernelIZZZNS0_12prelu_kernelERNS_14TensorIteratorEENKUlvE_clEvENKUlvE2_clEvEUlN3c104HalfES7_E_St5arrayIPcLm3EELi4E23TrivialOffsetCalculatorILi2EjESC_ILi1EjENS0_6memory12LoadWithCastILi2EEENSF_13StoreWithCastILi1EEEEEviT_T0_T2_T3_T4_T5_)
	.align		4
        /*0014*/ 	.word	index@(__assertfail)
	.align		4
        /*0018*/ 	.word	index@(_ZN2at6native18elementwise_kernelILi128ELi4EZNS0_15gpu_kernel_implIZZZNS0_12prelu_kernelERNS_14TensorIteratorEENKUlvE_clEvENKUlvE1_clEvEUlN3c108BFloat16ES8_E_EEvRNS_18TensorIteratorBaseERKT_EUliE_EEviT1_)
	.align		4
        /*001c*/ 	.word	index@(__assertfail)
	.align		4
        /*0020*/ 	.word	index@(_ZN2at6native27unrolled_elementwise_kernelIZZZNS0_12prelu_kernelERNS_14TensorIteratorEENKUlvE_clEvENKUlvE1_clEvEUlN3c108BFloat16ES7_E_St5arrayIPcLm3EELi4E23TrivialOffsetCalculatorILi2EjESC_ILi1EjENS0_6memory12LoadWithCastILi2EEENSF_13StoreWithCastILi1EEEEEviT_T0_T2_T3_T4_T5_)
	.align		4
        /*0024*/ 	.word	index@(__assertfail)
	.align		4
        /*0028*/ 	.word	index@(_ZN2at6native18elementwise_kernelILi128ELi4EZNS0_15gpu_kernel_implIZZZNS0_12prelu_kernelERNS_14TensorIteratorEENKUlvE_clEvENKUlvE0_clEvEUlffE_EEvRNS_18TensorIteratorBaseERKT_EUliE_EEviT1_)
	.align		4
        /*002c*/ 	.word	index@(__assertfail)
	.align		4
        /*0030*/ 	.word	index@(_ZN2at6native27unrolled_elementwise_kernelIZZZNS0_12prelu_kernelERNS_14TensorIteratorEENKUlvE_clEvENKUlvE0_clEvEUlffE_St5arrayIPcLm3EELi4E23TrivialOffsetCalculatorILi2EjESA_ILi1EjENS0_6memory12LoadWithCastILi2EEENSD_13StoreWithCastILi1EEEEEviT_T0_T2_T3_T4_T5_)
	.align		4
        /*0034*/ 	.word	index@(__assertfail)
	.align		4
        /*0038*/ 	.word	index@(_ZN2at6native18elementwise_kernelILi128ELi4EZNS0_15gpu_kernel_implIZZZNS0_12prelu_kernelERNS_14TensorIteratorEENKUlvE_clEvENKUlvE_clEvEUlddE_EEvRNS_18TensorIteratorBaseERKT_EUliE_EEviT1_)
	.align		4
        /*003c*/ 	.word	index@(__assertfail)
	.align		4
        /*0040*/ 	.word	index@(_ZN2at6native27unrolled_elementwise_kernelIZZZNS0_12prelu_kernelERNS_14TensorIteratorEENKUlvE_clEvENKUlvE_clEvEUlddE_St5arrayIPcLm3EELi4E23TrivialOffsetCalculatorILi2EjESA_ILi1EjENS0_6memory12LoadWithCastILi2EEENSD_13StoreWithCastILi1EEEEEviT_T0_T2_T3_T4_T5_)
	.align		4
        /*0044*/ 	.word	index@(__assertfail)
	.align		4
        /*0048*/ 	.word	0x00000000
	.align		4
        /*004c*/ 	.word	0xfffffffe
	.align		4
        /*0050*/ 	.word	0x00000000
	.align		4
        /*0054*/ 	.word	0xfffffffd
	.align		4
        /*0058*/ 	.word	0x00000000
	.align		4
        /*005c*/ 	.word	0xfffffffc


//--------------------- .nv.constant4             --------------------------
	.section	.nv.constant4,"a",@progbits
	.align	8
	.align		8
.nv.constant4:
        /*0000*/ 	.dword	__unnamed_1
	.align		8
        /*0008*/ 	.dword	__unnamed_2
	.align		8
        /*0010*/ 	.dword	__unnamed_3
	.align		8
        /*0018*/ 	.dword	__unnamed_4
	.align		8
        /*0020*/ 	.dword	__unnamed_5
	.align		8
        /*0028*/ 	.dword	__unnamed_6
	.align		8
        /*0030*/ 	.dword	__unnamed_7
	.align		8
        /*0038*/ 	.dword	__unnamed_8
	.align		8
        /*0040*/ 	.dword	_ZN55_INTERNAL_416c288b_24_ActivationPreluKernel_cu_bc9ca6684cuda3std3__457_GLOBAL__N__416c288b_24_ActivationPreluKernel_cu_bc9ca6686ignoreE
	.align		8
        /*0048*/ 	.dword	_ZN55_INTERNAL_416c288b_24_ActivationPreluKernel_cu_bc9ca6684cuda3std3__45__cpo5beginE
	.align		8
        /*0050*/ 	.dword	_ZN55_INTERNAL_416c288b_24_ActivationPreluKernel_cu_bc9ca6684cuda3std3__45__cpo3endE
	.align		8
        /*0058*/ 	.dword	_ZN55_INTERNAL_416c288b_24_ActivationPreluKernel_cu_bc9ca6684cuda3std3__45__cpo6cbeginE
	.align		8
        /*0060*/ 	.dword	_ZN55_INTERNAL_416c288b_24_ActivationPreluKernel_cu_bc9ca6684cuda3std3__45__cpo4cendE
	.align		8
        /*0068*/ 	.dword	_ZN55_INTERNAL_416c288b_24_ActivationPreluKernel_cu_bc9ca6684cuda3std3__45__cpo6rbeginE
	.align		8
        /*0070*/ 	.dword	_ZN55_INTERNAL_416c288b_24_ActivationPreluKernel_cu_bc9ca6684cuda3std3__45__cpo4rendE
	.align		8
        /*0078*/ 	.dword	_ZN55_INTERNAL_416c288b_24_ActivationPreluKernel_cu_bc9ca6684cuda3std3__45__cpo7crbeginE
	.align		8
        /*0080*/ 	.dword	_ZN55_INTERNAL_416c288b_24_ActivationPreluKernel_cu_bc9ca6684cuda3std3__45__cpo5crendE
	.align		8
        /*0088*/ 	.dword	_ZN55_INTERNAL_416c288b_24_ActivationPreluKernel_cu_bc9ca6684cuda3std3__419piecewise_constructE
	.align		8
        /*0090*/ 	.dword	_ZN55_INTERNAL_416c288b_24_ActivationPreluKernel_cu_bc9ca6684cuda3std3__48in_placeE
	.align		8
        /*0098*/ 	.dword	_ZN55_INTERNAL_416c288b_24_ActivationPreluKernel_cu_bc9ca6684cuda3std3__420unreachable_sentinelE
	.align		8
        /*00a0*/ 	.dword	_ZN55_INTERNAL_416c288b_24_ActivationPreluKernel_cu_bc9ca6684cuda3std6ranges3__45__cpo4swapE
	.align		8
        /*00a8*/ 	.dword	_ZN55_INTERNAL_416c288b_24_ActivationPreluKernel_cu_bc9ca6684cuda3std6ranges3__45__cpo9iter_moveE
	.align		8
        /*00b0*/ 	.dword	_ZN55_INTERNAL_416c288b_24_ActivationPreluKernel_cu_bc9ca6684cuda3std6ranges3__45__cpo5beginE
	.align		8
        /*00b8*/ 	.dword	_ZN55_INTERNAL_416c288b_24_ActivationPreluKernel_cu_bc9ca6684cuda3std6ranges3__45__cpo3endE
	.align		8
        /*00c0*/ 	.dword	_ZN55_INTERNAL_416c288b_24_ActivationPreluKernel_cu_bc9ca6684cuda3std6ranges3__45__cpo6cbeginE
	.align		8
        /*00c8*/ 	.dword	_ZN55_INTERNAL_416c288b_24_ActivationPreluKernel_cu_bc9ca6684cuda3std6ranges3__45__cpo4cendE
	.align		8
        /*00d0*/ 	.dword	_ZN55_INTERNAL_416c288b_24_ActivationPreluKernel_cu_bc9ca6684cuda3std6ranges3__45__cpo7advanceE
	.align		8
        /*00d8*/ 	.dword	_ZN55_INTERNAL_416c288b_24_ActivationPreluKernel_cu_bc9ca6684cuda3std6ranges3__45__cpo9iter_swapE
	.align		8
        /*00e0*/ 	.dword	_ZN55_INTERNAL_416c288b_24_ActivationPreluKernel_cu_bc9ca6684cuda3std6ranges3__45__cpo4nextE
	.align		8
        /*00e8*/ 	.dword	_ZN55_INTERNAL_416c288b_24_ActivationPreluKernel_cu_bc9ca6684cuda3std6ranges3__45__cpo4prevE
	.align		8
        /*00f0*/ 	.dword	_ZN55_INTERNAL_416c288b_24_ActivationPreluKernel_cu_bc9ca6684cuda3std6ranges3__45__cpo4dataE
	.align		8
        /*00f8*/ 	.dword	_ZN55_INTERNAL_416c288b_24_ActivationPreluKernel_cu_bc9ca6684cuda3std6ranges3__45__cpo5cdataE
	.align		8
        /*0100*/ 	.dword	_ZN55_INTERNAL_416c288b_24_ActivationPreluKernel_cu_bc9ca6684cuda3std6ranges3__45__cpo4sizeE
	.align		8
        /*0108*/ 	.dword	_ZN55_INTERNAL_416c288b_24_ActivationPreluKernel_cu_bc9ca6684cuda3std6ranges3__45__cpo5ssizeE
	.align		8
        /*0110*/ 	.dword	_ZN55_INTERNAL_416c288b_24_ActivationPreluKernel_cu_bc9ca6684cuda3std6ranges3__45__cpo8distanceE
	.align		8
        /*0118*/ 	.dword	_ZN55_INTERNAL_416c288b_24_ActivationPreluKernel_cu_bc9ca6686thrust24THRUST_300001_SM_1000_NS6system6detail10sequential3seqE
	.align		8
        /*0120*/ 	.dword	$str$6
	.align		8
        /*0128*/ 	.dword	$str$7
	.align		8
        /*0130*/ 	.dword	__assertfail


//--------------------- .text._ZN2at6native57_GLOBAL__N__416c288b_24_ActivationPreluKernel_cu_bc9ca66845unrolled_elementwise_kernel_for_multi_outputsILi2EZZZNS0_21prelu_backward_kernelERNS_14TensorIteratorEENKUlvE_clEvENKUlvE2_clEvEUlN3c104HalfES8_S8_E_St5arrayIPcLm5EE16OffsetCalculatorILi3EjLb0EESD_ILi2EjLb0EEEEviT0_T1_T2_T3_ --------------------------
	.section	.text._ZN2at6native57_GLOBAL__N__416c288b_24_ActivationPreluKernel_cu_bc9ca66845unrolled_elementwise_kernel_for_multi_outputsILi2EZZZNS0_21prelu_backward_kernelERNS_14TensorIteratorEENKUlvE_clEvENKUlvE2_clEvEUlN3c104HalfES8_S8_E_St5arrayIPcLm5EE16OffsetCalculatorILi3EjLb0EESD_ILi2EjLb0EEEEviT0_T1_T2_T3_,"ax",@progbits
	.align	128
.text._ZN2at6native57_GLOBAL__N__416c288b_24_ActivationPreluKernel_cu_bc9ca66845unrolled_elementwise_kernel_for_multi_outputsILi2EZZZNS0_21prelu_backward_kernelERNS_14TensorIteratorEENKUlvE_clEvENKUlvE2_clEvEUlN3c104HalfES8_S8_E_St5arrayIPcLm5EE16OffsetCalculatorILi3EjLb0EESD_ILi2EjLb0EEEEviT0_T1_T2_T3_:
        .type           _ZN2at6native57_GLOBAL__N__416c288b_24_ActivationPreluKernel_cu_bc9ca66845unrolled_elementwise_kernel_for_multi_outputsILi2EZZZNS0_21prelu_backward_kernelERNS_14TensorIteratorEENKUlvE_clEvENKUlvE2_clEvEUlN3c104HalfES8_S8_E_St5arrayIPcLm5EE16OffsetCalculatorILi3EjLb0EESD_ILi2EjLb0EEEEviT0_T1_T2_T3_,@function
        .size           _ZN2at6native57_GLOBAL__N__416c288b_24_ActivationPreluKernel_cu_bc9ca66845unrolled_elementwise_kernel_for_multi_outputsILi2EZZZNS0_21prelu_backward_kernelERNS_14TensorIteratorEENKUlvE_clEvENKUlvE2_clEvEUlN3c104HalfES8_S8_E_St5arrayIPcLm5EE16OffsetCalculatorILi3EjLb0EESD_ILi2EjLb0EEEEviT0_T1_T2_T3_,(.L_x_3659 - _ZN2at6native57_GLOBAL__N__416c288b_24_ActivationPreluKernel_cu_bc9ca66845unrolled_elementwise_kernel_for_multi_outputsILi2EZZZNS0_21prelu_backward_kernelERNS_14TensorIteratorEENKUlvE_clEvENKUlvE2_clEvEUlN3c104HalfES8_S8_E_St5arrayIPcLm5EE16OffsetCalculatorILi3EjLb0EESD_ILi2EjLb0EEEEviT0_T1_T2_T3_)
        .other          _ZN2at6native57_GLOBAL__N__416c288b_24_ActivationPreluKernel_cu_bc9ca66845unrolled_elementwise_kernel_for_multi_outputsILi2EZZZNS0_21prelu_backward_kernelERNS_14TensorIteratorEENKUlvE_clEvENKUlvE2_clEvEUlN3c104HalfES8_S8_E_St5arrayIPcLm5EE16OffsetCalculatorILi3EjLb0EESD_ILi2EjLb0EEEEviT0_T1_T2_T3_,@"STO_CUDA_ENTRY STV_DEFAULT"
_ZN2at6native57_GLOBAL__N__416c288b_24_ActivationPreluKernel_cu_bc9ca66845unrolled_elementwise_kernel_for_multi_outputsILi2EZZZNS0_21prelu_backward_kernelERNS_14TensorIteratorEENKUlvE_clEvENKUlvE2_clEvEUlN3c104HalfES8_S8_E_St5arrayIPcLm5EE16OffsetCalculatorILi3EjLb0EESD_ILi2EjLb0EEEEviT0_T1_T2_T3_:
[----:B------:R-:W-:Y:S01]  /*0000*/  LDC R1, c[0x0][0x37c] ;  /* 0x0000df00ff017b82 */ /* 0x000fe20000000800 */
[----:B------:R-:W0:Y:S07]  /*0010*/  S2R R38, SR_TID.X ;  /* 0x0000000000267919 */ /* 0x000e2e0000002100 */
[----:B------:R-:W1:Y:S01]  /*0020*/  S2UR UR4, SR_CTAID.X ;  /* 0x00000000000479c3 */ /* 0x000e620000002500 */
[----:B------:R-:W1:Y:S01]  /*0030*/  LDCU UR5, c[0x0][0x380] ;  /* 0x00007000ff0577ac */ /* 0x000e620008000800 */
[----:B------:R-:W-:Y:S01]  /*0040*/  BSSY.RECONVERGENT B0, `(.L_x_0) ;  /* 0x0000b7e000007945 */ /* 0x000fe20003800200 */
[----:B------:R-:W-:Y:S01]  /*0050*/  PRMT R28, RZ, 0x7610, R28 ;  /* 0x00007610ff1c7816 */ /* 0x000fe2000000001c */
[----:B------:R-:W2:Y:S01]  /*0060*/  LDCU.64 UR8, c[0x0][0x358] ;  /* 0x00006b00ff0877ac */ /* 0x000ea20008000a00 */
[----:B------:R-:W-:-:S02]  /*0070*/  PRMT R27, RZ, 0x7610, R27 ;  /* 0x00007610ff1b7816 */ /* 0x000fc4000000001b */
[----:B------:R-:W-:Y:S02]  /*0080*/  PRMT R23, RZ, 0x7610, R23 ;  /* 0x00007610ff177816 */ /* 0x000fe40000000017 */
[----:B------:R-:W-:Y:S02]  /*0090*/  PRMT R22, RZ, 0x7610, R22 ;  /* 0x00007610ff167816 */ /* 0x000fe40000000016 */
[----:B------:R-:W-:Y:S02]  /*00a0*/  PRMT R8, RZ, 0x7610, R8 ;  /* 0x00007610ff087816 */ /* 0x000fe40000000008 */
[----:B------:R-:W-:Y:S02]  /*00b0*/  PRMT R9, RZ, 0x7610, R9 ;  /* 0x00007610ff097816 */ /* 0x000fe40000000009 */
[----:B------:R-:W-:Y:S02]  /*00c0*/  PRMT R10, RZ, 0x7610, R10 ;  /* 0x00007610ff0a7816 */ /* 0x000fe4000000000a */
[----:B------:R-:W-:-:S02]  /*00d0*/  PRMT R11, RZ, 0x7610, R11 ;  /* 0x00007610ff0b7816 */ /* 0x000fc4000000000b */
[----:B------:R-:W-:Y:S02]  /*00e0*/  PRMT R12, RZ, 0x7610, R12 ;  /* 0x00007610ff0c7816 */ /* 0x000fe4000000000c */
[----:B------:R-:W-:Y:S01]  /*00f0*/  PRMT R13, RZ, 0x7610, R13 ;  /* 0x00007610ff0d7816 */ /* 0x000fe2000000000d */
[----:B-1----:R-:W-:Y:S01]  /*0100*/  UIMAD UR5, UR4, -0x400, UR5 ;  /* 0xfffffc00040578a4 */ /* 0x002fe2000f8e0205 */
[----:B------:R-:W-:Y:S02]  /*0110*/  PRMT R14, RZ, 0x7610, R14 ;  /* 0x00007610ff0e7816 */ /* 0x000fe4000000000e */
[----:B------:R-:W-:Y:S02]  /*0120*/  PRMT R15, RZ, 0x7610, R15 ;  /* 0x00007610ff0f7816 */ /* 0x000fe4000000000f */
[----:B------:R-:W-:Y:S02]  /*0130*/  PRMT R16, RZ, 0x7610, R16 ;  /* 0x00007610ff107816 */ /* 0x000fe40000000010 */
[----:B0-----:R-:W-:-:S02]  /*0140*/  ISETP.GE.AND P0, PT, R38, UR5, PT ;  /* 0x0000000526007c0c */ /* 0x001fc4000bf06270 */
[----:B------:R-:W-:Y:S02]  /*0150*/  PRMT R17, RZ, 0x7610, R17 ;  /* 0x00007610ff117816 */ /* 0x000fe40000000011 */
[----:B------:R-:W-:Y:S02]  /*0160*/  PRMT R18, RZ, 0x7610, R18 ;  /* 0x00007610ff127816 */ /* 0x000fe40000000012 */
[----:B------:R-:W-:Y:S02]  /*0170*/  PRMT R19, RZ, 0x7610, R19 ;  /* 0x00007610ff137816 */ /* 0x000fe40000000013 */
[----:B------:R-:W-:Y:S02]  /*0180*/  PRMT R20, RZ, 0x7610, R20 ;  /* 0x00007610ff147816 */ /* 0x000fe40000000014 */
[----:B------:R-:W-:Y:S02]  /*0190*/  PRMT R21, RZ, 0x7610, R21 ;  /* 0x00007610ff157816 */ /* 0x000fe40000000015 */
[----:B------:R-:W-:-:S02]  /*01a0*/  PRMT R26, RZ, 0x7610, R26 ;  /* 0x00007610ff1a7816 */ /* 0x000fc4000000001a */
[----:B------:R-:W-:Y:S02]  /*01b0*/  PRMT R0, RZ, 0x7610, R0 ;  /* 0x00007610ff007816 */ /* 0x000fe40000000000 */
[----:B------:R-:W-:Y:S02]  /*01c0*/  PRMT R2, RZ, 0x7610, R2 ;  /* 0x00007610ff027816 */ /* 0x000fe40000000002 */
[----:B------:R-:W-:Y:S02]  /*01d0*/  PRMT R3, RZ, 0x7610, R3 ;  /* 0x00007610ff037816 */ /* 0x000fe40000000003 */
[----:B------:R-:W-:Y:S02]  /*01e0*/  PRMT R4, RZ, 0x7610, R4 ;  /* 0x00007610ff047816 */ /* 0x000fe40000000004 */
[----:B------:R-:W-:Y:S01]  /*01f0*/  PRMT R5, RZ, 0x7610, R5 ;  /* 0x00007610ff057816 */ /* 0x000fe20000000005 */
[----:B--2---:R-:W-:Y:S06]  /*0200*/  @P0 BRA `(.L_x_1) ;  /* 0x000000b400840947 */ /* 0x004fec0003800000 */
[----:B------:R-:W0:Y:S01]  /*0210*/  LDC R6, c[0x0][0x3b0] ;  /* 0x0000ec00ff067b82 */ /* 0x000e220000000800 */
[----:B------:R-:W-:Y:S01]  /*0220*/  MOV R7, 0xffffffff ;  /* 0xffffffff00077802 */ /* 0x000fe20000000f00 */
[----:B------:R-:W-:Y:S01]  /*0230*/  HFMA2 R41, -RZ, RZ, 0, 0 ;  /* 0x00000000ff297431 */ /* 0x000fe200000001ff */
[----:B------:R-:W-:Y:S01]  /*0240*/  MOV R36, RZ ;  /* 0x000000ff00247202 */ /* 0x000fe20000000f00 */
[----:B------:R-:W-:Y:S01]  /*0250*/  HFMA2 R27, -RZ, RZ, 0, 0 ;  /* 0x00000000ff1b7431 */ /* 0x000fe200000001ff */
[C---:B0-----:R-:W-:Y:S02]  /*0260*/  ISETP.NE.AND P0, PT, R6.reuse, RZ, PT ;  /* 0x000000ff0600720c */ /* 0x041fe40003f05270 */
[----:B------:R-:W-:-:S04]  /*0270*/  VIADDMNMX.U32 R7, R6, R7, 0x18, PT ;  /* 0x0000001806077446 */ /* 0x000fc80003800007 */
[----:B------:R-:W-:-:S07]  /*0280*/  IADD3 R7, PT, PT, R7, 0x1, RZ ;  /* 0x0000000107077810 */ /* 0x000fce0007ffe0ff */
[----:B------:R-:W-:Y:S05]  /*0290*/  @!P0 BRA `(.L_x_2) ;  /* 0x0000001400748947 */ /* 0x000fea0003800000 */
[----:B------:R-:W0:Y:S01]  /*02a0*/  LDCU.64 UR10, c[0x0][0x3b8] ;  /* 0x00007700ff0a77ac */ /* 0x000e220008000a00 */
[----:B------:R-:W-:Y:S02]  /*02b0*/  MOV R22, RZ ;  /* 0x000000ff00167202 */ /* 0x000fe40000000f00 */
[----:B------:R-:W-:Y:S01]  /*02c0*/  ISETP.NE.AND P1, PT, R6, 0x1, PT ;  /* 0x000000010600780c */ /* 0x000fe20003f25270 */
[----:B------:R-:W-:Y:S01]  /*02d0*/  USHF.L.U32 UR6, UR4, 0xa, URZ ;  /* 0x0000000a04067899 */ /* 0x000fe200080006ff */
[----:B------:R-:W1:Y:S05]  /*02e0*/  LDCU UR7, c[0x0][0x3b4] ;  /* 0x00007680ff0777ac */ /* 0x000e6a0008000800 */
[----:B------:R-:W-:Y:S01]  /*02f0*/  LOP3.LUT R23, R38, UR6, RZ, 0xfc, !PT ;  /* 0x0000000626177c12 */ /* 0x000fe2000f8efcff */
[----:B------:R-:W2:Y:S04]  /*0300*/  LDCU.64 UR12, c[0x0][0x4e0] ;  /* 0x00009c00ff0c77ac */ /* 0x000ea80008000a00 */
[----:B------:R-:W3:Y:S01]  /*0310*/  LDCU UR6, c[0x0][0x4e8] ;  /* 0x00009d00ff0677ac */ /* 0x000ee20008000800 */
[----:B0-----:R-:W-:-:S05]  /*0320*/  IMAD.HI.U32 R24, R23, UR10, R22 ;  /* 0x0000000a17187c27 */ /* 0x001fca000f8e0016 */
[----:B------:R-:W-:-:S04]  /*0330*/  SHF.R.U32.HI R25, RZ, UR11, R24 ;  /* 0x0000000bff197c19 */ /* 0x000fc80008011618 */
[----:B------:R-:W-:-:S05]  /*0340*/  IADD3 R22, PT, PT, -R25, RZ, RZ ;  /* 0x000000ff19167210 */ /* 0x000fca0007ffe1ff */
[----:B-1----:R-:W-:-:S04]  /*0350*/  IMAD R22, R22, UR7, R23 ;  /* 0x0000000716167c24 */ /* 0x002fc8000f8e0217 */
[C---:B--2---:R-:W-:Y:S02]  /*0360*/  IMAD R41, R22.reuse, UR12, RZ ;  /* 0x0000000c16297c24 */ /* 0x044fe4000f8e02ff */
[C---:B------:R-:W-:Y:S02]  /*0370*/  IMAD R36, R22.reuse, UR13, RZ ;  /* 0x0000000d16247c24 */ /* 0x040fe4000f8e02ff */
[----:B---3--:R-:W-:Y:S01]  /*0380*/  IMAD R27, R22, UR6, RZ ;  /* 0x00000006161b7c24 */ /* 0x008fe2000f8e02ff */
[----:B------:R-:W-:Y:S06]  /*0390*/  @!P1 BRA `(.L_x_2) ;  /* 0x0000001400349947 */ /* 0x000fec0003800000 */
[----:B------:R-:W0:Y:S01]  /*03a0*/  LDCU.64 UR10, c[0x0][0x3c0] ;  /* 0x00007800ff0a77ac */ /* 0x000e220008000a00 */
[----:B------:R-:W-:Y:S02]  /*03b0*/  MOV R24, RZ ;  /* 0x000000ff00187202 */ /* 0x000fe40000000f00 */
[----:B------:R-:W-:Y:S01]  /*03c0*/  ISETP.NE.AND P1, PT, R7, 0x2, PT ;  /* 0x000000020700780c */ /* 0x000fe20003f25270 */
[----:B------:R-:W1:Y:S01]  /*03d0*/  LDCU UR6, c[0x0][0x3c8] ;  /* 0x00007900ff0677ac */ /* 0x000e620008000800 */
[----:B------:R-:W2:Y:S01]  /*03e0*/  LDCU UR7, c[0x0][0x4ec] ;  /* 0x00009d80ff0777ac */ /* 0x000ea20008000800 */
[----:B------:R-:W3:Y:S01]  /*03f0*/  LDCU.64 UR12, c[0x0][0x4f0] ;  /* 0x00009e00ff0c77ac */ /* 0x000ee20008000a00 */
[----:B0-----:R-:W-:-:S05]  /*0400*/  IMAD.HI.U32 R22, R25, UR11, R24 ;  /* 0x0000000b19167c27 */ /* 0x001fca000f8e0018 */
[----:B-1----:R-:W-:-:S04]  /*0410*/  SHF.R.U32.HI R23, RZ, UR6, R22 ;  /* 0x00000006ff177c19 */ /* 0x002fc80008011616 */
[----:B------:R-:W-:-:S05]  /*0420*/  IADD3 R24, PT, PT, -R23, RZ, RZ ;  /* 0x000000ff17187210 */ /* 0x000fca0007ffe1ff */
[----:B------:R-:W-:-:S04]  /*0430*/  IMAD R24, R24, UR10, R25 ;  /* 0x0000000a18187c24 */ /* 0x000fc8000f8e0219 */
[C---:B--2---:R-:W-:Y:S02]  /*0440*/  IMAD R41, R24.reuse, UR7, R41 ;  /* 0x0000000718297c24 */ /* 0x044fe4000f8e0229 */
[C---:B---3--:R-:W-:Y:S02]  /*0450*/  IMAD R36, R24.reuse, UR12, R36 ;  /* 0x0000000c18247c24 */ /* 0x048fe4000f8e0224 */
[----:B------:R-:W-:Y:S01]  /*0460*/  IMAD R27, R24, UR13, R27 ;  /* 0x0000000d181b7c24 */ /* 0x000fe2000f8e021b */
[----:B------:R-:W-:Y:S06]  /*0470*/  @!P1 BRA `(.L_x_2) ;  /* 0x0000001000fc9947 */ /* 0x000fec0003800000 */
[----:B------:R-:W0:Y:S01]  /*0480*/  LDCU.64 UR6, c[0x0][0x3d0] ;  /* 0x00007a00ff0677ac */ /* 0x000e220008000a00 */
[----:B------:R-:W-:Y:S01]  /*0490*/  HFMA2 R22, -RZ, RZ, 0, 0 ;  /* 0x00000000ff167431 */ /* 0x000fe200000001ff */
[----:B------:R-:W-:Y:S01]  /*04a0*/  ISETP.NE.AND P1, PT, R7, 0x3, PT ;  /* 0x000000030700780c */ /* 0x000fe20003f25270 */
[----:B------:R-:W1:Y:S01]  /*04b0*/  LDCU UR10, c[0x0][0x3cc] ;  /* 0x00007980ff0a77ac */ /* 0x000e620008000800 */
[----:B------:R-:W2:Y:S02]  /*04c0*/  LDCU.64 UR12, c[0x0][0x4f8] ;  /* 0x00009f00ff0c77ac */ /* 0x000ea40008000a00 */
[----:B0-----:R-:W-:Y:S01]  /*04d0*/  IMAD.HI.U32 R24, R23, UR6, R22 ;  /* 0x0000000617187c27 */ /* 0x001fe2000f8e0016 */
[----:B------:R-:W0:Y:S04]  /*04e0*/  LDCU UR6, c[0x0][0x500] ;  /* 0x0000a000ff0677ac */ /* 0x000e280008000800 */
[----:B------:R-:W-:-:S04]  /*04f0*/  SHF.R.U32.HI R25, RZ, UR7, R24 ;  /* 0x00000007ff197c19 */ /* 0x000fc80008011618 */
[----:B------:R-:W-:-:S05]  /*0500*/  IADD3 R22, PT, PT, -R25, RZ, RZ ;  /* 0x000000ff19167210 */ /* 0x000fca0007ffe1ff */
[----:B-1----:R-:W-:-:S04]  /*0510*/  IMAD R22, R22, UR10, R23 ;  /* 0x0000000a16167c24 */ /* 0x002fc8000f8e0217 */
[C---:B--2---:R-:W-:Y:S02]  /*0520*/  IMAD R41, R22.reuse, UR12, R41 ;  /* 0x0000000c16297c24 */ /* 0x044fe4000f8e0229 */
[C---:B------:R-:W-:Y:S02]  /*0530*/  IMAD R36, R22.reuse, UR13, R36 ;  /* 0x0000000d16247c24 */ /* 0x040fe4000f8e0224 */
[----:B0-----:R-:W-:Y:S01]  /*0540*/  IMAD R27, R22, UR6, R27 ;  /* 0x00000006161b7c24 */ /* 0x001fe2000f8e021b */
        /* <DEDUP_REMOVED lines=16> */
[----:B------:R-:W-:Y:S02]  /*0650*/  MOV R22, RZ ;  /* 0x000000ff00167202 */ /* 0x000fe40000000f00 */
[----:B------:R-:W-:Y:S01]  /*0660*/  ISETP.NE.AND P1, PT, R7, 0x5, PT ;  /* 0x000000050700780c */ /* 0x000fe20003f25270 */
[----:B------:R-:W1:Y:S01]  /*0670*/  LDCU UR10, c[0x0][0x3e4] ;  /* 0x00007c80ff0a77ac */ /* 0x000e620008000800 */
[----:B------:R-:W2:Y:S01]  /*0680*/  LDCU.64 UR12, c[0x0][0x510] ;  /* 0x0000a200ff0c77ac */ /* 0x000ea20008000a00 */
        /* <DEDUP_REMOVED lines=10> */
[----:B------:R-:W-:Y:S01]  /*0730*/  HFMA2 R24, -RZ, RZ, 0, 0 ;  /* 0x00000000ff187431 */ /* 0x000fe200000001ff */
        /* <DEDUP_REMOVED lines=250> */
[----:B------:R-:W-:Y:S01]  /*16e0*/  ISETP.NE.AND P1, PT, R7, 0x18, PT ;  /* 0x000000180700780c */ /* 0x000fe20003f25270 */
[----:B------:R-:W0:Y:S01]  /*16f0*/  LDCU.64 UR10, c[0x0][0x4c8] ;  /* 0x00009900ff0a77ac */ /* 0x000e220008000a00 */
[----:B------:R-:W-:Y:S01]  /*1700*/  HFMA2 R32, -RZ, RZ, 0, 0 ;  /* 0x00000000ff207431 */ /* 0x000fe200000001ff */
[----:B------:R-:W1:Y:S01]  /*1710*/  LDCU UR6, c[0x0][0x4d0] ;  /* 0x00009a00ff0677ac */ /* 0x000e620008000800 */
[----:B------:R-:W2:Y:S09]  /*1720*/  LDCU UR7, c[0x0][0x5f4] ;  /* 0x0000be80ff0777ac */ /* 0x000eb20008000800 */
[----:B------:R-:W3:Y:S01]  /*1730*/  @P1 LDC.64 R22, c[0x0][0x4d8] ;  /* 0x00013600ff161b82 */ /* 0x000ee20000000a00 */
[----:B------:R-:W4:Y:S01]  /*1740*/  LDCU.64 UR12, c[0x0][0x5f8] ;  /* 0x0000bf00ff0c77ac */ /* 0x000f220008000a00 */
[----:B0-----:R-:W-:-:S06]  /*1750*/  IMAD.HI.U32 R30, R33, UR11, R32 ;  /* 0x0000000b211e7c27 */ /* 0x001fcc000f8e0020 */
[----:B------:R-:W0:Y:S01]  /*1760*/  @P1 LDC R29, c[0x0][0x4d4] ;  /* 0x00013500ff1d1b82 */ /* 0x000e220000000800 */
[----:B-1----:R-:W-:Y:S02]  /*1770*/  SHF.R.U32.HI R31, RZ, UR6, R30 ;  /* 0x00000006ff1f7c19 */ /* 0x002fe4000801161e */
[----:B------:R-:W-:Y:S02]  /*1780*/  @P1 MOV R30, RZ ;  /* 0x000000ff001e1202 */ /* 0x000fe40000000f00 */
[----:B------:R-:W-:-:S03]  /*1790*/  IADD3 R32, PT, PT, -R31, RZ, RZ ;  /* 0x000000ff1f207210 */ /* 0x000fc60007ffe1ff */
[----:B------:R-:W1:Y:S02]  /*17a0*/  @P1 LDC.64 R24, c[0x0][0x600] ;  /* 0x00018000ff181b82 */ /* 0x000e640000000a00 */
[----:B------:R-:W-:-:S06]  /*17b0*/  IMAD R32, R32, UR10, R33 ;  /* 0x0000000a20207c24 */ /* 0x000fcc000f8e0221 */
[----:B------:R-:W5:Y:S01]  /*17c0*/  @P1 LDC R34, c[0x0][0x608] ;  /* 0x00018200ff221b82 */ /* 0x000f620000000800 */
[----:B---3--:R-:W-:-:S04]  /*17d0*/  @P1 IMAD.HI.U32 R22, R31, R22, R30 ;  /* 0x000000161f161227 */ /* 0x008fc800078e001e */
[C---:B--2---:R-:W-:Y:S01]  /*17e0*/  IMAD R41, R32.reuse, UR7, R41 ;  /* 0x0000000720297c24 */ /* 0x044fe2000f8e0229 */
[----:B------:R-:W-:Y:S01]  /*17f0*/  @P1 SHF.R.U32.HI R22, RZ, R23, R22 ;  /* 0x00000017ff161219 */ /* 0x000fe20000011616 */
[C---:B----4-:R-:W-:Y:S02]  /*1800*/  IMAD R36, R32.reuse, UR12, R36 ;  /* 0x0000000c20247c24 */ /* 0x050fe4000f8e0224 */
[----:B------:R-:W-:Y:S01]  /*1810*/  IMAD R27, R32, UR13, R27 ;  /* 0x0000000d201b7c24 */ /* 0x000fe2000f8e021b */
[----:B------:R-:W-:-:S05]  /*1820*/  @P1 IADD3 R30, PT, PT, -R22, RZ, RZ ;  /* 0x000000ff161e1210 */ /* 0x000fca0007ffe1ff */
[----:B0-----:R-:W-:-:S04]  /*1830*/  @P1 IMAD R30, R30, R29, R31 ;  /* 0x0000001d1e1e1224 */ /* 0x001fc800078e021f */
[C---:B-1----:R-:W-:Y:S02]  /*1840*/  @P1 IMAD R41, R30.reuse, R24, R41 ;  /* 0x000000181e291224 */ /* 0x042fe400078e0229 */
[C---:B------:R-:W-:Y:S02]  /*1850*/  @P1 IMAD R36, R30.reuse, R25, R36 ;  /* 0x000000191e241224 */ /* 0x040fe400078e0224 */
[----:B-----5:R-:W-:-:S07]  /*1860*/  @P1 IMAD R27, R30, R34, R27 ;  /* 0x000000221e1b1224 */ /* 0x020fce00078e021b */
.L_x_2:
[----:B------:R-:W0:Y:S08]  /*1870*/  LDC.64 R34, c[0x0][0x398] ;  /* 0x0000e600ff227b82 */ /* 0x000e300000000a00 */
[----:B------:R-:W1:Y:S08]  /*1880*/  LDC.64 R32, c[0x0][0x3a0] ;  /* 0x0000e800ff207b82 */ /* 0x000e700000000a00 */
[----:B------:R-:W2:Y:S01]  /*1890*/  LDC.64 R30, c[0x0][0x3a8] ;  /* 0x0000ea00ff1e7b82 */ /* 0x000ea20000000a00 */
[----:B0-----:R-:W-:-:S05]  /*18a0*/  IMAD.WIDE.U32 R40, R41, 0x2, R34 ;  /* 0x0000000229287825 */ /* 0x001fca00078e0022 */
[----:B------:R0:W5:Y:S01]  /*18b0*/  LDG.E.U16 R22, desc[UR8][R40.64] ;  /* 0x0000000828167981 */ /* 0x000162000c1e1500 */
[----:B-1----:R-:W-:-:S05]  /*18c0*/  IMAD.WIDE.U32 R36, R36, 0x2, R32 ;  /* 0x0000000224247825 */ /* 0x002fca00078e0020 */
[----:B------:R0:W5:Y:S01]  /*18d0*/  LDG.E.U16 R23, desc[UR8][R36.64] ;  /* 0x0000000824177981 */ /* 0x000162000c1e1500 */
[----:B--2---:R-:W-:-:S05]  /*18e0*/  IMAD.WIDE.U32 R24, R27, 0x2, R30 ;  /* 0x000000021b187825 */ /* 0x004fca00078e001e */
[----:B------:R0:W5:Y:S01]  /*18f0*/  LDG.E.U16 R27, desc[UR8][R24.64] ;  /* 0x00000008181b7981 */ /* 0x000162000c1e1500 */
[----:B------:R-:W-:-:S04]  /*1900*/  IADD3 R29, PT, PT, R38, 0x80, RZ ;  /* 0x00000080261d7810 */ /* 0x000fc80007ffe0ff */
[----:B------:R-:W-:-:S13]  /*1910*/  ISETP.GE.U32.AND P1, PT, R29, UR5, PT ;  /* 0x000000051d007c0c */ /* 0x000fda000bf26070 */
[----:B0-----:R-:W-:Y:S05]  /*1920*/  @P1 BRA `(.L_x_1) ;  /* 0x0000009c00bc1947 */ /* 0x001fea0003800000 */
[----:B------:R-:W-:Y:S01]  /*1930*/  HFMA2 R41, -RZ, RZ, 0, 0 ;  /* 0x00000000ff297431 */ /* 0x000fe200000001ff */
[----:B------:R-:W-:Y:S01]  /*1940*/  MOV R10, RZ ;  /* 0x000000ff000a7202 */ /* 0x000fe20000000f00 */
[----:B------:R-:W-:Y:S01]  /*1950*/  HFMA2 R29, -RZ, RZ, 0, 0 ;  /* 0x00000000ff1d7431 */ /* 0x000fe200000001ff */
[----:B------:R-:W-:Y:S06]  /*1960*/  @!P0 BRA `(.L_x_3) ;  /* 0x0000001400788947 */ /* 0x000fec0003800000 */
[----:B------:R-:W0:Y:S01]  /*1970*/  LDCU.64 UR10, c[0x0][0x3b8] ;  /* 0x00007700ff0a77ac */ /* 0x000e220008000a00 */
[----:B------:R-:W-:Y:S01]  /*1980*/  ISETP.NE.AND P1, PT, R6, 0x1, PT ;  /* 0x000000010600780c */ /* 0x000fe20003f25270 */
[----:B------:R-:W-:Y:S01]  /*1990*/  USHF.L.U32 UR6, UR4, 0xa, URZ ;  /* 0x0000000a04067899 */ /* 0x000fe200080006ff */
[----:B------:R-:W1:Y:S05]  /*19a0*/  LDCU.64 UR12, c[0x0][0x4e0] ;  /* 0x00009c00ff0c77ac */ /* 0x000e6a0008000a00 */
[----:B------:R-:W-:Y:S01]  /*19b0*/  LOP3.LUT R8, R38, UR6, RZ, 0xfc, !PT ;  /* 0x0000000626087c12 */ /* 0x000fe2000f8efcff */
[----:B------:R-:W2:Y:S03]  /*19c0*/  LDCU UR7, c[0x0][0x4e8] ;  /* 0x00009d00ff0777ac */ /* 0x000ea60008000800 */
[----:B------:R-:W-:Y:S01]  /*19d0*/  IADD3 R9, PT, PT, R8, 0x80, RZ ;  /* 0x0000008008097810 */ /* 0x000fe20007ffe0ff */
[----:B------:R-:W3:Y:S01]  /*19e0*/  LDCU UR6, c[0x0][0x3b4] ;  /* 0x00007680ff0677ac */ /* 0x000ee20008000800 */
[----:B------:R-:W-:-:S05]  /*19f0*/  MOV R8, RZ ;  /* 0x000000ff00087202 */ /* 0x000fca0000000f00 */
[----:B0-----:R-:W-:-:S05]  /*1a00*/  IMAD.HI.U32 R24, R9, UR10, R8 ;  /* 0x0000000a09187c27 */ /* 0x001fca000f8e0008 */
[----:B------:R-:W-:-:S04]  /*1a10*/  SHF.R.U32.HI R25, RZ, UR11, R24 ;  /* 0x0000000bff197c19 */ /* 0x000fc80008011618 */
[----:B------:R-:W-:-:S05]  /*1a20*/  IADD3 R8, PT, PT, -R25, RZ, RZ ;  /* 0x000000ff19087210 */ /* 0x000fca0007ffe1ff */
[----:B---3--:R-:W-:-:S04]  /*1a30*/  IMAD R8, R8, UR6, R9 ;  /* 0x0000000608087c24 */ /* 0x008fc8000f8e0209 */
[C---:B-1----:R-:W-:Y:S02]  /*1a40*/  IMAD R41, R8.reuse, UR12, RZ ;  /* 0x0000000c08297c24 */ /* 0x042fe4000f8e02ff */
[C---:B------:R-:W-:Y:S02]  /*1a50*/  IMAD R10, R8.reuse, UR13, RZ ;  /* 0x0000000d080a7c24 */ /* 0x040fe4000f8e02ff */
[----:B--2---:R-:W-:Y:S01]  /*1a60*/  IMAD R29, R8, UR7, RZ ;  /* 0x00000007081d7c24 */ /* 0x004fe2000f8e02ff */
        /* <DEDUP_REMOVED lines=313> */
[----:B------:R-:W2:Y:S09]  /*2e00*/  LDCU.64 UR12, c[0x0][0x5f8] ;  /* 0x0000bf00ff0c77ac */ /* 0x000eb20008000a00 */
[----:B------:R-:W3:Y:S01]  /*2e10*/  @P1 LDC.64 R8, c[0x0][0x4d8] ;  /* 0x00013600ff081b82 */ /* 0x000ee20000000a00 */
[----:B0-----:R-:W-:-:S07]  /*2e20*/  IMAD.HI.U32 R36, R39, UR11, R38 ;  /* 0x0000000b27247c27 */ /* 0x001fce000f8e0026 */
[----:B------:R-:W0:Y:S01]  /*2e30*/  @P1 LDC R43, c[0x0][0x4d4] ;  /* 0x00013500ff2b1b82 */ /* 0x000e220000000800 */
[----:B-1----:R-:W-:Y:S01]  /*2e40*/  SHF.R.U32.HI R37, RZ, UR6, R36 ;  /* 0x00000006ff257c19 */ /* 0x002fe20008011624 */
[----:B------:R-:W1:Y:S01]  /*2e50*/  LDCU UR6, c[0x0][0x5f4] ;  /* 0x0000be80ff0677ac */ /* 0x000e620008000800 */
[----:B------:R-:W-:Y:S02]  /*2e60*/  @P1 MOV R36, RZ ;  /* 0x000000ff00241202 */ /* 0x000fe40000000f00 */
[----:B------:R-:W-:-:S03]  /*2e70*/  IADD3 R38, PT, PT, -R37, RZ, RZ ;  /* 0x000000ff25267210 */ /* 0x000fc60007ffe1ff */
[----:B------:R-:W4:Y:S02]  /*2e80*/  @P1 LDC.64 R24, c[0x0][0x600] ;  /* 0x00018000ff181b82 */ /* 0x000f240000000a00 */
[----:B------:R-:W-:Y:S02]  /*2e90*/  IMAD R38, R38, UR10, R39 ;  /* 0x0000000a26267c24 */ /* 0x000fe4000f8e0227 */
[----:B---3--:R-:W-:-:S04]  /*2ea0*/  @P1 IMAD.HI.U32 R36, R37, R8, R36 ;  /* 0x0000000825241227 */ /* 0x008fc800078e0024 */
[----:B------:R-:W3:Y:S01]  /*2eb0*/  @P1 LDC R8, c[0x0][0x608] ;  /* 0x00018200ff081b82 */ /* 0x000ee20000000800 */
[C---:B--2---:R-:W-:Y:S01]  /*2ec0*/  IMAD R10, R38.reuse, UR12, R10 ;  /* 0x0000000c260a7c24 */ /* 0x044fe2000f8e020a */
[----:B------:R-:W-:Y:S01]  /*2ed0*/  @P1 SHF.R.U32.HI R9, RZ, R9, R36 ;  /* 0x00000009ff091219 */ /* 0x000fe20000011624 */
[C---:B-1----:R-:W-:Y:S02]  /*2ee0*/  IMAD R41, R38.reuse, UR6, R41 ;  /* 0x0000000626297c24 */ /* 0x042fe4000f8e0229 */
[----:B------:R-:W-:Y:S01]  /*2ef0*/  IMAD R29, R38, UR13, R29 ;  /* 0x0000000d261d7c24 */ /* 0x000fe2000f8e021d */
[----:B------:R-:W-:-:S05]  /*2f00*/  @P1 IADD3 R36, PT, PT, -R9, RZ, RZ ;  /* 0x000000ff09241210 */ /* 0x000fca0007ffe1ff */
[----:B0-----:R-:W-:-:S04]  /*2f10*/  @P1 IMAD R43, R43, R36, R37 ;  /* 0x000000242b2b1224 */ /* 0x001fc800078e0225 */
[C---:B----4-:R-:W-:Y:S02]  /*2f20*/  @P1 IMAD R41, R43.reuse, R24, R41 ;  /* 0x000000182b291224 */ /* 0x050fe400078e0229 */
[C---:B------:R-:W-:Y:S02]  /*2f30*/  @P1 IMAD R10, R43.reuse, R25, R10 ;  /* 0x000000192b0a1224 */ /* 0x040fe400078e020a */
[----:B---3--:R-:W-:-:S07]  /*2f40*/  @P1 IMAD R29, R43, R8, R29 ;  /* 0x000000082b1d1224 */ /* 0x008fce00078e021d */
.L_x_3:
[----:B------:R-:W-:-:S04]  /*2f50*/  IMAD.WIDE.U32 R38, R41, 0x2, R34 ;  /* 0x0000000229267825 */ /* 0x000fc800078e0022 */
[----:B------:R-:W-:Y:S02]  /*2f60*/  IMAD.WIDE.U32 R36, R10, 0x2, R32 ;  /* 0x000000020a247825 */ /* 0x000fe400078e0020 */
[----:B------:R0:W5:Y:S02]  /*2f70*/  LDG.E.U16 R10, desc[UR8][R38.64] ;  /* 0x00000008260a7981 */ /* 0x000164000c1e1500 */
[----:B------:R-:W-:Y:S02]  /*2f80*/  IMAD.WIDE.U32 R24, R29, 0x2, R30 ;  /* 0x000000021d187825 */ /* 0x000fe400078e001e */
[----:B------:R0:W5:Y:S04]  /*2f90*/  LDG.E.U16 R9, desc[UR8][R36.64] ;  /* 0x0000000824097981 */ /* 0x000168000c1e1500 */
[----:B------:R0:W5:Y:S01]  /*2fa0*/  LDG.E.U16 R8, desc[UR8][R24.64] ;  /* 0x0000000818087981 */ /* 0x000162000c1e1500 */
[----:B------:R-:W1:Y:S02]  /*2fb0*/  S2R R40, SR_TID.X ;  /* 0x0000000000287919 */ /* 0x000e640000002100 */
[----:B-1----:R-:W-:-:S04]  /*2fc0*/  IADD3 R29, PT, PT, R40, 0x100, RZ ;  /* 0x00000100281d7810 */ /* 0x002fc80007ffe0ff */
        /* <DEDUP_REMOVED lines=356> */
.L_x_4:
[----:B------:R-:W-:-:S04]  /*4610*/  IMAD.WIDE.U32 R38, R41, 0x2, R34 ;  /* 0x0000000229267825 */ /* 0x000fc800078e0022 */
[----:B------:R-:W-:Y:S01]  /*4620*/  IMAD.WIDE.U32 R36, R29, 0x2, R32 ;  /* 0x000000021d247825 */ /* 0x000fe200078e0020 */
[----:B------:R0:W5:Y:S03]  /*4630*/  LDG.E.U16 R13, desc[UR8][R38.64] ;  /* 0x00000008260d7981 */ /* 0x000166000c1e1500 */
[----:B------:R-:W-:Y:S01]  /*4640*/  IMAD.WIDE.U32 R24, R11, 0x2, R30 ;  /* 0x000000020b187825 */ /* 0x000fe200078e001e */
        /* <DEDUP_REMOVED lines=360> */
.L_x_5:
        /* <DEDUP_REMOVED lines=364> */
.L_x_6:
        /* <DEDUP_REMOVED lines=364> */
.L_x_7:
        /* <DEDUP_REMOVED lines=364> */
.L_x_8:
        /* <DEDUP_REMOVED lines=11> */
[----:B------:R-:W-:Y:S01]  /*a1c0*/  CS2R R36, SRZ ;  /* 0x0000000000247805 */ /* 0x000fe2000001ff00 */
        /* <DEDUP_REMOVED lines=336> */
[----:B------:R-:W-:-:S05]  /*b6d0*/  @P0 MOV R28, RZ ;  /* 0x000000ff001c0202 */ /* 0x000fca0000000f00 */
[----:B------:R-:W1:Y:S08]  /*b6e0*/  @P0 LDC.64 R6, c[0x0][0x600] ;  /* 0x00018000ff060b82 */ /* 0x000e700000000a00 */
[----:B------:R-:W1:Y:S01]  /*b6f0*/  @P0 LDC R24, c[0x0][0x608] ;  /* 0x00018200ff180b82 */ /* 0x000e620000000800 */
[----:B---3--:R-:W-:-:S05]  /*b700*/  @P0 IMAD.HI.U32 R4, R29, R4, R28 ;  /* 0x000000041d040227 */ /* 0x008fca00078e001c */
[----:B------:R-:W-:Y:S02]  /*b710*/  @P0 SHF.R.U32.HI R4, RZ, R5, R4 ;  /* 0x00000005ff040219 */ /* 0x000fe40000011604 */
[----:B------:R-:W-:Y:S02]  /*b720*/  IADD3 R5, PT, PT, -R29, RZ, RZ ;  /* 0x000000ff1d057210 */ /* 0x000fe40007ffe1ff */
[----:B------:R-:W-:-:S03]  /*b730*/  @P0 IADD3 R28, PT, PT, -R4, RZ, RZ ;  /* 0x000000ff041c0210 */ /* 0x000fc60007ffe1ff */
[----:B------:R-:W-:Y:S02]  /*b740*/  IMAD R4, R5, UR10, R25 ;  /* 0x0000000a05047c24 */ /* 0x000fe4000f8e0219 */
[----:B0-----:R-:W-:Y:S02]  /*b750*/  @P0 IMAD R41, R41, R28, R29 ;  /* 0x0000001c29290224 */ /* 0x001fe400078e021d */
[C---:B--2---:R-:W-:Y:S02]  /*b760*/  IMAD R39, R4.reuse, UR7, R39 ;  /* 0x0000000704277c24 */ /* 0x044fe4000f8e0227 */
[C---:B----4-:R-:W-:Y:S02]  /*b770*/  IMAD R36, R4.reuse, UR12, R36 ;  /* 0x0000000c04247c24 */ /* 0x050fe4000f8e0224 */
[----:B------:R-:W-:Y:S02]  /*b780*/  IMAD R37, R4, UR13, R37 ;  /* 0x0000000d04257c24 */ /* 0x000fe4000f8e0225 */
[----:B-1----:R-:W-:-:S02]  /*b790*/  @P0 IMAD R39, R41, R6, R39 ;  /* 0x0000000629270224 */ /* 0x002fc400078e0227 */
[C---:B------:R-:W-:Y:S02]  /*b7a0*/  @P0 IMAD R36, R41.reuse, R7, R36 ;  /* 0x0000000729240224 */ /* 0x040fe400078e0224 */
[----:B------:R-:W-:-:S07]  /*b7b0*/  @P0 IMAD R37, R41, R24, R37 ;  /* 0x0000001829250224 */ /* 0x000fce00078e0225 */
.L_x_9:
[----:B------:R-:W-:-:S04]  /*b7c0*/  IMAD.WIDE.U32 R28, R37, 0x2, R30 ;  /* 0x00000002251c7825 */ /* 0x000fc800078e001e */
[----:B------:R-:W-:Y:S02]  /*b7d0*/  IMAD.WIDE.U32 R34, R39, 0x2, R34 ;  /* 0x0000000227227825 */ /* 0x000fe400078e0022 */
[----:B------:R0:W5:Y:S02]  /*b7e0*/  LDG.E.U16 R28, desc[UR8][R28.64] ;  /* 0x000000081c1c7981 */ /* 0x000164000c1e1500 */
[----:B------:R-:W-:Y:S02]  /*b7f0*/  IMAD.WIDE.U32 R32, R36, 0x2, R32 ;  /* 0x0000000224207825 */ /* 0x000fe400078e0020 */
[----:B------:R0:W5:Y:S04]  /*b800*/  LDG.E.U16 R5, desc[UR8][R34.64] ;  /* 0x0000000822057981 */ /* 0x000168000c1e1500 */
[----:B------:R0:W5:Y:S02]  /*b810*/  LDG.E.U16 R4, desc[UR8][R32.64] ;  /* 0x0000000820047981 */ /* 0x000164000c1e1500 */
.L_x_1:
[----:B------:R-:W-:Y:S05]  /*b820*/  BSYNC.RECONVERGENT B0 ;  /* 0x0000000000007941 */ /* 0x000fea0003800200 */
.L_x_0:
[----:B0-----:R-:W0:Y:S01]  /*b830*/  S2R R29, SR_TID.X ;  /* 0x00000000001d7919 */ /* 0x001e220000002100 */
[----:B------:R-:W-:Y:S01]  /*b840*/  BSSY.RECONVERGENT B0, `(.L_x_10) ;  /* 0x000001b000007945 */ /* 0x000fe20003800200 */
[C---:B0-----:R-:W-:Y:S02]  /*b850*/  ISETP.GE.AND P4, PT, R29.reuse, UR5, PT ;  /* 0x000000051d007c0c */ /* 0x041fe4000bf86270 */
[C---:B------:R-:W-:Y:S02]  /*b860*/  IADD3 R6, PT, PT, R29.reuse, 0x80, RZ ;  /* 0x000000801d067810 */ /* 0x040fe40007ffe0ff */
[----:B------:R-:W-:Y:S02]  /*b870*/  IADD3 R7, PT, PT, R29, 0x100, RZ ;  /* 0x000001001d077810 */ /* 0x000fe40007ffe0ff */
[----:B------:R-:W-:Y:S02]  /*b880*/  ISETP.GE.AND P5, PT, R6, UR5, PT ;  /* 0x0000000506007c0c */ /* 0x000fe4000bfa6270 */
[----:B------:R-:W-:-:S02]  /*b890*/  ISETP.GE.AND P0, PT, R7, UR5, PT ;  /* 0x0000000507007c0c */ /* 0x000fc4000bf06270 */
[C---:B------:R-:W-:Y:S02]  /*b8a0*/  IADD3 R25, PT, PT, R29.reuse, 0x180, RZ ;  /* 0x000001801d197810 */ /* 0x040fe40007ffe0ff */
[C---:B------:R-:W-:Y:S02]  /*b8b0*/  IADD3 R6, PT, PT, R29.reuse, 0x200, RZ ;  /* 0x000002001d067810 */ /* 0x040fe40007ffe0ff */
[----:B------:R-:W-:Y:S02]  /*b8c0*/  IADD3 R7, PT, PT, R29, 0x280, RZ ;  /* 0x000002801d077810 */ /* 0x000fe40007ffe0ff */
[----:B------:R-:W-:Y:S02]  /*b8d0*/  ISETP.GE.AND P1, PT, R25, UR5, PT ;  /* 0x0000000519007c0c */ /* 0x000fe4000bf26270 */
[----:B------:R-:W-:Y:S02]  /*b8e0*/  ISETP.GE.AND P2, PT, R6, UR5, PT ;  /* 0x0000000506007c0c */ /* 0x000fe4000bf46270 */
[----:B------:R-:W-:-:S02]  /*b8f0*/  ISETP.GE.AND P3, PT, R7, UR5, PT ;  /* 0x0000000507007c0c */ /* 0x000fc4000bf66270 */
[----:B------:R-:W-:Y:S02]  /*b900*/  P2R R24, PR, RZ, 0x20 ;  /* 0x00000020ff187803 */ /* 0x000fe40000000000 */
[----:B------:R-:W-:Y:S02]  /*b910*/  PRMT R7, RZ, 0x7610, R7 ;  /* 0x00007610ff077816 */ /* 0x000fe40000000007 */
[----:B------:R-:W-:Y:S02]  /*b920*/  PRMT R6, RZ, 0x7610, R6 ;  /* 0x00007610ff067816 */ /* 0x000fe40000000006 */
[----:B------:R-:W-:Y:S01]  /*b930*/  P2R R25, PR, RZ, 0x10 ;  /* 0x00000010ff197803 */ /* 0x000fe20000000000 */
[----:B------:R-:W-:Y:S06]  /*b940*/  @P4 BRA `(.L_x_11) ;  /* 0x0000000000284947 */ /* 0x000fec0003800000 */
[----:B-----5:R-:W-:-:S05]  /*b950*/  HADD2.F32 R31, -RZ, R22.H0_H0 ;  /* 0x20000016ff1f7230 */ /* 0x020fca0000004100 */
[----:B------:R-:W-:-:S13]  /*b960*/  FSETP.GT.FTZ.AND P4, PT, R31, RZ, PT ;  /* 0x000000ff1f00720b */ /* 0x000fda0003f94000 */
[----:B------:R-:W-:Y:S01]  /*b970*/  @!P4 HADD2.F32 R23, -RZ, R23.H0_H0 ;  /* 0x20000017ff17c230 */ /* 0x000fe20000004100 */
[----:B------:R-:W-:Y:S01]  /*b980*/  @P4 PRMT R7, R27, 0x7610, R7 ;  /* 0x000076101b074816 */ /* 0x000fe20000000007 */
[----:B------:R-:W-:-:S05]  /*b990*/  @!P4 HADD2.F32 R6, -RZ, R27.H0_H0 ;  /* 0x2000001bff06c230 */ /* 0x000fca0000004100 */
[-C--:B------:R-:W-:Y:S01]  /*b9a0*/  @!P4 FMUL.FTZ R23, R23, R6.reuse ;  /* 0x000000061717c220 */ /* 0x080fe20000410000 */
[----:B------:R-:W-:Y:S01]  /*b9b0*/  @!P4 FMUL.FTZ R22, R31, R6 ;  /* 0x000000061f16c220 */ /* 0x000fe20000410000 */
[----:B------:R-:W-:-:S03]  /*b9c0*/  @P4 PRMT R6, RZ, 0x7610, R6 ;  /* 0x00007610ff064816 */ /* 0x000fc60000000006 */
[----:B------:R-:W-:Y:S02]  /*b9d0*/  @!P4 F2FP.F16.F32.PACK_AB R7, RZ, R23 ;  /* 0x00000017ff07c23e */ /* 0x000fe400000000ff */
[----:B------:R-:W-:-:S07]  /*b9e0*/  @!P4 F2FP.F16.F32.PACK_AB R6, RZ, R22 ;  /* 0x00000016ff06c23e */ /* 0x000fce00000000ff */
.L_x_11:
[----:B------:R-:W-:Y:S05]  /*b9f0*/  BSYNC.RECONVERGENT B0 ;  /* 0x0000000000007941 */ /* 0x000fea0003800200 */
.L_x_10:
[----:B------:R-:W-:Y:S01]  /*ba00*/  BSSY.RECONVERGENT B0, `(.L_x_12) ;  /* 0x000000e000007945 */ /* 0x000fe20003800200 */
[----:B-----5:R-:W-:Y:S02]  /*ba10*/  PRMT R23, RZ, 0x7610, R23 ;  /* 0x00007610ff177816 */ /* 0x020fe40000000017 */
[----:B------:R-:W-:Y:S01]  /*ba20*/  PRMT R22, RZ, 0x7610, R22 ;  /* 0x00007610ff167816 */ /* 0x000fe20000000016 */
[----:B------:R-:W-:Y:S06]  /*ba30*/  @P5 BRA `(.L_x_13) ;  /* 0x0000000000285947 */ /* 0x000fec0003800000 */
[----:B------:R-:W-:-:S05]  /*ba40*/  HADD2.F32 R23, -RZ, R10.H0_H0 ;  /* 0x2000000aff177230 */ /* 0x000fca0000004100 */
[----:B------:R-:W-:-:S13]  /*ba50*/  FSETP.GT.FTZ.AND P4, PT, R23, RZ, PT ;  /* 0x000000ff1700720b */ /* 0x000fda0003f94000 */
[----:B------:R-:W-:Y:S02]  /*ba60*/  @!P4 HADD2.F32 R10, -RZ, R8.H0_H0 ;  /* 0x20000008ff0ac230 */ /* 0x000fe40000004100 */
[----:B------:R-:W-:-:S03]  /*ba70*/  @!P4 HADD2.F32 R9, -RZ, R9.H0_H0 ;  /* 0x20000009ff09c230 */ /* 0x000fc60000004100 */
[-C--:B------:R-:W-:Y:S02]  /*ba80*/  @!P4 FMUL.FTZ R22, R23, R10.reuse ;  /* 0x0000000a1716c220 */ /* 0x080fe40000410000 */
[----:B------:R-:W-:-:S03]  /*ba90*/  @!P4 FMUL.FTZ R23, R9, R10 ;  /* 0x0000000a0917c220 */ /* 0x000fc60000410000 */
[----:B------:R-:W-:Y:S02]  /*baa0*/  @!P4 F2FP.F16.F32.PACK_AB R22, RZ, R22 ;  /* 0x00000016ff16c23e */ /* 0x000fe400000000ff */
[----:B------:R-:W-:Y:S02]  /*bab0*/  @!P4 F2FP.F16.F32.PACK_AB R23, RZ, R23 ;  /* 0x00000017ff17c23e */ /* 0x000fe400000000ff */
[----:B------:R-:W-:Y:S02]  /*bac0*/  @P4 PRMT R22, RZ, 0x7610, R22 ;  /* 0x00007610ff164816 */ /* 0x000fe40000000016 */
[----:B------:R-:W-:-:S07]  /*bad0*/  @P4 PRMT R23, R8, 0x7610, R23 ;  /* 0x0000761008174816 */ /* 0x000fce0000000017 */
.L_x_13:
[----:B------:R-:W-:Y:S05]  /*bae0*/  BSYNC.RECONVERGENT B0 ;  /* 0x0000000000007941 */ /* 0x000fea0003800200 */
.L_x_12:
[----:B------:R-:W-:Y:S01]  /*baf0*/  BSSY.RECONVERGENT B0, `(.L_x_14) ;  /* 0x000000e000007945 */ /* 0x000fe20003800200 */
[----:B------:R-:W-:Y:S02]  /*bb00*/  PRMT R9, RZ, 0x7610, R9 ;  /* 0x00007610ff097816 */ /* 0x000fe40000000009 */
        /* <DEDUP_REMOVED lines=12> */
.L_x_15:
[----:B------:R-:W-:Y:S05]  /*bbd0*/  BSYNC.RECONVERGENT B0 ;  /* 0x0000000000007941 */ /* 0x000fea0003800200 */
.L_x_14:
        /* <DEDUP_REMOVED lines=14> */
.L_x_17:
[----:B------:R-:W-:Y:S05]  /*bcc0*/  BSYNC.RECONVERGENT B0 ;  /* 0x0000000000007941 */ /* 0x000fea0003800200 */
.L_x_16:
[----:B------:R-:W-:Y:S01]  /*bcd0*/  BSSY.RECONVERGENT B0, `(.L_x_18) ;  /* 0x000000f000007945 */ /* 0x000fe20003800200 */
[----:B------:R-:W-:Y:S02]  /*bce0*/  PRMT R14, RZ, 0x7610, R14 ;  /* 0x00007610ff0e7816 */ /* 0x000fe4000000000e */
        /* <DEDUP_REMOVED lines=13> */
.L_x_19:
[----:B------:R-:W-:Y:S05]  /*bdc0*/  BSYNC.RECONVERGENT B0 ;  /* 0x0000000000007941 */ /* 0x000fea0003800200 */
.L_x_18:
[----:B------:R-:W-:Y:S01]  /*bdd0*/  BSSY.RECONVERGENT B0, `(.L_x_20) ;  /* 0x000000e000007945 */ /* 0x000fe20003800200 */
[----:B------:R-:W-:Y:S02]  /*bde0*/  IADD3 R17, PT, PT, R29, 0x300, RZ ;  /* 0x000003001d117810 */ /* 0x000fe40007ffe0ff */
        /* <DEDUP_REMOVED lines=12> */
.L_x_21:
[----:B------:R-:W-:Y:S05]  /*beb0*/  BSYNC.RECONVERGENT B0 ;  /* 0x0000000000007941 */ /* 0x000fea0003800200 */
.L_x_20:
[----:B------:R-:W-:Y:S01]  /*bec0*/  ISETP.GE.AND P4, PT, R17, UR5, PT ;  /* 0x0000000511007c0c */ /* 0x000fe2000bf86270 */
[----:B------:R-:W-:Y:S01]  /*bed0*/  BSSY.RECONVERGENT B0, `(.L_x_22) ;  /* 0x0000010000007945 */ /* 0x000fe20003800200 */
[----:B------:R-:W-:Y:S02]  /*bee0*/  PRMT R18, RZ, 0x7610, R18 ;  /* 0x00007610ff127816 */ /* 0x000fe40000000012 */
[----:B------:R-:W-:Y:S02]  /*bef0*/  PRMT R17, RZ, 0x7610, R17 ;  /* 0x00007610ff117816 */ /* 0x000fe40000000011 */
[----:B------:R-:W-:Y:S02]  /*bf00*/  IADD3 R19, PT, PT, R29, 0x380, RZ ;  /* 0x000003801d137810 */ /* 0x000fe40007ffe0ff */
[----:B------:R-:W-:-:S05]  /*bf10*/  PRMT R16, RZ, 0x7610, R16 ;  /* 0x00007610ff107816 */ /* 0x000fca0000000010 */
[----:B------:R-:W-:Y:S05]  /*bf20*/  @P4 BRA `(.L_x_23) ;  /* 0x0000000000284947 */ /* 0x000fea0003800000 */
[----:B------:R-:W-:-:S05]  /*bf30*/  HADD2.F32 R16, -RZ, R3.H0_H0 ;  /* 0x20000003ff107230 */ /* 0x000fca0000004100 */
[----:B------:R-:W-:-:S13]  /*bf40*/  FSETP.GT.FTZ.AND P5, PT, R16, RZ, PT ;  /* 0x000000ff1000720b */ /* 0x000fda0003fb4000 */
[----:B------:R-:W-:Y:S02]  /*bf50*/  @!P5 HADD2.F32 R2, -RZ, R2.H0_H0 ;  /* 0x20000002ff02d230 */ /* 0x000fe40000004100 */
[----:B------:R-:W-:-:S05]  /*bf60*/  @!P5 HADD2.F32 R3, -RZ, R0.H0_H0 ;  /* 0x20000000ff03d230 */ /* 0x000fca0000004100 */
[-C--:B------:R-:W-:Y:S01]  /*bf70*/  @!P5 FMUL.FTZ R18, R2, R3.reuse ;  /* 0x000000030212d220 */ /* 0x080fe20000410000 */
[----:B------:R-:W-:-:S04]  /*bf80*/  @!P5 FMUL.FTZ R16, R16, R3 ;  /* 0x000000031010d220 */ /* 0x000fc80000410000 */
[----:B------:R-:W-:Y:S02]  /*bf90*/  @!P5 F2FP.F16.F32.PACK_AB R18, RZ, R18 ;  /* 0x00000012ff12d23e */ /* 0x000fe400000000ff */
[----:B------:R-:W-:Y:S02]  /*bfa0*/  @!P5 F2FP.F16.F32.PACK_AB R16, RZ, R16 ;  /* 0x00000010ff10d23e */ /* 0x000fe400000000ff */
[----:B------:R-:W-:Y:S02]  /*bfb0*/  @P5 PRMT R18, R0, 0x7610, R18 ;  /* 0x0000761000125816 */ /* 0x000fe40000000012 */
[----:B------:R-:W-:-:S07]  /*bfc0*/  @P5 PRMT R16, RZ, 0x7610, R16 ;  /* 0x00007610ff105816 */ /* 0x000fce0000000010 */
.L_x_23:
[----:B------:R-:W-:Y:S05]  /*bfd0*/  BSYNC.RECONVERGENT B0 ;  /* 0x0000000000007941 */ /* 0x000fea0003800200 */
.L_x_22:
[----:B------:R-:W-:Y:S01]  /*bfe0*/  ISETP.GE.AND P5, PT, R19, UR5, PT ;  /* 0x0000000513007c0c */ /* 0x000fe2000bfa6270 */
[----:B------:R-:W-:Y:S01]  /*bff0*/  BSSY.RECONVERGENT B0, `(.L_x_24) ;  /* 0x000000d000007945 */ /* 0x000fe20003800200 */
[----:B------:R-:W-:-:S11]  /*c000*/  PRMT R0, RZ, 0x7610, R0 ;  /* 0x00007610ff007816 */ /* 0x000fd60000000000 */
        /* <DEDUP_REMOVED lines=11> */
.L_x_25:
[----:B------:R-:W-:Y:S05]  /*c0c0*/  BSYNC.RECONVERGENT B0 ;  /* 0x0000000000007941 */ /* 0x000fea0003800200 */
.L_x_24:
[----:B------:R-:W-:-:S13]  /*c0d0*/  ISETP.NE.AND P6, PT, R25, RZ, PT ;  /* 0x000000ff1900720c */ /* 0x000fda0003fc5270 */
[----:B------:R-:W-:Y:S05]  /*c0e0*/  @P6 EXIT ;  /* 0x000000000000694d */ /* 0x000fea0003800000 */
[----:B------:R-:W0:Y:S01]  /*c0f0*/  LDCU UR10, c[0x0][0x60c] ;  /* 0x0000c180ff0a77ac */ /* 0x000e220008000800 */
[----:B------:R-:W-:Y:S01]  /*c100*/  HFMA2 R25, -RZ, RZ, 0, 0 ;  /* 0x00000000ff197431 */ /* 0x000fe200000001ff */
[----:B------:R-:W-:Y:S01]  /*c110*/  MOV R19, RZ ;  /* 0x000000ff00137202 */ /* 0x000fe20000000f00 */
[----:B------:R-:W-:-:S06]  /*c120*/  USHF.L.U32 UR6, UR4, 0xa, URZ ;  /* 0x0000000a04067899 */ /* 0x000fcc00080006ff */
[----:B------:R-:W-:Y:S01]  /*c130*/  LOP3.LUT R3, R29, UR6, RZ, 0xfc, !PT ;  /* 0x000000061d037c12 */ /* 0x000fe2000f8efcff */
[----:B0-----:R-:W-:-:S04]  /*c140*/  UIADD3 UR7, UPT, UPT, UR10, -0x1, URZ ;  /* 0xffffffff0a077890 */ /* 0x001fc8000fffe0ff */
[----:B------:R-:W-:-:S04]  /*c150*/  UISETP.LT.U32.AND UP0, UPT, UR7, 0x18, UPT ;  /* 0x000000180700788c */ /* 0x000fc8000bf01070 */
[----:B------:R-:W-:Y:S02]  /*c160*/  USEL UR5, UR7, 0x18, UP0 ;  /* 0x0000001807057887 */ /* 0x000fe40008000000 */
[----:B------:R-:W-:Y:S02]  /*c170*/  UISETP.NE.AND UP0, UPT, UR10, URZ, UPT ;  /* 0x000000ff0a00728c */ /* 0x000fe4000bf05270 */
[----:B------:R-:W-:-:S07]  /*c180*/  UIADD3 UR4, UPT, UPT, UR5, 0x1, URZ ;  /* 0x0000000105047890 */ /* 0x000fce000fffe0ff */
[----:B------:R-:W-:Y:S05]  /*c190*/  BRA.U !UP0, `(.L_x_26) ;  /* 0x00000015080c7547 */ /* 0x000fea000b800000 */
[----:B------:R-:W0:Y:S01]  /*c1a0*/  LDCU.64 UR10, c[0x0][0x610] ;  /* 0x0000c200ff0a77ac */ /* 0x000e220008000a00 */
[----:B------:R-:W-:Y:S01]  /*c1b0*/  MOV R2, RZ ;  /* 0x000000ff00027202 */ /* 0x000fe20000000f00 */
[----:B------:R-:W1:Y:S01]  /*c1c0*/  LDCU UR5, c[0x0][0x618] ;  /* 0x0000c300ff0577ac */ /* 0x000e620008000800 */
[----:B------:R-:W2:Y:S01]  /*c1d0*/  LDCU UR6, c[0x0][0x73c] ;  /* 0x0000e780ff0677ac */ /* 0x000ea20008000800 */
[----:B------:R-:W-:Y:S02]  /*c1e0*/  UISETP.NE.AND UP1, UPT, UR7, URZ, UPT ;  /* 0x000000ff0700728c */ /* 0x000fe4000bf25270 */
[----:B0-----:R-:W-:Y:S01]  /*c1f0*/  IMAD.HI.U32 R4, R3, UR11, R2 ;  /* 0x0000000b03047c27 */ /* 0x001fe2000f8e0002 */
[----:B------:R-:W0:Y:S04]  /*c200*/  LDCU UR11, c[0x0][0x740] ;  /* 0x0000e800ff0b77ac */ /* 0x000e280008000800 */
[----:B-1----:R-:W-:-:S04]  /*c210*/  SHF.R.U32.HI R5, RZ, UR5, R4 ;  /* 0x00000005ff057c19 */ /* 0x002fc80008011604 */
[----:B------:R-:W-:-:S05]  /*c220*/  IADD3 R19, PT, PT, -R5, RZ, RZ ;  /* 0x000000ff05137210 */ /* 0x000fca0007ffe1ff */
[----:B------:R-:W-:-:S04]  /*c230*/  IMAD R19, R19, UR10, R3 ;  /* 0x0000000a13137c24 */ /* 0x000fc8000f8e0203 */
[C---:B--2---:R-:W-:Y:S02]  /*c240*/  IMAD R25, R19.reuse, UR6, RZ ;  /* 0x0000000613197c24 */ /* 0x044fe4000f8e02ff */
[----:B0-----:R-:W-:Y:S01]  /*c250*/  IMAD R19, R19, UR11, RZ ;  /* 0x0000000b13137c24 */ /* 0x001fe2000f8e02ff */
[----:B------:R-:W-:Y:S06]  /*c260*/  BRA.U !UP1, `(.L_x_26) ;  /* 0x0000001109d87547 */ /* 0x000fec000b800000 */
[----:B------:R-:W0:Y:S01]  /*c270*/  LDCU.64 UR10, c[0x0][0x620] ;  /* 0x0000c400ff0a77ac */ /* 0x000e220008000a00 */
[----:B------:R-:W-:Y:S01]  /*c280*/  HFMA2 R4, -RZ, RZ, 0, 0 ;  /* 0x00000000ff047431 */ /* 0x000fe200000001ff */
[----:B------:R-:W1:Y:S01]  /*c290*/  LDCU UR5, c[0x0][0x61c] ;  /* 0x0000c380ff0577ac */ /* 0x000e620008000800 */
[----:B------:R-:W2:Y:S01]  /*c2a0*/  LDCU UR6, c[0x0][0x744] ;  /* 0x0000e880ff0677ac */ /* 0x000ea20008000800 */
[----:B------:R-:W-:Y:S02]  /*c2b0*/  UISETP.NE.AND UP1, UPT, UR4, 0x2, UPT ;  /* 0x000000020400788c */ /* 0x000fe4000bf25270 */
[----:B0-----:R-:W-:Y:S01]  /*c2c0*/  IMAD.HI.U32 R20, R5, UR10, R4 ;  /* 0x0000000a05147c27 */ /* 0x001fe2000f8e0004 */
[----:B------:R-:W0:Y:S04]  /*c2d0*/  LDCU UR10, c[0x0][0x748] ;  /* 0x0000e900ff0a77ac */ /* 0x000e280008000800 */
[----:B------:R-:W-:-:S04]  /*c2e0*/  SHF.R.U32.HI R21, RZ, UR11, R20 ;  /* 0x0000000bff157c19 */ /* 0x000fc80008011614 */
[----:B------:R-:W-:-:S05]  /*c2f0*/  IADD3 R4, PT, PT, -R21, RZ, RZ ;  /* 0x000000ff15047210 */ /* 0x000fca0007ffe1ff */
[----:B-1----:R-:W-:-:S04]  /*c300*/  IMAD R4, R4, UR5, R5 ;  /* 0x0000000504047c24 */ /* 0x002fc8000f8e0205 */
[C---:B--2---:R-:W-:Y:S02]  /*c310*/  IMAD R25, R4.reuse, UR6, R25 ;  /* 0x0000000604197c24 */ /* 0x044fe4000f8e0219 */
[----:B0-----:R-:W-:Y:S01]  /*c320*/  IMAD R19, R4, UR10, R19 ;  /* 0x0000000a04137c24 */ /* 0x001fe2000f8e0213 */
[----:B------:R-:W-:Y:S06]  /*c330*/  BRA.U !UP1, `(.L_x_26) ;  /* 0x0000001109a47547 */ /* 0x000fec000b800000 */
[----:B------:R-:W0:Y:S01]  /*c340*/  LDCU.64 UR10, c[0x0][0x628] ;  /* 0x0000c500ff0a77ac */ /* 0x000e220008000a00 */
[----:B------:R-:W-:Y:S01]  /*c350*/  MOV R20, RZ ;  /* 0x000000ff00147202 */ /* 0x000fe20000000f00 */
[----:B------:R-:W1:Y:S01]  /*c360*/  LDCU UR5, c[0x0][0x630] ;  /* 0x0000c600ff0577ac */ /* 0x000e620008000800 */
[----:B------:R-:W2:Y:S01]  /*c370*/  LDCU UR6, c[0x0][0x74c] ;  /* 0x0000e980ff0677ac */ /* 0x000ea20008000800 */
[----:B------:R-:W-:Y:S02]  /*c380*/  UISETP.NE.AND UP1, UPT, UR4, 0x3, UPT ;  /* 0x000000030400788c */ /* 0x000fe4000bf25270 */
[----:B0-----:R-:W-:Y:S01]  /*c390*/  IMAD.HI.U32 R4, R21, UR11, R20 ;  /* 0x0000000b15047c27 */ /* 0x001fe2000f8e0014 */
[----:B------:R-:W0:Y:S04]  /*c3a0*/  LDCU UR11, c[0x0][0x750] ;  /* 0x0000ea00ff0b77ac */ /* 0x000e280008000800 */
[----:B-1----:R-:W-:-:S04]  /*c3b0*/  SHF.R.U32.HI R5, RZ, UR5, R4 ;  /* 0x00000005ff057c19 */ /* 0x002fc80008011604 */
[----:B------:R-:W-:-:S05]  /*c3c0*/  IADD3 R20, PT, PT, -R5, RZ, RZ ;  /* 0x000000ff05147210 */ /* 0x000fca0007ffe1ff */
[----:B------:R-:W-:-:S04]  /*c3d0*/  IMAD R20, R20, UR10, R21 ;  /* 0x0000000a14147c24 */ /* 0x000fc8000f8e0215 */
        /* <DEDUP_REMOVED lines=279> */
[----:B------:R-:W2:Y:S03]  /*d550*/  LDCU UR6, c[0x0][0x7fc] ;  /* 0x0000ff80ff0677ac */ /* 0x000ea60008000800 */
[----:B0-----:R-:W-:Y:S01]  /*d560*/  IMAD.HI.U32 R4, R21, UR11, R20 ;  /* 0x0000000b15047c27 */ /* 0x001fe2000f8e0014 */
[----:B------:R-:W0:Y:S04]  /*d570*/  LDCU UR11, c[0x0][0x800] ;  /* 0x00010000ff0b77ac */ /* 0x000e280008000800 */
[----:B-1----:R-:W-:-:S04]  /*d580*/  SHF.R.U32.HI R4, RZ, UR5, R4 ;  /* 0x00000005ff047c19 */ /* 0x002fc80008011604 */
[----:B------:R-:W-:-:S05]  /*d590*/  IADD3 R20, PT, PT, -R4, RZ, RZ ;  /* 0x000000ff04147210 */ /* 0x000fca0007ffe1ff */
[----:B------:R-:W-:-:S04]  /*d5a0*/  IMAD R20, R20, UR10, R21 ;  /* 0x0000000a14147c24 */ /* 0x000fc8000f8e0215 */
[C---:B--2---:R-:W-:Y:S02]  /*d5b0*/  IMAD R25, R20.reuse, UR6, R25 ;  /* 0x0000000614197c24 */ /* 0x044fe4000f8e0219 */
[----:B0-----:R-:W-:-:S07]  /*d5c0*/  IMAD R19, R20, UR11, R19 ;  /* 0x0000000b14137c24 */ /* 0x001fce000f8e0213 */
.L_x_26:
[----:B------:R-:W0:Y:S01]  /*d5d0*/  LDC.64 R20, c[0x0][0x388] ;  /* 0x0000e200ff147b82 */ /* 0x000e220000000a00 */
[----:B------:R-:W-:Y:S02]  /*d5e0*/  ISETP.NE.AND P6, PT, R24, RZ, PT ;  /* 0x000000ff1800720c */ /* 0x000fe40003fc5270 */
[----:B------:R-:W-:Y:S02]  /*d5f0*/  PRMT R26, R7, 0x7610, R26 ;  /* 0x00007610071a7816 */ /* 0x000fe4000000001a */
[----:B------:R-:W-:-:S03]  /*d600*/  PRMT R27, R6, 0x7610, R27 ;  /* 0x00007610061b7816 */ /* 0x000fc6000000001b */
[----:B------:R-:W1:Y:S01]  /*d610*/  LDC.64 R4, c[0x0][0x390] ;  /* 0x0000e400ff047b82 */ /* 0x000e620000000a00 */
[----:B0-----:R-:W-:-:S05]  /*d620*/  IMAD.WIDE.U32 R6, R25, 0x2, R20 ;  /* 0x0000000219067825 */ /* 0x001fca00078e0014 */
[----:B------:R0:W-:Y:S01]  /*d630*/  STG.E.U16 desc[UR8][R6.64], R26 ;  /* 0x0000001a06007986 */ /* 0x0001e2000c101508 */
[----:B-1----:R-:W-:-:S05]  /*d640*/  IMAD.WIDE.U32 R24, R19, 0x2, R4 ;  /* 0x0000000213187825 */ /* 0x002fca00078e0004 */
[----:B------:R0:W-:Y:S01]  /*d650*/  STG.E.U16 desc[UR8][R24.64], R27 ;  /* 0x0000001b18007986 */ /* 0x0001e2000c101508 */
[----:B------:R-:W-:Y:S05]  /*d660*/  @P6 EXIT ;  /* 0x000000000000694d */ /* 0x000fea0003800000 */
[----:B------:R-:W-:Y:S01]  /*d670*/  HFMA2 R19, -RZ, RZ, 0, 0 ;  /* 0x00000000ff137431 */ /* 0x000fe200000001ff */
[----:B0-----:R-:W-:Y:S01]  /*d680*/  MOV R7, RZ ;  /* 0x000000ff00077202 */ /* 0x001fe20000000f00 */
[----:B------:R-:W-:Y:S06]  /*d690*/  BRA.U !UP0, `(.L_x_27) ;  /* 0x0000001508107547 */ /* 0x000fec000b800000 */
[----:B------:R-:W0:Y:S01]  /*d6a0*/  LDCU.64 UR10, c[0x0][0x610] ;  /* 0x0000c200ff0a77ac */ /* 0x000e220008000a00 */
[----:B------:R-:W-:Y:S02]  /*d6b0*/  IADD3 R7, PT, PT, R3, 0x80, RZ ;  /* 0x0000008003077810 */ /* 0x000fe40007ffe0ff */
        /* <DEDUP_REMOVED lines=322> */
.L_x_27:
[----:B------:R-:W-:Y:S01]  /*eae0*/  PRMT R24, R23, 0x7610, R24 ;  /* 0x0000761017187816 */ /* 0x000fe20000000018 */
[----:B------:R-:W-:Y:S01]  /*eaf0*/  IMAD.WIDE.U32 R6, R7, 0x2, R4 ;  /* 0x0000000207067825 */ /* 0x000fe200078e0004 */
[----:B------:R-:W-:-:S03]  /*eb00*/  PRMT R25, R22, 0x7610, R25 ;  /* 0x0000761016197816 */ /* 0x000fc60000000019 */
[----:B------:R-:W-:-:S05]  /*eb10*/  IMAD.WIDE.U32 R22, R19, 0x2, R20 ;  /* 0x0000000213167825 */ /* 0x000fca00078e0014 */
[----:B------:R0:W-:Y:S04]  /*eb20*/  STG.E.U16 desc[UR8][R22.64], R24 ;  /* 0x0000001816007986 */ /* 0x0001e8000c101508 */
        /* <DEDUP_REMOVED lines=329> */
.L_x_28:
[----:B------:R-:W-:Y:S01]  /*ffc0*/  PRMT R22, R9, 0x7610, R22 ;  /* 0x0000761009167816 */ /* 0x000fe20000000016 */
[----:B------:R-:W-:Y:S01]  /*ffd0*/  IMAD.WIDE.U32 R6, R7, 0x2, R4 ;  /* 0x0000000207067825 */ /* 0x000fe200078e0004 */
[----:B------:R-:W-:-:S03]  /*ffe0*/  PRMT R23, R8, 0x7610, R23 ;  /* 0x0000761008177816 */ /* 0x000fc60000000017 */
[----:B------:R-:W-:-:S05]  /*fff0*/  IMAD.WIDE.U32 R8, R19, 0x2, R20 ;  /* 0x0000000213087825 */ /* 0x000fca00078e0014 */
[----:B------:R0:W-:Y:S04]  /*10000*/  STG.E.U16 desc[UR8][R8.64], R22 ;  /* 0x0000001608007986 */ /* 0x0001e8000c101508 */
[----:B------:R0:W-:Y:S01]  /*10010*/  STG.E.U16 desc[UR8][R6.64], R23 ;  /* 0x0000001706007986 */ /* 0x0001e2000c101508 */
[----:B------:R-:W-:Y:S05]  /*10020*/  @P1 EXIT ;  /* 0x000000000000194d */ /* 0x000fea0003800000 */
[----:B0-----:R-:W-:Y:S01]  /*10030*/  HFMA2 R9, -RZ, RZ, 0, 0 ;  /* 0x00000000ff097431 */ /* 0x001fe200000001ff */
[----:B------:R-:W-:Y:S01]  /*10040*/  MOV R7, RZ ;  /* 0x000000ff00077202 */ /* 0x000fe20000000f00 */
        /* <DEDUP_REMOVED lines=325> */
.L_x_29:
[----:B------:R-:W-:-:S04]  /*114a0*/  IMAD.WIDE.U32 R8, R9, 0x2, R20 ;  /* 0x0000000209087825 */ /* 0x000fc800078e0014 */
[----:B------:R-:W-:Y:S01]  /*114b0*/  IMAD.WIDE.U32 R6, R7, 0x2, R4 ;  /* 0x0000000207067825 */ /* 0x000fe200078e0004 */
        /* <DEDUP_REMOVED lines=330> */
.L_x_30:
        /* <DEDUP_REMOVED lines=332> */
.L_x_31:
        /* <DEDUP_REMOVED lines=332> */
.L_x_32:
        /* <DEDUP_REMOVED lines=332> */
.L_x_33:
[----:B------:R-:W-:-:S04]  /*167a0*/  IMAD.WIDE.U32 R20, R9, 0x2, R20 ;  /* 0x0000000209147825 */ /* 0x000fc800078e0014 */
[----:B------:R-:W-:Y:S01]  /*167b0*/  IMAD.WIDE.U32 R4, R7, 0x2, R4 ;  /* 0x0000000207047825 */ /* 0x000fe200078e0004 */
[----:B------:R-:W-:Y:S04]  /*167c0*/  STG.E.U16 desc[UR8][R20.64], R17 ;  /* 0x0000001114007986 */ /* 0x000fe8000c101508 */
[----:B------:R-:W-:Y:S01]  /*167d0*/  STG.E.U16 desc[UR8][R4.64], R0 ;  /* 0x0000000004007986 */ /* 0x000fe2000c101508 */
[----:B------:R-:W-:Y:S05]  /*167e0*/  EXIT ;  /* 0x000000000000794d */ /* 0x000fea0003800000 */
.L_x_34:
[----:B------:R-:W-:-:S00]  /*167f0*/  BRA `(.L_x_34) ;  /* 0xfffffffc00fc7947 */ /* 0x000fc0000383ffff */
[----:B------:R-:W-:-:S00]  /*16800*/  NOP ;  /* 0x0000000000007918 */ /* 0x000fc00000000000 */
[----:B------:R-:W-:-:S00]  /*16810*/  NOP ;  /* 0x0000000000007918 */ /* 0x000fc00000000000 */
[----:B------:R-:W-:-:S00]  /*16820*/  NOP ;  /* 0x0000000000007918 */ /* 0x000fc00000000000 */
[----:B------:R-:W-:-:S00]  /*16830*/  NOP ;  /* 0x0000000000007918 */ /* 0x000fc00000000000 */
[----:B------:R-:W-:-:S00]  /*16840*/  NOP ;  /* 0x0000000000007918 */ /* 0x000fc00000000000 */
[----:B------:R-:W-:-:S00]  /*16850*/  NOP ;  /* 0x0000000000007918 */ /* 0x000fc00000000000 */
[----:B------:R-:W-:-:S00]  /*16860*/  NOP ;  /* 0x0000000000007918 */ /* 0x000fc00000000000 */
[----:B------:R-:W-:-:S00]  /*16870*/  NOP ;  /* 0x0000000000007918 */ /* 0x000fc00000000000 */
.L_x_3659:


//--------------------- .text._ZN2at6native57_GLOBAL__N__416c288b_24_ActivationPreluKernel_cu_bc9ca66845unrolled_elementwise_kernel_for_multi_outputsILi2EZZZNS0_21prelu_backward_kernelERNS_14TensorIteratorEENKUlvE_clEvENKUlvE2_clEvEUlN3c104HalfES8_S8_E_St5arrayIPcLm5EE23TrivialOffsetCalculatorILi3EjESD_ILi2EjEEEviT0_T1_T2_T3_ --------------------------
	.section	.text._ZN2at6native57_GLOBAL__N__416c288b_24_ActivationPreluKernel_cu_bc9ca66845unrolled_elementwise_kernel_for_multi_outputsILi2EZZZNS0_21prelu_backward_kernelERNS_14TensorIteratorEENKUlvE_clEvENKUlvE2_clEvEUlN3c104HalfES8_S8_E_St5arrayIPcLm5EE23TrivialOffsetCalculatorILi3EjESD_ILi2EjEEEviT0_T1_T2_T3_,"ax",@progbits
	.align	128
.text._ZN2at6native57_GLOBAL__N__416c288b_24_ActivationPreluKernel_cu_bc9ca66845unrolled_elementwise_kernel_for_multi_outputsILi2EZZZNS0_21prelu_backward_kernelERNS_14TensorIteratorEENKUlvE_clEvENKUlvE2_clEvEUlN3c104HalfES8_S8_E_St5arrayIPcLm5EE23TrivialOffsetCalculatorILi3EjESD_ILi2EjEEEviT0_T1_T2_T3_:
        .type           _ZN2at6native57_GLOBAL__N__416c288b_24_ActivationPreluKernel_cu_bc9ca66845unrolled_elementwise_kernel_for_multi_outputsILi2EZZZNS0_21prelu_backward_kernelERNS_14TensorIteratorEENKUlvE_clEvENKUlvE2_clEvEUlN3c104HalfES8_S8_E_St5arrayIPcLm5EE23TrivialOffsetCalculatorILi3EjESD_ILi2EjEEEviT0_T1_T2_T3_,@function
        .size           _ZN2at6native57_GLOBAL__N__416c288b_24_ActivationPreluKernel_cu_bc9ca66845unrolled_elementwise_kernel_for_multi_outputsILi2EZZZNS0_21prelu_backward_kernelERNS_14TensorIteratorEENKUlvE_clEvENKUlvE2_clEvEUlN3c104HalfES8_S8_E_St5arrayIPcLm5EE23TrivialOffsetCalculatorILi3EjESD_ILi2EjEEEviT0_T1_T2_T3_,(.L_x_3660 - _ZN2at6native57_GLOBAL__N__416c288b_24_ActivationPreluKernel_cu_bc9ca66845unrolled_elementwise_kernel_for_multi_outputsILi2EZZZNS0_21prelu_backward_kernelERNS_14TensorIteratorEENKUlvE_clEvENKUlvE2_clEvEUlN3c104HalfES8_S8_E_St5arrayIPcLm5EE23TrivialOffsetCalculatorILi3EjESD_ILi2EjEEEviT0_T1_T2_T3_)
        .other          _ZN2at6native57_GLOBAL__N__416c288b_24_ActivationPreluKernel_cu_bc9ca66845unrolled_elementwise_kernel_for_multi_outputsILi2EZZZNS0_21prelu_backward_kernelERNS_14TensorIteratorEENKUlvE_clEvENKUlvE2_clEvEUlN3c104HalfES8_S8_E_St5arrayIPcLm5EE23TrivialOffsetCalculatorILi3EjESD_ILi2EjEEEviT0_T1_T2_T3_,@"STO_CUDA_ENTRY STV_DEFAULT"
_ZN2at6native57_GLOBAL__N__416c288b_24_ActivationPreluKernel_cu_bc9ca66845unrolled_elementwise_kernel_for_multi_outputsILi2EZZZNS0_21prelu_backward_kernelERNS_14TensorIteratorEENKUlvE_clEvENKUlvE2_clEvEUlN3c104HalfES8_S8_E_St5arrayIPcLm5EE23TrivialOffsetCalculatorILi3EjESD_ILi2EjEEEviT0_T1_T2_T3_:
        /* <DEDUP_REMOVED lines=33> */
[----:B------:R-:W0:Y:S01]  /*0210*/  LDC.64 R16, c[0x0][0x398] ;  /* 0x0000e600ff107b82 */ /* 0x000e220000000a00 */
[----:B------:R-:W-:-:S04]  /*0220*/  IMAD.U32 R32, RZ, RZ, UR5 ;  /* 0x00000005ff207e24 */ /* 0x000fc8000f8e00ff */
[----:B------:R-:W-:-:S03]  /*0230*/  IMAD R19, R32, 0x400, R5 ;  /* 0x0000040020137824 */ /* 0x000fc600078e0205 */
        /* <DEDUP_REMOVED lines=8> */
[----:B------:R-:W-:-:S05]  /*02c0*/  VIADD R21, R5, 0x80 ;  /* 0x0000008005157836 */ /* 0x000fca0000000000 */
[----:B------:R-:W-:-:S13]  /*02d0*/  ISETP.GE.U32.AND P0, PT, R21, UR4, PT ;  /* 0x0000000415007c0c */ /* 0x000fda000bf06070 */
[----:B0-----:R-:W-:Y:S05]  /*02e0*/  @P0 BRA `(.L_x_36) ;  /* 0x0000000400080947 */ /* 0x001fea0003800000 */
[----:B------:R-:W-:-:S05]  /*02f0*/  IADD3 R35, PT, PT, R19, 0x80, RZ ;  /* 0x0000008013237810 */ /* 0x000fca0007ffe0ff */
[----:B------:R-:W-:-:S04]  /*0300*/  IMAD.WIDE.U32 R28, R35, 0x2, R16 ;  /* 0x00000002231c7825 */ /* 0x000fc800078e0010 */
[C---:B------:R-:W-:Y:S02]  /*0310*/  IMAD.WIDE.U32 R36, R35.reuse, 0x2, R22 ;  /* 0x0000000223247825 */ /* 0x040fe400078e0016 */
[----:B------:R0:W5:Y:S02]  /*0320*/  LDG.E.U16 R28, desc[UR6][R28.64] ;  /* 0x000000061c1c7981 */ /* 0x000164000c1e1500 */
[----:B------:R-:W-:-:S05]  /*0330*/  IMAD.WIDE.U32 R34, R35, 0x2, R14 ;  /* 0x0000000223227825 */ /* 0x000fca00078e000e */
[----:B------:R0:W5:Y:S04]  /*0340*/  LDG.E.U16 R30, desc[UR6][R34.64] ;  /* 0x00000006221e7981 */ /* 0x000168000c1e1500 */
[----:B------:R0:W5:Y:S01]  /*0350*/  LDG.E.U16 R29, desc[UR6][R36.64] ;  /* 0x00000006241d7981 */ /* 0x000162000c1e1500 */
[----:B------:R-:W-:-:S05]  /*0360*/  VIADD R21, R5, 0x100 ;  /* 0x0000010005157836 */ /* 0x000fca0000000000 */
[----:B------:R-:W-:-:S13]  /*0370*/  ISETP.GE.U32.AND P0, PT, R21, UR4, PT ;  /* 0x0000000415007c0c */ /* 0x000fda000bf06070 */
[----:B0-----:R-:W-:Y:S05]  /*0380*/  @P0 BRA `(.L_x_36) ;  /* 0x0000000000e00947 */ /* 0x001fea0003800000 */
[----:B------:R-:W-:-:S04]  /*0390*/  VIADD R21, R19, 0x100 ;  /* 0x0000010013157836 */ /* 0x000fc80000000000 */
[----:B------:R-:W-:-:S04]  /*03a0*/  IMAD.WIDE.U32 R34, R21, 0x2, R16 ;  /* 0x0000000215227825 */ /* 0x000fc800078e0010 */
[C---:B------:R-:W-:Y:S01]  /*03b0*/  IMAD.WIDE.U32 R36, R21.reuse, 0x2, R22 ;  /* 0x0000000215247825 */ /* 0x040fe200078e0016 */
[----:B------:R0:W5:Y:S04]  /*03c0*/  LDG.E.U16 R25, desc[UR6][R34.64] ;  /* 0x0000000622197981 */ /* 0x000168000c1e1500 */
[----:B------:R1:W5:Y:S01]  /*03d0*/  LDG.E.U16 R26, desc[UR6][R36.64] ;  /* 0x00000006241a7981 */ /* 0x000362000c1e1500 */
[----:B0-----:R-:W-:-:S05]  /*03e0*/  IMAD.WIDE.U32 R34, R21, 0x2, R14 ;  /* 0x0000000215227825 */ /* 0x001fca00078e000e */
[----:B------:R1:W5:Y:S01]  /*03f0*/  LDG.E.U16 R27, desc[UR6][R34.64] ;  /* 0x00000006221b7981 */ /* 0x000362000c1e1500 */
[----:B------:R-:W-:-:S05]  /*0400*/  VIADD R21, R5, 0x180 ;  /* 0x0000018005157836 */ /* 0x000fca0000000000 */
[----:B------:R-:W-:-:S13]  /*0410*/  ISETP.GE.U32.AND P0, PT, R21, UR4, PT ;  /* 0x0000000415007c0c */ /* 0x000fda000bf06070 */
[----:B-1----:R-:W-:Y:S05]  /*0420*/  @P0 BRA `(.L_x_36) ;  /* 0x0000000000b80947 */ /* 0x002fea0003800000 */
        /* <DEDUP_REMOVED lines=30> */
[----:B------:R-:W-:Y:S02]  /*0610*/  VIADD R0, R5, 0x380 ;  /* 0x0000038005007836 */ /* 0x000fe40000000000 */
[----:B------:R-:W-:-:S03]  /*0620*/  VIADD R21, R19, 0x300 ;  /* 0x0000030013157836 */ /* 0x000fc60000000000 */
[----:B------:R-:W-:Y:S01]  /*0630*/  ISETP.GE.U32.AND P0, PT, R0, UR4, PT ;  /* 0x0000000400007c0c */ /* 0x000fe2000bf06070 */
[----:B------:R-:W-:-:S05]  /*0640*/  IMAD.WIDE.U32 R36, R21, 0x2, R16 ;  /* 0x0000000215247825 */ /* 0x000fca00078e0010 */
[----:B------:R0:W5:Y:S07]  /*0650*/  LDG.E.U16 R0, desc[UR6][R36.64] ;  /* 0x0000000624007981 */ /* 0x00016e000c1e1500 */
[----:B------:R-:W-:Y:S01]  /*0660*/  @!P0 IADD3 R35, PT, PT, R19, 0x380, RZ ;  /* 0x0000038013238810 */ /* 0x000fe20007ffe0ff */
[----:B------:R-:W-:-:S04]  /*0670*/  IMAD.WIDE.U32 R18, R21, 0x2, R22 ;  /* 0x0000000215127825 */ /* 0x000fc800078e0016 */
[----:B------:R-:W-:Y:S02]  /*0680*/  IMAD.WIDE.U32 R20, R21, 0x2, R14 ;  /* 0x0000000215147825 */ /* 0x000fe400078e000e */
[----:B------:R0:W5:Y:S02]  /*0690*/  LDG.E.U16 R18, desc[UR6][R18.64] ;  /* 0x0000000612127981 */ /* 0x000164000c1e1500 */
[C---:B------:R-:W-:Y:S02]  /*06a0*/  @!P0 IMAD.WIDE.U32 R16, R35.reuse, 0x2, R16 ;  /* 0x0000000223108825 */ /* 0x040fe400078e0010 */
[----:B------:R0:W5:Y:S02]  /*06b0*/  LDG.E.U16 R20, desc[UR6][R20.64] ;  /* 0x0000000614147981 */ /* 0x000164000c1e1500 */
[C---:B------:R-:W-:Y:S02]  /*06c0*/  @!P0 IMAD.WIDE.U32 R22, R35.reuse, 0x2, R22 ;  /* 0x0000000223168825 */ /* 0x040fe400078e0016 */
[----:B------:R0:W5:Y:S02]  /*06d0*/  @!P0 LDG.E.U16 R4, desc[UR6][R16.64] ;  /* 0x0000000610048981 */ /* 0x000164000c1e1500 */
[----:B------:R-:W-:-:S02]  /*06e0*/  @!P0 IMAD.WIDE.U32 R14, R35, 0x2, R14 ;  /* 0x00000002230e8825 */ /* 0x000fc400078e000e */
[----:B------:R0:W5:Y:S04]  /*06f0*/  @!P0 LDG.E.U16 R3, desc[UR6][R22.64] ;  /* 0x0000000616038981 */ /* 0x000168000c1e1500 */
[----:B------:R0:W5:Y:S02]  /*0700*/  @!P0 LDG.E.U16 R2, desc[UR6][R14.64] ;  /* 0x000000060e028981 */ /* 0x000164000c1e1500 */
.L_x_36:
[----:B------:R-:W-:Y:S05]  /*0710*/  BSYNC.RECONVERGENT B0 ;  /* 0x0000000000007941 */ /* 0x000fea0003800200 */
.L_x_35:
[C---:B0-----:R-:W-:Y:S01]  /*0720*/  VIADD R14, R5.reuse, 0x100 ;  /* 0x00000100050e7836 */ /* 0x041fe20000000000 */
[C---:B------:R-:W-:Y:S01]  /*0730*/  IADD3 R16, PT, PT, R5.reuse, 0x200, RZ ;  /* 0x0000020005107810 */ /* 0x040fe20007ffe0ff */
[C---:B------:R-:W-:Y:S01]  /*0740*/  VIADD R15, R5.reuse, 0x180 ;  /* 0x00000180050f7836 */ /* 0x040fe20000000000 */
[----:B------:R-:W-:Y:S01]  /*0750*/  BSSY.RECONVERGENT B0, `(.L_x_37) ;  /* 0x0000017000007945 */ /* 0x000fe20003800200 */
[C---:B------:R-:W-:Y:S01]  /*0760*/  VIADD R17, R5.reuse, 0x300 ;  /* 0x0000030005117836 */ /* 0x040fe20000000000 */
[----:B------:R-:W-:Y:S01]  /*0770*/  ISETP.GE.AND P0, PT, R14, UR4, PT ;  /* 0x000000040e007c0c */ /* 0x000fe2000bf06270 */
[----:B------:R-:W-:Y:S01]  /*0780*/  VIADD R14, R5, 0x280 ;  /* 0x00000280050e7836 */ /* 0x000fe20000000000 */
[----:B------:R-:W-:Y:S02]  /*0790*/  ISETP.GE.AND P1, PT, R15, UR4, PT ;  /* 0x000000040f007c0c */ /* 0x000fe4000bf26270 */
[----:B------:R-:W-:Y:S01]  /*07a0*/  ISETP.GE.AND P4, PT, R17, UR4, PT ;  /* 0x0000000411007c0c */ /* 0x000fe2000bf86270 */
[----:B------:R-:W-:Y:S01]  /*07b0*/  VIADD R17, R5, 0x380 ;  /* 0x0000038005117836 */ /* 0x000fe20000000000 */
[----:B------:R-:W-:-:S02]  /*07c0*/  ISETP.GE.AND P3, PT, R14, UR4, PT ;  /* 0x000000040e007c0c */ /* 0x000fc4000bf66270 */
[----:B------:R-:W-:Y:S02]  /*07d0*/  ISETP.GE.AND P2, PT, R16, UR4, PT ;  /* 0x0000000410007c0c */ /* 0x000fe4000bf46270 */
[----:B------:R-:W-:Y:S02]  /*07e0*/  IADD3 R34, PT, PT, R5, 0x80, RZ ;  /* 0x0000008005227810 */ /* 0x000fe40007ffe0ff */
[----:B------:R-:W-:Y:S02]  /*07f0*/  PRMT R15, RZ, 0x7610, R15 ;  /* 0x00007610ff0f7816 */ /* 0x000fe4000000000f */
[----:B------:R-:W-:Y:S01]  /*0800*/  PRMT R14, RZ, 0x7610, R14 ;  /* 0x00007610ff0e7816 */ /* 0x000fe2000000000e */
        /* <DEDUP_REMOVED lines=11> */
.L_x_38:
[----:B------:R-:W-:Y:S05]  /*08c0*/  BSYNC.RECONVERGENT B0 ;  /* 0x0000000000007941 */ /* 0x000fea0003800200 */
.L_x_37:
[----:B------:R-:W-:Y:S01]  /*08d0*/  ISETP.GE.AND P6, PT, R34, UR4, PT ;  /* 0x0000000422007c0c */ /* 0x000fe2000bfc6270 */
[----:B------:R-:W-:Y:S01]  /*08e0*/  BSSY.RECONVERGENT B0, `(.L_x_39) ;  /* 0x000000f000007945 */ /* 0x000fe20003800200 */
[----:B------:R-:W-:Y:S02]  /*08f0*/  ISETP.GE.AND P5, PT, R17, UR4, PT ;  /* 0x0000000411007c0c */ /* 0x000fe4000bfa6270 */
[----:B------:R-:W-:Y:S02]  /*0900*/  PRMT R16, RZ, 0x7610, R16 ;  /* 0x00007610ff107816 */ /* 0x000fe40000000010 */
[----:B------:R-:W-:-:S07]  /*0910*/  PRMT R17, RZ, 0x7610, R17 ;  /* 0x00007610ff117816 */ /* 0x000fce0000000011 */
[----:B------:R-:W-:Y:S05]  /*0920*/  @P6 BRA `(.L_x_40) ;  /* 0x0000000000286947 */ /* 0x000fea0003800000 */
[----:B-----5:R-:W-:-:S05]  /*0930*/  HADD2.F32 R19, -RZ, R28.H0_H0 ;  /* 0x2000001cff137230 */ /* 0x020fca0000004100 */
        /* <DEDUP_REMOVED lines=9> */
.L_x_40:
[----:B------:R-:W-:Y:S05]  /*09d0*/  BSYNC.RECONVERGENT B0 ;  /* 0x0000000000007941 */ /* 0x000fea0003800200 */
.L_x_39:
[----:B------:R-:W-:Y:S01]  /*09e0*/  BSSY.RECONVERGENT B0, `(.L_x_41) ;  /* 0x000000e000007945 */ /* 0x000fe20003800200 */
[----:B------:R-:W-:Y:S02]  /*09f0*/  PRMT R19, RZ, 0x7610, R19 ;  /* 0x00007610ff137816 */ /* 0x000fe40000000013 */
[----:B------:R-:W-:Y:S01]  /*0a00*/  PRMT R21, RZ, 0x7610, R21 ;  /* 0x00007610ff157816 */ /* 0x000fe20000000015 */
[----:B------:R-:W-:Y:S06]  /*0a10*/  @P0 BRA `(.L_x_42) ;  /* 0x0000000000280947 */ /* 0x000fec0003800000 */
        /* <DEDUP_REMOVED lines=10> */
.L_x_42:
[----:B------:R-:W-:Y:S05]  /*0ac0*/  BSYNC.RECONVERGENT B0 ;  /* 0x0000000000007941 */ /* 0x000fea0003800200 */
.L_x_41:
        /* <DEDUP_REMOVED lines=14> */
.L_x_44:
[----:B------:R-:W-:Y:S05]  /*0bb0*/  BSYNC.RECONVERGENT B0 ;  /* 0x0000000000007941 */ /* 0x000fea0003800200 */
.L_x_43:
        /* <DEDUP_REMOVED lines=14> */
.L_x_46:
[----:B------:R-:W-:Y:S05]  /*0ca0*/  BSYNC.RECONVERGENT B0 ;  /* 0x0000000000007941 */ /* 0x000fea0003800200 */
.L_x_45:
        /* <DEDUP_REMOVED lines=14> */
.L_x_48:
[----:B------:R-:W-:Y:S05]  /*0d90*/  BSYNC.RECONVERGENT B0 ;  /* 0x0000000000007941 */ /* 0x000fea0003800200 */
.L_x_47:
        /* <DEDUP_REMOVED lines=15> */
.L_x_50:
[----:B------:R-:W-:Y:S05]  /*0e90*/  BSYNC.RECONVERGENT B0 ;  /* 0x0000000000007941 */ /* 0x000fea0003800200 */
.L_x_49:
[----:B------:R-:W-:Y:S01]  /*0ea0*/  BSSY.RECONVERGENT B0, `(.L_x_51) ;  /* 0x000000d000007945 */ /* 0x000fe20003800200 */
[----:B------:R-:W-:-:S03]  /*0eb0*/  PRMT R0, RZ, 0x7610, R0 ;  /* 0x00007610ff007816 */ /* 0x000fc60000000000 */
[----:B------:R-:W-:Y:S05]  /*0ec0*/  @P5 BRA `(.L_x_52) ;  /* 0x0000000000285947 */ /* 0x000fea0003800000 */
        /* <DEDUP_REMOVED lines=10> */
.L_x_52:
[----:B------:R-:W-:Y:S05]  /*0f70*/  BSYNC.RECONVERGENT B0 ;  /* 0x0000000000007941 */ /* 0x000fea0003800200 */
.L_x_51:
[----:B------:R-:W-:-:S13]  /*0f80*/  ISETP.GE.AND P6, PT, R5, UR4, PT ;  /* 0x0000000405007c0c */ /* 0x000fda000bfc6270 */
[----:B------:R-:W-:Y:S05]  /*0f90*/  @P6 EXIT ;  /* 0x000000000000694d */ /* 0x000fea0003800000 */
[----:B------:R-:W0:Y:S01]  /*0fa0*/  LDC.64 R2, c[0x0][0x388] ;  /* 0x0000e200ff027b82 */ /* 0x000e220000000a00 */
[----:B------:R-:W-:Y:S01]  /*0fb0*/  IMAD.U32 R4, RZ, RZ, UR5 ;  /* 0x00000005ff047e24 */ /* 0x000fe2000f8e00ff */
[----:B------:R-:W-:-:S04]  /*0fc0*/  ISETP.GE.AND P6, PT, R34, UR4, PT ;  /* 0x0000000422007c0c */ /* 0x000fc8000bfc6270 */
[----:B------:R-:W-:Y:S02]  /*0fd0*/  LEA R27, R4, R5, 0xa ;  /* 0x00000005041b7211 */ /* 0x000fe400078e50ff */
[----:B------:R-:W1:Y:S03]  /*0fe0*/  LDC.64 R6, c[0x0][0x390] ;  /* 0x0000e400ff067b82 */ /* 0x000e660000000a00 */
[----:B0-----:R-:W-:-:S05]  /*0ff0*/  IMAD.WIDE.U32 R4, R27, 0x2, R2 ;  /* 0x000000021b047825 */ /* 0x001fca00078e0002 */
[----:B------:R0:W-:Y:S01]  /*1000*/  STG.E.U16 desc[UR6][R4.64], R14 ;  /* 0x0000000e04007986 */ /* 0x0001e2000c101506 */
[----:B-1----:R-:W-:-:S05]  /*1010*/  IMAD.WIDE.U32 R8, R27, 0x2, R6 ;  /* 0x000000021b087825 */ /* 0x002fca00078e0006 */
[----:B------:R0:W-:Y:S01]  /*1020*/  STG.E.U16 desc[UR6][R8.64], R15 ;  /* 0x0000000f08007986 */ /* 0x0001e2000c101506 */
[----:B------:R-:W-:Y:S05]  /*1030*/  @P6 EXIT ;  /* 0x000000000000694d */ /* 0x000fea0003800000 */
[----:B0-----:R-:W-:-:S04]  /*1040*/  VIADD R9, R27, 0x80 ;  /* 0x000000801b097836 */ /* 0x001fc80000000000 */
[----:B------:R-:W-:-:S04]  /*1050*/  IMAD.WIDE.U32 R4, R9, 0x2, R2 ;  /* 0x0000000209047825 */ /* 0x000fc800078e0002 */
[----:B------:R-:W-:Y:S01]  /*1060*/  IMAD.WIDE.U32 R8, R9, 0x2, R6 ;  /* 0x0000000209087825 */ /* 0x000fe200078e0006 */
[----:B------:R0:W-:Y:S04]  /*1070*/  STG.E.U16 desc[UR6][R4.64], R17 ;  /* 0x0000001104007986 */ /* 0x0001e8000c101506 */
        /* <DEDUP_REMOVED lines=8> */
[----:B0-----:R-:W-:-:S05]  /*1100*/  IADD3 R9, PT, PT, R27, 0x180, RZ ;  /* 0x000001801b097810 */ /* 0x001fca0007ffe0ff */
        /* <DEDUP_REMOVED lines=23> */
[----:B------:R-:W-:-:S04]  /*1280*/  VIADD R27, R27, 0x380 ;  /* 0x000003801b1b7836 */ /* 0x000fc80000000000 */
[----:B------:R-:W-:-:S04]  /*1290*/  IMAD.WIDE.U32 R2, R27, 0x2, R2 ;  /* 0x000000021b027825 */ /* 0x000fc800078e0002 */
[----:B------:R-:W-:Y:S01]  /*12a0*/  IMAD.WIDE.U32 R6, R27, 0x2, R6 ;  /* 0x000000021b067825 */ /* 0x000fe200078e0006 */
[----:B------:R-:W-:Y:S04]  /*12b0*/  STG.E.U16 desc[UR6][R2.64], R0 ;  /* 0x0000000002007986 */ /* 0x000fe8000c101506 */
[----:B------:R-:W-:Y:S01]  /*12c0*/  STG.E.U16 desc[UR6][R6.64], R25 ;  /* 0x0000001906007986 */ /* 0x000fe2000c101506 */
[----:B------:R-:W-:Y:S05]  /*12d0*/  EXIT ;  /* 0x000000000000794d */ /* 0x000fea0003800000 */
.L_x_53:
        /* <DEDUP_REMOVED lines=10> */
.L_x_3660:


//--------------------- .text._ZN2at6native57_GLOBAL__N__416c288b_24_ActivationPreluKernel_cu_bc9ca66845unrolled_elementwise_kernel_for_multi_outputsILi2EZZZNS0_21prelu_backward_kernelERNS_14TensorIteratorEENKUlvE_clEvENKUlvE1_clEvEUlN3c108BFloat16ES8_S8_E_St5arrayIPcLm5EE16OffsetCalculatorILi3EjLb0EESD_ILi2EjLb0EEEEviT0_T1_T2_T3_ --------------------------
	.section	.text._ZN2at6native57_GLOBAL__N__416c288b_24_ActivationPreluKernel_cu_bc9ca66845unrolled_elementwise_kernel_for_multi_outputsILi2EZZZNS0_21prelu_backward_kernelERNS_14TensorIteratorEENKUlvE_clEvENKUlvE1_clEvEUlN3c108BFloat16ES8_S8_E_St5arrayIPcLm5EE16OffsetCalculatorILi3EjLb0EESD_ILi2EjLb0EEEEviT0_T1_T2_T3_,"ax",@progbits
	.align	128
.text._ZN2at6native57_GLOBAL__N__416c288b_24_ActivationPreluKernel_cu_bc9ca66845unrolled_elementwise_kernel_for_multi_outputsILi2EZZZNS0_21prelu_backward_kernelERNS_14TensorIteratorEENKUlvE_clEvENKUlvE1_clEvEUlN3c108BFloat16ES8_S8_E_St5arrayIPcLm5EE16OffsetCalculatorILi3EjLb0EESD_ILi2EjLb0EEEEviT0_T1_T2_T3_:
        .type           _ZN2at6native57_GLOBAL__N__416c288b_24_ActivationPreluKernel_cu_bc9ca66845unrolled_elementwise_kernel_for_multi_outputsILi2EZZZNS0_21prelu_backward_kernelERNS_14TensorIteratorEENKUlvE_clEvENKUlvE1_clEvEUlN3c108BFloat16ES8_S8_E_St5arrayIPcLm5EE16OffsetCalculatorILi3EjLb0EESD_ILi2EjLb0EEEEviT0_T1_T2_T3_,@function
        .size           _ZN2at6native57_GLOBAL__N__416c288b_24_ActivationPreluKernel_cu_bc9ca66845unrolled_elementwise_kernel_for_multi_outputsILi2EZZZNS0_21prelu_backward_kernelERNS_14TensorIteratorEENKUlvE_clEvENKUlvE1_clEvEUlN3c108BFloat16ES8_S8_E_St5arrayIPcLm5EE16OffsetCalculatorILi3EjLb0EESD_ILi2EjLb0EEEEviT0_T1_T2_T3_,(.L_x_3661 - _ZN2at6native57_GLOBAL__N__416c288b_24_ActivationPreluKernel_cu_bc9ca66845unrolled_elementwise_kernel_for_multi_outputsILi2EZZZNS0_21prelu_backward_kernelERNS_14TensorIteratorEENKUlvE_clEvENKUlvE1_clEvEUlN3c108BFloat16ES8_S8_E_St5arrayIPcLm5EE16OffsetCalculatorILi3EjLb0EESD_ILi2EjLb0EEEEviT0_T1_T2_T3_)
        .other          _ZN2at6native57_GLOBAL__N__416c288b_24_ActivationPreluKernel_cu_bc9ca66845unrolled_elementwise_kernel_for_multi_outputsILi2EZZZNS0_21prelu_backward_kernelERNS_14TensorIteratorEENKUlvE_clEvENKUlvE1_clEvEUlN3c108BFloat16ES8_S8_E_St5arrayIPcLm5EE16OffsetCalculatorILi3EjLb0EESD_ILi2EjLb0EEEEviT0_T1_T2_T3_,@"STO_CUDA_ENTRY STV_DEFAULT"
_ZN2at6native57_GLOBAL__N__416c288b_24_ActivationPreluKernel_cu_bc9ca66845unrolled_elementwise_kernel_for_multi_outputsILi2EZZZNS0_21prelu_backward_kernelERNS_14TensorIteratorEENKUlvE_clEvENKUlvE1_clEvEUlN3c108BFloat16ES8_S8_E_St5arrayIPcLm5EE16OffsetCalculatorILi3EjLb0EESD_ILi2EjLb0EEEEviT0_T1_T2_T3_:
        /* <DEDUP_REMOVED lines=391> */
.L_x_56:
        /* <DEDUP_REMOVED lines=366> */
.L_x_57:
        /* <DEDUP_REMOVED lines=364> */
.L_x_58:
        /* <DEDUP_REMOVED lines=364> */
.L_x_59:
        /* <DEDUP_REMOVED lines=364> */
.L_x_60:
        /* <DEDUP_REMOVED lines=364> */
.L_x_61:
        /* <DEDUP_REMOVED lines=364> */
.L_x_62:
        /* <DEDUP_REMOVED lines=363> */
.L_x_63:
[----:B------:R-:W-:-:S04]  /*b7c0*/  IMAD.WIDE.U32 R28, R37, 0x2, R30 ;  /* 0x00000002251c7825 */ /* 0x000fc800078e001e */
[----:B------:R-:W-:Y:S02]  /*b7d0*/  IMAD.WIDE.U32 R34, R39, 0x2, R34 ;  /* 0x0000000227227825 */ /* 0x000fe400078e0022 */
[----:B------:R0:W5:Y:S02]  /*b7e0*/  LDG.E.U16 R28, desc[UR8][R28.64] ;  /* 0x000000081c1c7981 */ /* 0x000164000c1e1500 */
[----:B------:R-:W-:Y:S02]  /*b7f0*/  IMAD.WIDE.U32 R32, R36, 0x2, R32 ;  /* 0x0000000224207825 */ /* 0x000fe400078e0020 */
[----:B------:R0:W5:Y:S04]  /*b800*/  LDG.E.U16 R5, desc[UR8][R34.64] ;  /* 0x0000000822057981 */ /* 0x000168000c1e1500 */
[----:B------:R0:W5:Y:S02]  /*b810*/  LDG.E.U16 R4, desc[UR8][R32.64] ;  /* 0x0000000820047981 */ /* 0x000164000c1e1500 */
.L_x_55:
[----:B------:R-:W-:Y:S05]  /*b820*/  BSYNC.RECONVERGENT B0 ;  /* 0x0000000000007941 */ /* 0x000fea0003800200 */
.L_x_54:
        /* <DEDUP_REMOVED lines=18> */
[----:B-----5:R-:W-:-:S04]  /*b950*/  SHF.L.U32 R31, R22, 0x10, RZ ;  /* 0x00000010161f7819 */ /* 0x020fc800000006ff */
[----:B------:R-:W-:-:S13]  /*b960*/  FSETP.GT.FTZ.AND P4, PT, R31, RZ, PT ;  /* 0x000000ff1f00720b */ /* 0x000fda0003f94000 */
[----:B------:R-:W-:Y:S02]  /*b970*/  @!P4 SHF.L.U32 R23, R23, 0x10, RZ ;  /* 0x000000101717c819 */ /* 0x000fe400000006ff */
[C---:B------:R-:W-:Y:S02]  /*b980*/  @!P4 SHF.L.U32 R6, R27.reuse, 0x10, RZ ;  /* 0x000000101b06c819 */ /* 0x040fe400000006ff */
[----:B------:R-:W-:-:S03]  /*b990*/  @P4 PRMT R7, R27, 0x7610, R7 ;  /* 0x000076101b074816 */ /* 0x000fc60000000007 */
[-C--:B------:R-:W-:Y:S01]  /*b9a0*/  @!P4 FMUL.FTZ R23, R23, R6.reuse ;  /* 0x000000061717c220 */ /* 0x080fe20000410000 */
[----:B------:R-:W-:Y:S01]  /*b9b0*/  @!P4 FMUL.FTZ R22, R31, R6 ;  /* 0x000000061f16c220 */ /* 0x000fe20000410000 */
[----:B------:R-:W-:-:S03]  /*b9c0*/  @P4 PRMT R6, RZ, 0x7610, R6 ;  /* 0x00007610ff064816 */ /* 0x000fc60000000006 */
[----:B------:R-:W-:Y:S02]  /*b9d0*/  @!P4 F2FP.BF16.F32.PACK_AB R7, RZ, R23 ;  /* 0x00000017ff07c23e */ /* 0x000fe400000010ff */
[----:B------:R-:W-:-:S07]  /*b9e0*/  @!P4 F2FP.BF16.F32.PACK_AB R6, RZ, R22 ;  /* 0x00000016ff06c23e */ /* 0x000fce00000010ff */
.L_x_65:
[----:B------:R-:W-:Y:S05]  /*b9f0*/  BSYNC.RECONVERGENT B0 ;  /* 0x0000000000007941 */ /* 0x000fea0003800200 */
.L_x_64:
[----:B------:R-:W-:Y:S01]  /*ba00*/  BSSY.RECONVERGENT B0, `(.L_x_66) ;  /* 0x000000e000007945 */ /* 0x000fe20003800200 */
[----:B-----5:R-:W-:Y:S02]  /*ba10*/  PRMT R23, RZ, 0x7610, R23 ;  /* 0x00007610ff177816 */ /* 0x020fe40000000017 */
[----:B------:R-:W-:Y:S01]  /*ba20*/  PRMT R22, RZ, 0x7610, R22 ;  /* 0x00007610ff167816 */ /* 0x000fe20000000016 */
[----:B------:R-:W-:Y:S06]  /*ba30*/  @P5 BRA `(.L_x_67) ;  /* 0x0000000000285947 */ /* 0x000fec0003800000 */
[----:B------:R-:W-:-:S04]  /*ba40*/  SHF.L.U32 R23, R10, 0x10, RZ ;  /* 0x000000100a177819 */ /* 0x000fc800000006ff */
[----:B------:R-:W-:-:S13]  /*ba50*/  FSETP.GT.FTZ.AND P4, PT, R23, RZ, PT ;  /* 0x000000ff1700720b */ /* 0x000fda0003f94000 */
[----:B------:R-:W-:Y:S02]  /*ba60*/  @!P4 SHF.L.U32 R10, R8, 0x10, RZ ;  /* 0x00000010080ac819 */ /* 0x000fe400000006ff */
[----:B------:R-:W-:-:S03]  /*ba70*/  @!P4 SHF.L.U32 R9, R9, 0x10, RZ ;  /* 0x000000100909c819 */ /* 0x000fc600000006ff */
[-C--:B------:R-:W-:Y:S02]  /*ba80*/  @!P4 FMUL.FTZ R22, R23, R10.reuse ;  /* 0x0000000a1716c220 */ /* 0x080fe40000410000 */
[----:B------:R-:W-:-:S03]  /*ba90*/  @!P4 FMUL.FTZ R23, R9, R10 ;  /* 0x0000000a0917c220 */ /* 0x000fc60000410000 */
[----:B------:R-:W-:Y:S02]  /*baa0*/  @!P4 F2FP.BF16.F32.PACK_AB R22, RZ, R22 ;  /* 0x00000016ff16c23e */ /* 0x000fe400000010ff */
[----:B------:R-:W-:Y:S02]  /*bab0*/  @!P4 F2FP.BF16.F32.PACK_AB R23, RZ, R23 ;  /* 0x00000017ff17c23e */ /* 0x000fe400000010ff */
[----:B------:R-:W-:Y:S02]  /*bac0*/  @P4 PRMT R22, RZ, 0x7610, R22 ;  /* 0x00007610ff164816 */ /* 0x000fe40000000016 */
[----:B------:R-:W-:-:S07]  /*bad0*/  @P4 PRMT R23, R8, 0x7610, R23 ;  /* 0x0000761008174816 */ /* 0x000fce0000000017 */
.L_x_67:
[----:B------:R-:W-:Y:S05]  /*bae0*/  BSYNC.RECONVERGENT B0 ;  /* 0x0000000000007941 */ /* 0x000fea0003800200 */
.L_x_66:
[----:B------:R-:W-:Y:S01]  /*baf0*/  BSSY.RECONVERGENT B0, `(.L_x_68) ;  /* 0x000000e000007945 */ /* 0x000fe20003800200 */
[----:B------:R-:W-:Y:S02]  /*bb00*/  PRMT R9, RZ, 0x7610, R9 ;  /* 0x00007610ff097816 */ /* 0x000fe40000000009 */
        /* <DEDUP_REMOVED lines=12> */
.L_x_69:
[----:B------:R-:W-:Y:S05]  /*bbd0*/  BSYNC.RECONVERGENT B0 ;  /* 0x0000000000007941 */ /* 0x000fea0003800200 */
.L_x_68:
        /* <DEDUP_REMOVED lines=14> */
.L_x_71:
[----:B------:R-:W-:Y:S05]  /*bcc0*/  BSYNC.RECONVERGENT B0 ;  /* 0x0000000000007941 */ /* 0x000fea0003800200 */
.L_x_70:
[----:B------:R-:W-:Y:S01]  /*bcd0*/  BSSY.RECONVERGENT B0, `(.L_x_72) ;  /* 0x000000f000007945 */ /* 0x000fe20003800200 */
[----:B------:R-:W-:Y:S02]  /*bce0*/  PRMT R14, RZ, 0x7610, R14 ;  /* 0x00007610ff0e7816 */ /* 0x000fe4000000000e */
        /* <DEDUP_REMOVED lines=13> */
.L_x_73:
[----:B------:R-:W-:Y:S05]  /*bdc0*/  BSYNC.RECONVERGENT B0 ;  /* 0x0000000000007941 */ /* 0x000fea0003800200 */
.L_x_72:
[----:B------:R-:W-:Y:S01]  /*bdd0*/  BSSY.RECONVERGENT B0, `(.L_x_74) ;  /* 0x000000e000007945 */ /* 0x000fe20003800200 */
[----:B------:R-:W-:Y:S02]  /*bde0*/  IADD3 R17, PT, PT, R29, 0x300, RZ ;  /* 0x000003001d117810 */ /* 0x000fe40007ffe0ff */
        /* <DEDUP_REMOVED lines=12> */
.L_x_75:
[----:B------:R-:W-:Y:S05]  /*beb0*/  BSYNC.RECONVERGENT B0 ;  /* 0x0000000000007941 */ /* 0x000fea0003800200 */
.L_x_74:
[----:B------:R-:W-:Y:S01]  /*bec0*/  ISETP.GE.AND P4, PT, R17, UR5, PT ;  /* 0x0000000511007c0c */ /* 0x000fe2000bf86270 */
[----:B------:R-:W-:Y:S01]  /*bed0*/  BSSY.RECONVERGENT B0, `(.L_x_76) ;  /* 0x0000010000007945 */ /* 0x000fe20003800200 */
[----:B------:R-:W-:Y:S02]  /*bee0*/  PRMT R18, RZ, 0x7610, R18 ;  /* 0x00007610ff127816 */ /* 0x000fe40000000012 */
[----:B------:R-:W-:Y:S02]  /*bef0*/  PRMT R17, RZ, 0x7610, R17 ;  /* 0x00007610ff117816 */ /* 0x000fe40000000011 */
[----:B------:R-:W-:Y:S02]  /*bf00*/  IADD3 R19, PT, PT, R29, 0x380, RZ ;  /* 0x000003801d137810 */ /* 0x000fe40007ffe0ff */
[----:B------:R-:W-:-:S05]  /*bf10*/  PRMT R16, RZ, 0x7610, R16 ;  /* 0x00007610ff107816 */ /* 0x000fca0000000010 */
[----:B------:R-:W-:Y:S05]  /*bf20*/  @P4 BRA `(.L_x_77) ;  /* 0x0000000000284947 */ /* 0x000fea0003800000 */
[----:B------:R-:W-:-:S04]  /*bf30*/  SHF.L.U32 R16, R3, 0x10, RZ ;  /* 0x0000001003107819 */ /* 0x000fc800000006ff */
[----:B------:R-:W-:-:S13]  /*bf40*/  FSETP.GT.FTZ.AND P5, PT, R16, RZ, PT ;  /* 0x000000ff1000720b */ /* 0x000fda0003fb4000 */
[----:B------:R-:W-:Y:S02]  /*bf50*/  @!P5 SHF.L.U32 R2, R2, 0x10, RZ ;  /* 0x000000100202d819 */ /* 0x000fe400000006ff */
[----:B------:R-:W-:-:S05]  /*bf60*/  @!P5 SHF.L.U32 R3, R0, 0x10, RZ ;  /* 0x000000100003d819 */ /* 0x000fca00000006ff */
[-C--:B------:R-:W-:Y:S01]  /*bf70*/  @!P5 FMUL.FTZ R18, R2, R3.reuse ;  /* 0x000000030212d220 */ /* 0x080fe20000410000 */
[----:B------:R-:W-:-:S04]  /*bf80*/  @!P5 FMUL.FTZ R16, R16, R3 ;  /* 0x000000031010d220 */ /* 0x000fc80000410000 */
[----:B------:R-:W-:Y:S02]  /*bf90*/  @!P5 F2FP.BF16.F32.PACK_AB R18, RZ, R18 ;  /* 0x00000012ff12d23e */ /* 0x000fe400000010ff */
[----:B------:R-:W-:Y:S02]  /*bfa0*/  @!P5 F2FP.BF16.F32.PACK_AB R16, RZ, R16 ;  /* 0x00000010ff10d23e */ /* 0x000fe400000010ff */
[----:B------:R-:W-:Y:S02]  /*bfb0*/  @P5 PRMT R18, R0, 0x7610, R18 ;  /* 0x0000761000125816 */ /* 0x000fe40000000012 */
[----:B------:R-:W-:-:S07]  /*bfc0*/  @P5 PRMT R16, RZ, 0x7610, R16 ;  /* 0x00007610ff105816 */ /* 0x000fce0000000010 */
.L_x_77:
[----:B------:R-:W-:Y:S05]  /*bfd0*/  BSYNC.RECONVERGENT B0 ;  /* 0x0000000000007941 */ /* 0x000fea0003800200 */
.L_x_76:
[----:B------:R-:W-:Y:S01]  /*bfe0*/  ISETP.GE.AND P5, PT, R19, UR5, PT ;  /* 0x0000000513007c0c */ /* 0x000fe2000bfa6270 */
[----:B------:R-:W-:Y:S01]  /*bff0*/  BSSY.RECONVERGENT B0, `(.L_x_78) ;  /* 0x000000d000007945 */ /* 0x000fe20003800200 */
[----:B------:R-:W-:-:S11]  /*c000*/  PRMT R0, RZ, 0x7610, R0 ;  /* 0x00007610ff007816 */ /* 0x000fd60000000000 */
        /* <DEDUP_REMOVED lines=11> */
.L_x_79:
[----:B------:R-:W-:Y:S05]  /*c0c0*/  BSYNC.RECONVERGENT B0 ;  /* 0x0000000000007941 */ /* 0x000fea0003800200 */
.L_x_78:
        /* <DEDUP_REMOVED lines=336> */
.L_x_80:
        /* <DEDUP_REMOVED lines=337> */
.L_x_81:
        /* <DEDUP_REMOVED lines=334> */
.L_x_82:
        /* <DEDUP_REMOVED lines=334> */
.L_x_83:
        /* <DEDUP_REMOVED lines=332> */
.L_x_84:
        /* <DEDUP_REMOVED lines=332> */
.L_x_85:
        /* <DEDUP_REMOVED lines=332> */
.L_x_86:
        /* <DEDUP_REMOVED lines=332> */
.L_x_87:
[----:B------:R-:W-:-:S04]  /*167a0*/  IMAD.WIDE.U32 R20, R9, 0x2, R20 ;  /* 0x0000000209147825 */ /* 0x000fc800078e0014 */
[----:B------:R-:W-:Y:S01]  /*167b0*/  IMAD.WIDE.U32 R4, R7, 0x2, R4 ;  /* 0x0000000207047825 */ /* 0x000fe200078e0004 */
[----:B------:R-:W-:Y:S04]  /*167c0*/  STG.E.U16 desc[UR8][R20.64], R17 ;  /* 0x0000001114007986 */ /* 0x000fe8000c101508 */
[----:B------:R-:W-:Y:S01]  /*167d0*/  STG.E.U16 desc[UR8][R4.64], R0 ;  /* 0x0000000004007986 */ /* 0x000fe2000c101508 */
[----:B------:R-:W-:Y:S05]  /*167e0*/  EXIT ;  /* 0x000000000000794d */ /* 0x000fea0003800000 */
.L_x_88:
        /* <DEDUP_REMOVED lines=9> */
.L_x_3661:


//--------------------- .text._ZN2at6native57_GLOBAL__N__416c288b_24_ActivationPreluKernel_cu_bc9ca66845unrolled_elementwise_kernel_for_multi_outputsILi2EZZZNS0_21prelu_backward_kernelERNS_14TensorIteratorEENKUlvE_clEvENKUlvE1_clEvEUlN3c108BFloat16ES8_S8_E_St5arrayIPcLm5EE23TrivialOffsetCalculatorILi3EjESD_ILi2EjEEEviT0_T1_T2_T3_ --------------------------
	.section	.text._ZN2at6native57_GLOBAL__N__416c288b_24_ActivationPreluKernel_cu_bc9ca66845unrolled_elementwise_kernel_for_multi_outputsILi2EZZZNS0_21prelu_backward_kernelERNS_14TensorIteratorEENKUlvE_clEvENKUlvE1_clEvEUlN3c108BFloat16ES8_S8_E_St5arrayIPcLm5EE23TrivialOffsetCalculatorILi3EjESD_ILi2EjEEEviT0_T1_T2_T3_,"ax",@progbits
	.align	128
.text._ZN2at6native57_GLOBAL__N__416c288b_24_ActivationPreluKernel_cu_bc9ca66845unrolled_elementwise_kernel_for_multi_outputsILi2EZZZNS0_21prelu_backward_kernelERNS_14TensorIteratorEENKUlvE_clEvENKUlvE1_clEvEUlN3c108BFloat16ES8_S8_E_St5arrayIPcLm5EE23TrivialOffsetCalculatorILi3EjESD_ILi2EjEEEviT0_T1_T2_T3_:
        .type           _ZN2at6native57_GLOBAL__N__416c288b_24_ActivationPreluKernel_cu_bc9ca66845unrolled_elementwise_kernel_for_multi_outputsILi2EZZZNS0_21prelu_backward_kernelERNS_14TensorIteratorEENKUlvE_clEvENKUlvE1_clEvEUlN3c108BFloat16ES8_S8_E_St5arrayIPcLm5EE23TrivialOffsetCalculatorILi3EjESD_ILi2EjEEEviT0_T1_T2_T3_,@function
        .size           _ZN2at6native57_GLOBAL__N__416c288b_24_ActivationPreluKernel_cu_bc9ca66845unrolled_elementwise_kernel_for_multi_outputsILi2EZZZNS0_21prelu_backward_kernelERNS_14TensorIteratorEENKUlvE_clEvENKUlvE1_clEvEUlN3c108BFloat16ES8_S8_E_St5arrayIPcLm5EE23TrivialOffsetCalculatorILi3EjESD_ILi2EjEEEviT0_T1_T2_T3_,(.L_x_3662 - _ZN2at6native57_GLOBAL__N__416c288b_24_ActivationPreluKernel_cu_bc9ca66845unrolled_elementwise_kernel_for_multi_outputsILi2EZZZNS0_21prelu_backward_kernelERNS_14TensorIteratorEENKUlvE_clEvENKUlvE1_clEvEUlN3c108BFloat16ES8_S8_E_St5arrayIPcLm5EE23TrivialOffsetCalculatorILi3EjESD_ILi2EjEEEviT0_T1_T2_T3_)
        .other          _ZN2at6native57_GLOBAL__N__416c288b_24_ActivationPreluKernel_cu_bc9ca66845unrolled_elementwise_kernel_for_multi_outputsILi2EZZZNS0_21prelu_backward_kernelERNS_14TensorIteratorEENKUlvE_clEvENKUlvE1_clEvEUlN3c108BFloat16ES8_S8_E_St5arrayIPcLm5EE23TrivialOffsetCalculatorILi3EjESD_ILi2EjEEEviT0_T1_T2_T3_,@"STO_CUDA_ENTRY STV_DEFAULT"
_ZN2at6native57_GLOBAL__N__416c288b_24_ActivationPreluKernel_cu_bc9ca66845unrolled_elementwise_kernel_for_multi_outputsILi2EZZZNS0_21prelu_backward_kernelERNS_14TensorIteratorEENKUlvE_clEvENKUlvE1_clEvEUlN3c108BFloat16ES8_S8_E_St5arrayIPcLm5EE23TrivialOffsetCalculatorILi3EjESD_ILi2EjEEEviT0_T1_T2_T3_:
        /* <DEDUP_REMOVED lines=47> */
[----:B------:R-:W-:-:S04]  /*02f0*/  VIADD R35, R19, 0x80 ;  /* 0x0000008013237836 */ /* 0x000fc80000000000 */
        /* <DEDUP_REMOVED lines=16> */
[----:B------:R-:W-:-:S04]  /*0400*/  IADD3 R21, PT, PT, R5, 0x180, RZ ;  /* 0x0000018005157810 */ /* 0x000fc80007ffe0ff */
[----:B------:R-:W-:-:S13]  /*0410*/  ISETP.GE.U32.AND P0, PT, R21, UR4, PT ;  /* 0x0000000415007c0c */ /* 0x000fda000bf06070 */
[----:B-1----:R-:W-:Y:S05]  /*0420*/  @P0 BRA `(.L_x_90) ;  /* 0x0000000000b80947 */ /* 0x002fea0003800000 */
        /* <DEDUP_REMOVED lines=27> */
[----:B------:R-:W-:-:S04]  /*05e0*/  IADD3 R21, PT, PT, R5, 0x300, RZ ;  /* 0x0000030005157810 */ /* 0x000fc80007ffe0ff */
[----:B------:R-:W-:-:S13]  /*05f0*/  ISETP.GE.U32.AND P0, PT, R21, UR4, PT ;  /* 0x0000000415007c0c */ /* 0x000fda000bf06070 */
[----:B0-----:R-:W-:Y:S05]  /*0600*/  @P0 BRA `(.L_x_90) ;  /* 0x0000000000400947 */ /* 0x001fea0003800000 */
[----:B------:R-:W-:Y:S02]  /*0610*/  VIADD R0, R5, 0x380 ;  /* 0x0000038005007836 */ /* 0x000fe40000000000 */
[----:B------:R-:W-:-:S03]  /*0620*/  VIADD R21, R19, 0x300 ;  /* 0x0000030013157836 */ /* 0x000fc60000000000 */
[----:B------:R-:W-:Y:S01]  /*0630*/  ISETP.GE.U32.AND P0, PT, R0, UR4, PT ;  /* 0x0000000400007c0c */ /* 0x000fe2000bf06070 */
[----:B------:R-:W-:-:S05]  /*0640*/  IMAD.WIDE.U32 R36, R21, 0x2, R16 ;  /* 0x0000000215247825 */ /* 0x000fca00078e0010 */
[----:B------:R0:W5:Y:S07]  /*0650*/  LDG.E.U16 R0, desc[UR6][R36.64] ;  /* 0x0000000624007981 */ /* 0x00016e000c1e1500 */
[----:B------:R-:W-:Y:S02]  /*0660*/  @!P0 VIADD R35, R19, 0x380 ;  /* 0x0000038013238836 */ /* 0x000fe40000000000 */
        /* <DEDUP_REMOVED lines=10> */
.L_x_90:
[----:B------:R-:W-:Y:S05]  /*0710*/  BSYNC.RECONVERGENT B0 ;  /* 0x0000000000007941 */ /* 0x000fea0003800200 */
.L_x_89:
[C---:B0-----:R-:W-:Y:S01]  /*0720*/  VIADD R14, R5.reuse, 0x100 ;  /* 0x00000100050e7836 */ /* 0x041fe20000000000 */
[C---:B------:R-:W-:Y:S01]  /*0730*/  IADD3 R16, PT, PT, R5.reuse, 0x200, RZ ;  /* 0x0000020005107810 */ /* 0x040fe20007ffe0ff */
[C---:B------:R-:W-:Y:S01]  /*0740*/  VIADD R15, R5.reuse, 0x180 ;  /* 0x00000180050f7836 */ /* 0x040fe20000000000 */
[----:B------:R-:W-:Y:S01]  /*0750*/  BSSY.RECONVERGENT B0, `(.L_x_91) ;  /* 0x0000017000007945 */ /* 0x000fe20003800200 */
[C---:B------:R-:W-:Y:S01]  /*0760*/  VIADD R17, R5.reuse, 0x300 ;  /* 0x0000030005117836 */ /* 0x040fe20000000000 */
[----:B------:R-:W-:Y:S01]  /*0770*/  ISETP.GE.AND P0, PT, R14, UR4, PT ;  /* 0x000000040e007c0c */ /* 0x000fe2000bf06270 */
[----:B------:R-:W-:Y:S01]  /*0780*/  VIADD R14, R5, 0x280 ;  /* 0x00000280050e7836 */ /* 0x000fe20000000000 */
[----:B------:R-:W-:Y:S01]  /*0790*/  ISETP.GE.AND P1, PT, R15, UR4, PT ;  /* 0x000000040f007c0c */ /* 0x000fe2000bf26270 */
[----:B------:R-:W-:Y:S01]  /*07a0*/  VIADD R34, R5, 0x80 ;  /* 0x0000008005227836 */ /* 0x000fe20000000000 */
[----:B------:R-:W-:Y:S01]  /*07b0*/  ISETP.GE.AND P4, PT, R17, UR4, PT ;  /* 0x0000000411007c0c */ /* 0x000fe2000bf86270 */
[----:B------:R-:W-:Y:S01]  /*07c0*/  VIADD R17, R5, 0x380 ;  /* 0x0000038005117836 */ /* 0x000fe20000000000 */
[----:B------:R-:W-:-:S02]  /*07d0*/  ISETP.GE.AND P3, PT, R14, UR4, PT ;  /* 0x000000040e007c0c */ /* 0x000fc4000bf66270 */
[----:B------:R-:W-:Y:S02]  /*07e0*/  ISETP.GE.AND P2, PT, R16, UR4, PT ;  /* 0x0000000410007c0c */ /* 0x000fe4000bf46270 */
[----:B------:R-:W-:Y:S02]  /*07f0*/  PRMT R15, RZ, 0x7610, R15 ;  /* 0x00007610ff0f7816 */ /* 0x000fe4000000000f */
[----:B------:R-:W-:Y:S01]  /*0800*/  PRMT R14, RZ, 0x7610, R14 ;  /* 0x00007610ff0e7816 */ /* 0x000fe2000000000e */
[----:B------:R-:W-:Y:S08]  /*0810*/  @P5 BRA `(.L_x_92) ;  /* 0x0000000000285947 */ /* 0x000ff00003800000 */
[----:B-----5:R-:W-:-:S05]  /*0820*/  IMAD.U32 R16, R31, 0x10000, RZ ;  /* 0x000100001f107824 */ /* 0x020fca00078e00ff */
[----:B------:R-:W-:-:S13]  /*0830*/  FSETP.GT.FTZ.AND P5, PT, R16, RZ, PT ;  /* 0x000000ff1000720b */ /* 0x000fda0003fb4000 */
[----:B------:R-:W-:Y:S01]  /*0840*/  @!P5 SHF.L.U32 R32, R32, 0x10, RZ ;  /* 0x000000102020d819 */ /* 0x000fe200000006ff */
[C---:B------:R-:W-:Y:S01]  /*0850*/  @!P5 IMAD.U32 R15, R33.reuse, 0x10000, RZ ;  /* 0x00010000210fd824 */ /* 0x040fe200078e00ff */
[----:B------:R-:W-:-:S03]  /*0860*/  @P5 PRMT R14, R33, 0x7610, R14 ;  /* 0x00007610210e5816 */ /* 0x000fc6000000000e */
[-C--:B------:R-:W-:Y:S01]  /*0870*/  @!P5 FMUL.FTZ R32, R32, R15.reuse ;  /* 0x0000000f2020d220 */ /* 0x080fe20000410000 */
[----:B------:R-:W-:Y:S01]  /*0880*/  @!P5 FMUL.FTZ R16, R16, R15 ;  /* 0x0000000f1010d220 */ /* 0x000fe20000410000 */
[----:B------:R-:W-:-:S03]  /*0890*/  @P5 PRMT R15, RZ, 0x7610, R15 ;  /* 0x00007610ff0f5816 */ /* 0x000fc6000000000f */
[----:B------:R-:W-:Y:S02]  /*08a0*/  @!P5 F2FP.BF16.F32.PACK_AB R14, RZ, R32 ;  /* 0x00000020ff0ed23e */ /* 0x000fe400000010ff */
[----:B------:R-:W-:-:S07]  /*08b0*/  @!P5 F2FP.BF16.F32.PACK_AB R15, RZ, R16 ;  /* 0x00000010ff0fd23e */ /* 0x000fce00000010ff */
.L_x_92:
[----:B------:R-:W-:Y:S05]  /*08c0*/  BSYNC.RECONVERGENT B0 ;  /* 0x0000000000007941 */ /* 0x000fea0003800200 */
.L_x_91:
[----:B------:R-:W-:Y:S01]  /*08d0*/  ISETP.GE.AND P6, PT, R34, UR4, PT ;  /* 0x0000000422007c0c */ /* 0x000fe2000bfc6270 */
[----:B------:R-:W-:Y:S01]  /*08e0*/  BSSY.RECONVERGENT B0, `(.L_x_93) ;  /* 0x000000f000007945 */ /* 0x000fe20003800200 */
[----:B------:R-:W-:Y:S02]  /*08f0*/  ISETP.GE.AND P5, PT, R17, UR4, PT ;  /* 0x0000000411007c0c */ /* 0x000fe4000bfa6270 */
[----:B------:R-:W-:Y:S02]  /*0900*/  PRMT R16, RZ, 0x7610, R16 ;  /* 0x00007610ff107816 */ /* 0x000fe40000000010 */
[----:B------:R-:W-:-:S07]  /*0910*/  PRMT R17, RZ, 0x7610, R17 ;  /* 0x00007610ff117816 */ /* 0x000fce0000000011 */
[----:B------:R-:W-:Y:S05]  /*0920*/  @P6 BRA `(.L_x_94) ;  /* 0x0000000000286947 */ /* 0x000fea0003800000 */
[----:B-----5:R-:W-:-:S05]  /*0930*/  IMAD.U32 R19, R28, 0x10000, RZ ;  /* 0x000100001c137824 */ /* 0x020fca00078e00ff */
[----:B------:R-:W-:-:S13]  /*0940*/  FSETP.GT.FTZ.AND P6, PT, R19, RZ, PT ;  /* 0x000000ff1300720b */ /* 0x000fda0003fd4000 */
[----:B------:R-:W-:Y:S02]  /*0950*/  @!P6 IMAD.U32 R16, R30, 0x10000, RZ ;  /* 0x000100001e10e824 */ /* 0x000fe400078e00ff */
[----:B------:R-:W-:Y:S02]  /*0960*/  @!P6 IMAD.U32 R29, R29, 0x10000, RZ ;  /* 0x000100001d1de824 */ /* 0x000fe400078e00ff */
[-C--:B------:R-:W-:Y:S02]  /*0970*/  @!P6 FMUL.FTZ R19, R19, R16.reuse ;  /* 0x000000101313e220 */ /* 0x080fe40000410000 */
[----:B------:R-:W-:-:S03]  /*0980*/  @!P6 FMUL.FTZ R17, R29, R16 ;  /* 0x000000101d11e220 */ /* 0x000fc60000410000 */
[----:B------:R-:W-:Y:S02]  /*0990*/  @!P6 F2FP.BF16.F32.PACK_AB R16, RZ, R19 ;  /* 0x00000013ff10e23e */ /* 0x000fe400000010ff */
[----:B------:R-:W-:Y:S02]  /*09a0*/  @!P6 F2FP.BF16.F32.PACK_AB R17, RZ, R17 ;  /* 0x00000011ff11e23e */ /* 0x000fe400000010ff */
[----:B------:R-:W-:Y:S02]  /*09b0*/  @P6 PRMT R16, RZ, 0x7610, R16 ;  /* 0x00007610ff106816 */ /* 0x000fe40000000010 */
[----:B------:R-:W-:-:S07]  /*09c0*/  @P6 PRMT R17, R30, 0x7610, R17 ;  /* 0x000076101e116816 */ /* 0x000fce0000000011 */
.L_x_94:
[----:B------:R-:W-:Y:S05]  /*09d0*/  BSYNC.RECONVERGENT B0 ;  /* 0x0000000000007941 */ /* 0x000fea0003800200 */
.L_x_93:
[----:B------:R-:W-:Y:S01]  /*09e0*/  BSSY.RECONVERGENT B0, `(.L_x_95) ;  /* 0x000000e000007945 */ /* 0x000fe20003800200 */
[----:B------:R-:W-:Y:S02]  /*09f0*/  PRMT R19, RZ, 0x7610, R19 ;  /* 0x00007610ff137816 */ /* 0x000fe40000000013 */
[----:B------:R-:W-:Y:S01]  /*0a00*/  PRMT R21, RZ, 0x7610, R21 ;  /* 0x00007610ff157816 */ /* 0x000fe20000000015 */
[----:B------:R-:W-:Y:S06]  /*0a10*/  @P0 BRA `(.L_x_96) ;  /* 0x0000000000280947 */ /* 0x000fec0003800000 */
[----:B-----5:R-:W-:-:S05]  /*0a20*/  IMAD.U32 R22, R25, 0x10000, RZ ;  /* 0x0001000019167824 */ /* 0x020fca00078e00ff */
[----:B------:R-:W-:-:S13]  /*0a30*/  FSETP.GT.FTZ.AND P6, PT, R22, RZ, PT ;  /* 0x000000ff1600720b */ /* 0x000fda0003fd4000 */
[----:B------:R-:W-:Y:S01]  /*0a40*/  @!P6 SHF.L.U32 R19, R27, 0x10, RZ ;  /* 0x000000101b13e819 */ /* 0x000fe200000006ff */
[----:B------:R-:W-:-:S04]  /*0a50*/  @!P6 IMAD.U32 R26, R26, 0x10000, RZ ;  /* 0x000100001a1ae824 */ /* 0x000fc800078e00ff */
[-C--:B------:R-:W-:Y:S01]  /*0a60*/  @!P6 FMUL.FTZ R22, R22, R19.reuse ;  /* 0x000000131616e220 */ /* 0x080fe20000410000 */
[----:B------:R-:W-:-:S04]  /*0a70*/  @!P6 FMUL.FTZ R21, R26, R19 ;  /* 0x000000131a15e220 */ /* 0x000fc80000410000 */
[----:B------:R-:W-:Y:S02]  /*0a80*/  @!P6 F2FP.BF16.F32.PACK_AB R19, RZ, R22 ;  /* 0x00000016ff13e23e */ /* 0x000fe400000010ff */
[----:B------:R-:W-:Y:S02]  /*0a90*/  @!P6 F2FP.BF16.F32.PACK_AB R21, RZ, R21 ;  /* 0x00000015ff15e23e */ /* 0x000fe400000010ff */
[----:B------:R-:W-:Y:S02]  /*0aa0*/  @P6 PRMT R19, RZ, 0x7610, R19 ;  /* 0x00007610ff136816 */ /* 0x000fe40000000013 */
[----:B------:R-:W-:-:S07]  /*0ab0*/  @P6 PRMT R21, R27, 0x7610, R21 ;  /* 0x000076101b156816 */ /* 0x000fce0000000015 */
.L_x_96:
[----:B------:R-:W-:Y:S05]  /*0ac0*/  BSYNC.RECONVERGENT B0 ;  /* 0x0000000000007941 */ /* 0x000fea0003800200 */
.L_x_95:
[----:B------:R-:W-:Y:S01]  /*0ad0*/  BSSY.RECONVERGENT B0, `(.L_x_97) ;  /* 0x000000e000007945 */ /* 0x000fe20003800200 */
[----:B------:R-:W-:Y:S02]  /*0ae0*/  PRMT R23, RZ, 0x7610, R23 ;  /* 0x00007610ff177816 */ /* 0x000fe40000000017 */
[----:B------:R-:W-:Y:S01]  /*0af0*/  PRMT R22, RZ, 0x7610, R22 ;  /* 0x00007610ff167816 */ /* 0x000fe20000000016 */
[----:B------:R-:W-:Y:S06]  /*0b00*/  @P1 BRA `(.L_x_98) ;  /* 0x0000000000281947 */ /* 0x000fec0003800000 */
        /* <DEDUP_REMOVED lines=10> */
.L_x_98:
[----:B------:R-:W-:Y:S05]  /*0bb0*/  BSYNC.RECONVERGENT B0 ;  /* 0x0000000000007941 */ /* 0x000fea0003800200 */
.L_x_97:
[----:B------:R-:W-:Y:S01]  /*0bc0*/  BSSY.RECONVERGENT B0, `(.L_x_99) ;  /* 0x000000e000007945 */ /* 0x000fe20003800200 */
[----:B-----5:R-:W-:Y:S02]  /*0bd0*/  PRMT R13, RZ, 0x7610, R13 ;  /* 0x00007610ff0d7816 */ /* 0x020fe4000000000d */
[----:B------:R-:W-:Y:S01]  /*0be0*/  PRMT R12, RZ, 0x7610, R12 ;  /* 0x00007610ff0c7816 */ /* 0x000fe2000000000c */
[----:B------:R-:W-:Y:S06]  /*0bf0*/  @P2 BRA `(.L_x_100) ;  /* 0x0000000000282947 */ /* 0x000fec0003800000 */
[----:B------:R-:W-:-:S05]  /*0c00*/  IMAD.U32 R12, R9, 0x10000, RZ ;  /* 0x00010000090c7824 */ /* 0x000fca00078e00ff */
        /* <DEDUP_REMOVED lines=9> */
.L_x_100:
[----:B------:R-:W-:Y:S05]  /*0ca0*/  BSYNC.RECONVERGENT B0 ;  /* 0x0000000000007941 */ /* 0x000fea0003800200 */
.L_x_99:
[----:B------:R-:W-:Y:S01]  /*0cb0*/  BSSY.RECONVERGENT B0, `(.L_x_101) ;  /* 0x000000e000007945 */ /* 0x000fe20003800200 */
[----:B------:R-:W-:Y:S02]  /*0cc0*/  PRMT R10, RZ, 0x7610, R10 ;  /* 0x00007610ff0a7816 */ /* 0x000fe4000000000a */
[----:B------:R-:W-:Y:S01]  /*0cd0*/  PRMT R11, RZ, 0x7610, R11 ;  /* 0x00007610ff0b7816 */ /* 0x000fe2000000000b */
[----:B------:R-:W-:Y:S06]  /*0ce0*/  @P3 BRA `(.L_x_102) ;  /* 0x0000000000283947 */ /* 0x000fec0003800000 */
[----:B------:R-:W-:-:S05]  /*0cf0*/  IMAD.U32 R9, R6, 0x10000, RZ ;  /* 0x0001000006097824 */ /* 0x000fca00078e00ff */
        /* <DEDUP_REMOVED lines=9> */
.L_x_102:
[----:B------:R-:W-:Y:S05]  /*0d90*/  BSYNC.RECONVERGENT B0 ;  /* 0x0000000000007941 */ /* 0x000fea0003800200 */
.L_x_101:
[----:B------:R-:W-:Y:S01]  /*0da0*/  BSSY.RECONVERGENT B0, `(.L_x_103) ;  /* 0x000000f000007945 */ /* 0x000fe20003800200 */
[----:B------:R-:W-:Y:S02]  /*0db0*/  PRMT R24, RZ, 0x7610, R24 ;  /* 0x00007610ff187816 */ /* 0x000fe40000000018 */
[----:B------:R-:W-:Y:S02]  /*0dc0*/  PRMT R25, RZ, 0x7610, R25 ;  /* 0x00007610ff197816 */ /* 0x000fe40000000019 */
        /* <DEDUP_REMOVED lines=12> */
.L_x_104:
[----:B------:R-:W-:Y:S05]  /*0e90*/  BSYNC.RECONVERGENT B0 ;  /* 0x0000000000007941 */ /* 0x000fea0003800200 */
.L_x_103:
[----:B------:R-:W-:Y:S01]  /*0ea0*/  BSSY.RECONVERGENT B0, `(.L_x_105) ;  /* 0x000000d000007945 */ /* 0x000fe20003800200 */
[----:B------:R-:W-:-:S03]  /*0eb0*/  PRMT R0, RZ, 0x7610, R0 ;  /* 0x00007610ff007816 */ /* 0x000fc60000000000 */
[----:B------:R-:W-:Y:S05]  /*0ec0*/  @P5 BRA `(.L_x_106) ;  /* 0x0000000000285947 */ /* 0x000fea0003800000 */
        /* <DEDUP_REMOVED lines=10> */
.L_x_106:
[----:B------:R-:W-:Y:S05]  /*0f70*/  BSYNC.RECONVERGENT B0 ;  /* 0x0000000000007941 */ /* 0x000fea0003800200 */
.L_x_105:
[----:B------:R-:W-:-:S13]  /*0f80*/  ISETP.GE.AND P6, PT, R5, UR4, PT ;  /* 0x0000000405007c0c */ /* 0x000fda000bfc6270 */
[----:B------:R-:W-:Y:S05]  /*0f90*/  @P6 EXIT ;  /* 0x000000000000694d */ /* 0x000fea0003800000 */
[----:B------:R-:W0:Y:S01]  /*0fa0*/  LDC.64 R2, c[0x0][0x388] ;  /* 0x0000e200ff027b82 */ /* 0x000e220000000a00 */
[----:B------:R-:W-:Y:S02]  /*0fb0*/  MOV R4, UR5 ;  /* 0x0000000500047c02 */ /* 0x000fe40008000f00 */
[----:B------:R-:W-:-:S03]  /*0fc0*/  ISETP.GE.AND P6, PT, R34, UR4, PT ;  /* 0x0000000422007c0c */ /* 0x000fc6000bfc6270 */
[----:B------:R-:W-:Y:S02]  /*0fd0*/  IMAD R27, R4, 0x400, R5 ;  /* 0x00000400041b7824 */ /* 0x000fe400078e0205 */
[----:B------:R-:W1:Y:S02]  /*0fe0*/  LDC.64 R6, c[0x0][0x390] ;  /* 0x0000e400ff067b82 */ /* 0x000e640000000a00 */
        /* <DEDUP_REMOVED lines=47> */
.L_x_107:
        /* <DEDUP_REMOVED lines=10> */
.L_x_3662:


//--------------------- .text._ZN2at6native57_GLOBAL__N__416c288b_24_ActivationPreluKernel_cu_bc9ca66845unrolled_elementwise_kernel_for_multi_outputsILi2EZZZNS0_21prelu_backward_kernelERNS_14TensorIteratorEENKUlvE_clEvENKUlvE0_clEvEUlfffE_St5arrayIPcLm5EE16OffsetCalculatorILi3EjLb0EESB_ILi2EjLb0EEEEviT0_T1_T2_T3_ --------------------------
	.section	.text._ZN2at6native57_GLOBAL__N__416c288b_24_ActivationPreluKernel_cu_bc9ca66845unrolled_elementwise_kernel_for_multi_outputsILi2EZZZNS0_21prelu_backward_kernelERNS_14TensorIteratorEENKUlvE_clEvENKUlvE0_clEvEUlfffE_St5arrayIPcLm5EE16OffsetCalculatorILi3EjLb0EESB_ILi2EjLb0EEEEviT0_T1_T2_T3_,"ax",@progbits
	.align	128
.text._ZN2at6native57_GLOBAL__N__416c288b_24_ActivationPreluKernel_cu_bc9ca66845unrolled_elementwise_kernel_for_multi_outputsILi2EZZZNS0_21prelu_backward_kernelERNS_14TensorIteratorEENKUlvE_clEvENKUlvE0_clEvEUlfffE_St5arrayIPcLm5EE16OffsetCalculatorILi3EjLb0EESB_ILi2EjLb0EEEEviT0_T1_T2_T3_:
        .type           _ZN2at6native57_GLOBAL__N__416c288b_24_ActivationPreluKernel_cu_bc9ca66845unrolled_elementwise_kernel_for_multi_outputsILi2EZZZNS0_21prelu_backward_kernelERNS_14TensorIteratorEENKUlvE_clEvENKUlvE0_clEvEUlfffE_St5arrayIPcLm5EE16OffsetCalculatorILi3EjLb0EESB_ILi2EjLb0EEEEviT0_T1_T2_T3_,@function
        .size           _ZN2at6native57_GLOBAL__N__416c288b_24_ActivationPreluKernel_cu_bc9ca66845unrolled_elementwise_kernel_for_multi_outputsILi2EZZZNS0_21prelu_backward_kernelERNS_14TensorIteratorEENKUlvE_clEvENKUlvE0_clEvEUlfffE_St5arrayIPcLm5EE16OffsetCalculatorILi3EjLb0EESB_ILi2EjLb0EEEEviT0_T1_T2_T3_,(.L_x_3663 - _ZN2at6native57_GLOBAL__N__416c288b_24_ActivationPreluKernel_cu_bc9ca66845unrolled_elementwise_kernel_for_multi_outputsILi2EZZZNS0_21prelu_backward_kernelERNS_14TensorIteratorEENKUlvE_clEvENKUlvE0_clEvEUlfffE_St5arrayIPcLm5EE16OffsetCalculatorILi3EjLb0EESB_ILi2EjLb0EEEEviT0_T1_T2_T3_)
        .other          _ZN2at6native57_GLOBAL__N__416c288b_24_ActivationPreluKernel_cu_bc9ca66845unrolled_elementwise_kernel_for_multi_outputsILi2EZZZNS0_21prelu_backward_kernelERNS_14TensorIteratorEENKUlvE_clEvENKUlvE0_clEvEUlfffE_St5arrayIPcLm5EE16OffsetCalculatorILi3EjLb0EESB_ILi2EjLb0EEEEviT0_T1_T2_T3_,@"STO_CUDA_ENTRY STV_DEFAULT"
_ZN2at6native57_GLOBAL__N__416c288b_24_ActivationPreluKernel_cu_bc9ca66845unrolled_elementwise_kernel_for_multi_outputsILi2EZZZNS0_21prelu_backward_kernelERNS_14TensorIteratorEENKUlvE_clEvENKUlvE0_clEvEUlfffE_St5arrayIPcLm5EE16OffsetCalculatorILi3EjLb0EESB_ILi2EjLb0EEEEviT0_T1_T2_T3_:
[----:B------:R-:W-:Y:S01]  /*0000*/  LDC R1, c[0x0][0x37c] ;  /* 0x0000df00ff017b82 */ /* 0x000fe20000000800 */
[----:B------:R-:W0:Y:S07]  /*0010*/  S2R R22, SR_TID.X ;  /* 0x0000000000167919 */ /* 0x000e2e0000002100 */
[----:B------:R-:W1:Y:S01]  /*0020*/  S2UR UR4, SR_CTAID.X ;  /* 0x00000000000479c3 */ /* 0x000e620000002500 */
[----:B------:R-:W1:Y:S01]  /*0030*/  LDCU UR5, c[0x0][0x380] ;  /* 0x00007000ff0577ac */ /* 0x000e620008000800 */
[----:B------:R-:W-:Y:S01]  /*0040*/  BSSY.RECONVERGENT B0, `(.L_x_108) ;  /* 0x0000b76000007945 */ /* 0x000fe20003800200 */
[----:B------:R-:W-:Y:S01]  /*0050*/  HFMA2 R35, -RZ, RZ, 0, 0 ;  /* 0x00000000ff237431 */ /* 0x000fe200000001ff */
[----:B------:R-:W-:Y:S01]  /*0060*/  MOV R33, RZ ;  /* 0x000000ff00217202 */ /* 0x000fe20000000f00 */
[----:B------:R-:W2:Y:S01]  /*0070*/  LDCU.64 UR8, c[0x0][0x358] ;  /* 0x00006b00ff0877ac */ /* 0x000ea20008000a00 */
[----:B------:R-:W-:Y:S01]  /*0080*/  HFMA2 R21, -RZ, RZ, 0, 0 ;  /* 0x00000000ff157431 */ /* 0x000fe200000001ff */
[----:B------:R-:W-:Y:S01]  /*0090*/  CS2R R28, SRZ ;  /* 0x00000000001c7805 */ /* 0x000fe2000001ff00 */
[----:B------:R-:W-:Y:S01]  /*00a0*/  HFMA2 R31, -RZ, RZ, 0, 0 ;  /* 0x00000000ff1f7431 */ /* 0x000fe200000001ff */
[----:B------:R-:W-:-:S02]  /*00b0*/  CS2R R18, SRZ ;  /* 0x0000000000127805 */ /* 0x000fc4000001ff00 */
[----:B------:R-:W-:Y:S02]  /*00c0*/  CS2R R8, SRZ ;  /* 0x0000000000087805 */ /* 0x000fe4000001ff00 */
[----:B------:R-:W-:Y:S02]  /*00d0*/  CS2R R10, SRZ ;  /* 0x00000000000a7805 */ /* 0x000fe4000001ff00 */
[----:B------:R-:W-:Y:S02]  /*00e0*/  CS2R R12, SRZ ;  /* 0x00000000000c7805 */ /* 0x000fe4000001ff00 */
[----:B------:R-:W-:Y:S02]  /*00f0*/  CS2R R14, SRZ ;  /* 0x00000000000e7805 */ /* 0x000fe4000001ff00 */
[----:B------:R-:W-:Y:S02]  /*0100*/  CS2R R16, SRZ ;  /* 0x0000000000107805 */ /* 0x000fe4000001ff00 */
[----:B------:R-:W-:-:S02]  /*0110*/  MOV R23, RZ ;  /* 0x000000ff00177202 */ /* 0x000fc40000000f00 */
[----:B------:R-:W-:Y:S02]  /*0120*/  CS2R R2, SRZ ;  /* 0x0000000000027805 */ /* 0x000fe4000001ff00 */
[----:B------:R-:W-:Y:S02]  /*0130*/  MOV R0, RZ ;  /* 0x000000ff00007202 */ /* 0x000fe40000000f00 */
[----:B------:R-:W-:Y:S01]  /*0140*/  CS2R R4, SRZ ;  /* 0x0000000000047805 */ /* 0x000fe2000001ff00 */
[----:B-1----:R-:W-:-:S06]  /*0150*/  UIMAD UR5, UR4, -0x400, UR5 ;  /* 0xfffffc00040578a4 */ /* 0x002fcc000f8e0205 */
[----:B0-----:R-:W-:-:S13]  /*0160*/  ISETP.GE.AND P0, PT, R22, UR5, PT ;  /* 0x0000000516007c0c */ /* 0x001fda000bf06270 */
[----:B--2---:R-:W-:Y:S05]  /*0170*/  @P0 BRA `(.L_x_109) ;  /* 0x000000b400880947 */ /* 0x004fea0003800000 */
[----:B------:R-:W0:Y:S01]  /*0180*/  LDC R6, c[0x0][0x3b0] ;  /* 0x0000ec00ff067b82 */ /* 0x000e220000000800 */
[----:B------:R-:W-:Y:S02]  /*0190*/  MOV R7, 0xffffffff ;  /* 0xffffffff00077802 */ /* 0x000fe40000000f00 */
[----:B------:R-:W-:Y:S02]  /*01a0*/  MOV R43, RZ ;  /* 0x000000ff002b7202 */ /* 0x000fe40000000f00 */
[----:B------:R-:W-:Y:S02]  /*01b0*/  MOV R18, RZ ;  /* 0x000000ff00127202 */ /* 0x000fe40000000f00 */
[----:B------:R-:W-:Y:S02]  /*01c0*/  MOV R45, RZ ;  /* 0x000000ff002d7202 */ /* 0x000fe40000000f00 */
[C---:B0-----:R-:W-:Y:S02]  /*01d0*/  ISETP.NE.AND P0, PT, R6.reuse, RZ, PT ;  /* 0x000000ff0600720c */ /* 0x041fe40003f05270 */
[----:B------:R-:W-:-:S04]  /*01e0*/  VIADDMNMX.U32 R7, R6, R7, 0x18, PT ;  /* 0x0000001806077446 */ /* 0x000fc80003800007 */
[----:B------:R-:W-:-:S07]  /*01f0*/  IADD3 R7, PT, PT, R7, 0x1, RZ ;  /* 0x0000000107077810 */ /* 0x000fce0007ffe0ff */
[----:B------:R-:W-:Y:S05]  /*0200*/  @!P0 BRA `(.L_x_110) ;  /* 0x0000001400748947 */ /* 0x000fea0003800000 */
[----:B------:R-:W0:Y:S01]  /*0210*/  LDCU.64 UR10, c[0x0][0x3b8] ;  /* 0x00007700ff0a77ac */ /* 0x000e220008000a00 */
[----:B------:R-:W-:Y:S01]  /*0220*/  HFMA2 R24, -RZ, RZ, 0, 0 ;  /* 0x00000000ff187431 */ /* 0x000fe200000001ff */
        /* <DEDUP_REMOVED lines=324> */
[----:B------:R-:W-:Y:S01]  /*1670*/  MOV R36, RZ ;  /* 0x000000ff00247202 */ /* 0x000fe20000000f00 */
        /* <DEDUP_REMOVED lines=22> */
.L_x_110:
[----:B------:R-:W0:Y:S08]  /*17e0*/  LDC.64 R40, c[0x0][0x398] ;  /* 0x0000e600ff287b82 */ /* 0x000e300000000a00 */
[----:B------:R-:W1:Y:S08]  /*17f0*/  LDC.64 R38, c[0x0][0x3a0] ;  /* 0x0000e800ff267b82 */ /* 0x000e700000000a00 */
[----:B------:R-:W2:Y:S01]  /*1800*/  LDC.64 R36, c[0x0][0x3a8] ;  /* 0x0000ea00ff247b82 */ /* 0x000ea20000000a00 */
[----:B0-----:R-:W-:-:S04]  /*1810*/  IMAD.WIDE.U32 R42, R43, 0x4, R40 ;  /* 0x000000042b2a7825 */ /* 0x001fc800078e0028 */
[----:B-1----:R-:W-:Y:S02]  /*1820*/  IMAD.WIDE.U32 R26, R18, 0x4, R38 ;  /* 0x00000004121a7825 */ /* 0x002fe400078e0026 */
[----:B------:R0:W5:Y:S04]  /*1830*/  LDG.E R18, desc[UR8][R42.64] ;  /* 0x000000082a127981 */ /* 0x000168000c1e1900 */
[----:B------:R0:W5:Y:S01]  /*1840*/  LDG.E R28, desc[UR8][R26.64] ;  /* 0x000000081a1c7981 */ /* 0x000162000c1e1900 */
[----:B--2---:R-:W-:-:S05]  /*1850*/  IMAD.WIDE.U32 R24, R45, 0x4, R36 ;  /* 0x000000042d187825 */ /* 0x004fca00078e0024 */
[----:B------:R0:W5:Y:S01]  /*1860*/  LDG.E R33, desc[UR8][R24.64] ;  /* 0x0000000818217981 */ /* 0x000162000c1e1900 */
        /* <DEDUP_REMOVED lines=357> */
.L_x_111:
[----:B------:R-:W-:-:S04]  /*2ec0*/  IMAD.WIDE.U32 R42, R45, 0x4, R40 ;  /* 0x000000042d2a7825 */ /* 0x000fc800078e0028 */
[----:B------:R-:W-:-:S04]  /*2ed0*/  IMAD.WIDE.U32 R26, R20, 0x4, R38 ;  /* 0x00000004141a7825 */ /* 0x000fc800078e0026 */
[----:B------:R-:W-:Y:S01]  /*2ee0*/  IMAD.WIDE.U32 R24, R11, 0x4, R36 ;  /* 0x000000040b187825 */ /* 0x000fe200078e0024 */
[----:B------:R0:W5:Y:S04]  /*2ef0*/  LDG.E R9, desc[UR8][R26.64] ;  /* 0x000000081a097981 */ /* 0x000168000c1e1900 */
[----:B------:R0:W5:Y:S04]  /*2f00*/  LDG.E R11, desc[UR8][R42.64] ;  /* 0x000000082a0b7981 */ /* 0x000168000c1e1900 */
[----:B------:R0:W5:Y:S01]  /*2f10*/  LDG.E R8, desc[UR8][R24.64] ;  /* 0x0000000818087981 */ /* 0x000162000c1e1900 */
        /* <DEDUP_REMOVED lines=346> */
[----:B------:R-:W-:-:S06]  /*44c0*/  IMAD R44, R44, UR10, R45 ;  /* 0x0000000a2c2c7c24 */ /* 0x000fcc000f8e022d */
[----:B------:R-:W4:Y:S01]  /*44d0*/  @P1 LDC R20, c[0x0][0x608] ;  /* 0x00018200ff141b82 */ /* 0x000f220000000800 */
[----:B---3--:R-:W-:-:S04]  /*44e0*/  @P1 IMAD.HI.U32 R24, R43, R24, R42 ;  /* 0x000000182b181227 */ /* 0x008fc800078e002a */
        /* <DEDUP_REMOVED lines=8> */
[----:B------:R-:W-:-:S07]  /*4570*/  @P1 IMAD R13, R22, R20, R13 ;  /* 0x00000014160d1224 */ /* 0x000fce00078e020d */
.L_x_112:
[----:B------:R-:W-:-:S04]  /*4580*/  IMAD.WIDE.U32 R42, R15, 0x4, R40 ;  /* 0x000000040f2a7825 */ /* 0x000fc800078e0028 */
[----:B------:R-:W-:Y:S01]  /*4590*/  IMAD.WIDE.U32 R26, R10, 0x4, R38 ;  /* 0x000000040a1a7825 */ /* 0x000fe200078e0026 */
[----:B------:R0:W5:Y:S03]  /*45a0*/  LDG.E R15, desc[UR8][R42.64] ;  /* 0x000000082a0f7981 */ /* 0x000166000c1e1900 */
[----:B------:R-:W-:Y:S02]  /*45b0*/  IMAD.WIDE.U32 R24, R13, 0x4, R36 ;  /* 0x000000040d187825 */ /* 0x000fe400078e0024 */
        /* <DEDUP_REMOVED lines=360> */
.L_x_113:
        /* <DEDUP_REMOVED lines=349> */
[----:B------:R-:W-:-:S05]  /*7210*/  @P1 MOV R24, RZ ;  /* 0x000000ff00181202 */ /* 0x000fca0000000f00 */
[----:B------:R-:W4:Y:S01]  /*7220*/  @P1 LDC.64 R22, c[0x0][0x600] ;  /* 0x00018000ff161b82 */ /* 0x000f220000000a00 */
[----:B---3--:R-:W-:-:S07]  /*7230*/  @P1 IMAD.HI.U32 R24, R25, R20, R24 ;  /* 0x0000001419181227 */ /* 0x008fce00078e0018 */
[----:B------:R-:W3:Y:S01]  /*7240*/  @P1 LDC R20, c[0x0][0x608] ;  /* 0x00018200ff141b82 */ /* 0x000ee20000000800 */
[----:B------:R-:W-:Y:S02]  /*7250*/  @P1 SHF.R.U32.HI R21, RZ, R21, R24 ;  /* 0x00000015ff151219 */ /* 0x000fe40000011618 */
[----:B------:R-:W-:Y:S02]  /*7260*/  IADD3 R24, PT, PT, -R25, RZ, RZ ;  /* 0x000000ff19187210 */ /* 0x000fe40007ffe1ff */
[----:B------:R-:W-:-:S03]  /*7270*/  @P1 IADD3 R21, PT, PT, -R21, RZ, RZ ;  /* 0x000000ff15151210 */ /* 0x000fc60007ffe1ff */
[----:B------:R-:W-:Y:S02]  /*7280*/  IMAD R24, R24, UR10, R27 ;  /* 0x0000000a18187c24 */ /* 0x000fe4000f8e021b */
[----:B0-----:R-:W-:Y:S02]  /*7290*/  @P1 IMAD R26, R26, R21, R25 ;  /* 0x000000151a1a1224 */ /* 0x001fe400078e0219 */
[C---:B-1----:R-:W-:Y:S02]  /*72a0*/  IMAD R45, R24.reuse, UR6, R45 ;  /* 0x00000006182d7c24 */ /* 0x042fe4000f8e022d */
[C---:B--2---:R-:W-:Y:S02]  /*72b0*/  IMAD R14, R24.reuse, UR12, R14 ;  /* 0x0000000c180e7c24 */ /* 0x044fe4000f8e020e */
[----:B------:R-:W-:Y:S02]  /*72c0*/  IMAD R43, R24, UR13, R43 ;  /* 0x0000000d182b7c24 */ /* 0x000fe4000f8e022b */
[----:B----4-:R-:W-:-:S02]  /*72d0*/  @P1 IMAD R45, R26, R22, R45 ;  /* 0x000000161a2d1224 */ /* 0x010fc400078e022d */
[C---:B------:R-:W-:Y:S02]  /*72e0*/  @P1 IMAD R14, R26.reuse, R23, R14 ;  /* 0x000000171a0e1224 */ /* 0x040fe400078e020e */
[----:B---3--:R-:W-:-:S07]  /*72f0*/  @P1 IMAD R43, R26, R20, R43 ;  /* 0x000000141a2b1224 */ /* 0x008fce00078e022b */
.L_x_114:
[----:B------:R-:W-:-:S04]  /*7300*/  IMAD.WIDE.U32 R22, R45, 0x4, R40 ;  /* 0x000000042d167825 */ /* 0x000fc800078e0028 */
[----:B------:R-:W-:Y:S02]  /*7310*/  IMAD.WIDE.U32 R20, R14, 0x4, R38 ;  /* 0x000000040e147825 */ /* 0x000fe400078e0026 */
[----:B------:R0:W5:Y:S02]  /*7320*/  LDG.E R23, desc[UR8][R22.64] ;  /* 0x0000000816177981 */ /* 0x000164000c1e1900 */
        /* <DEDUP_REMOVED lines=361> */
.L_x_115:
        /* <DEDUP_REMOVED lines=364> */
.L_x_116:
        /* <DEDUP_REMOVED lines=353> */
[----:B------:R-:W1:Y:S01]  /*b690*/  @P0 LDC R4, c[0x0][0x608] ;  /* 0x00018200ff040b82 */ /* 0x000e620000000800 */
        /* <DEDUP_REMOVED lines=9> */
[----:B------:R-:W-:-:S07]  /*b730*/  @P0 IMAD R43, R20, R4, R43 ;  /* 0x00000004142b0224 */ /* 0x000fce00078e022b */
.L_x_117:
[----:B------:R-:W-:-:S04]  /*b740*/  IMAD.WIDE.U32 R40, R45, 0x4, R40 ;  /* 0x000000042d287825 */ /* 0x000fc800078e0028 */
[----:B------:R-:W-:Y:S01]  /*b750*/  IMAD.WIDE.U32 R38, R2, 0x4, R38 ;  /* 0x0000000402267825 */ /* 0x000fe200078e0026 */
[----:B------:R0:W5:Y:S03]  /*b760*/  LDG.E R4, desc[UR8][R40.64] ;  /* 0x0000000828047981 */ /* 0x000166000c1e1900 */
[----:B------:R-:W-:Y:S01]  /*b770*/  IMAD.WIDE.U32 R36, R43, 0x4, R36 ;  /* 0x000000042b247825 */ /* 0x000fe200078e0024 */
[----:B------:R0:W5:Y:S04]  /*b780*/  LDG.E R2, desc[UR8][R38.64] ;  /* 0x0000000826027981 */ /* 0x000168000c1e1900 */
[----:B------:R0:W5:Y:S02]  /*b790*/  LDG.E R35, desc[UR8][R36.64] ;  /* 0x0000000824237981 */ /* 0x000164000c1e1900 */
.L_x_109:
[----:B------:R-:W-:Y:S05]  /*b7a0*/  BSYNC.RECONVERGENT B0 ;  /* 0x0000000000007941 */ /* 0x000fea0003800200 */
.L_x_108:
[----:B------:R-:W1:Y:S01]  /*b7b0*/  S2R R22, SR_TID.X ;  /* 0x0000000000167919 */ /* 0x000e620000002100 */
[----:B------:R-:W-:Y:S02]  /*b7c0*/  MOV R20, RZ ;  /* 0x000000ff00147202 */ /* 0x000fe40000000f00 */
[C---:B-1----:R-:W-:Y:S02]  /*b7d0*/  ISETP.GE.AND P6, PT, R22.reuse, UR5, PT ;  /* 0x0000000516007c0c */ /* 0x042fe4000bfc6270 */
[C---:B------:R-:W-:Y:S02]  /*b7e0*/  IADD3 R6, PT, PT, R22.reuse, 0x80, RZ ;  /* 0x0000008016067810 */ /* 0x040fe40007ffe0ff */
[----:B------:R-:W-:Y:S02]  /*b7f0*/  IADD3 R7, PT, PT, R22, 0x100, RZ ;  /* 0x0000010016077810 */ /* 0x000fe40007ffe0ff */
[----:B------:R-:W-:Y:S01]  /*b800*/  ISETP.GE.AND P5, PT, R6, UR5, PT ;  /* 0x0000000506007c0c */ /* 0x000fe2000bfa6270 */
[----:B------:R-:W-:Y:S01]  /*b810*/  HFMA2 R6, -RZ, RZ, 0, 0 ;  /* 0x00000000ff067431 */ /* 0x000fe200000001ff */
[----:B------:R-:W-:-:S02]  /*b820*/  ISETP.GE.AND P0, PT, R7, UR5, PT ;  /* 0x0000000507007c0c */ /* 0x000fc4000bf06270 */
[C---:B------:R-:W-:Y:S02]  /*b830*/  IADD3 R7, PT, PT, R22.reuse, 0x180, RZ ;  /* 0x0000018016077810 */ /* 0x040fe40007ffe0ff */
[----:B------:R-:W-:Y:S01]  /*b840*/  IADD3 R25, PT, PT, R22, 0x200, RZ ;  /* 0x0000020016197810 */ /* 0x000fe20007ffe0ff */
[-C--:B-----5:R-:W-:Y:S01]  /*b850*/  @!P6 FMUL.FTZ R28, R28, R33.reuse ;  /* 0x000000211c1ce220 */ /* 0x0a0fe20000410000 */
[C---:B------:R-:W-:Y:S01]  /*b860*/  @!P6 FSETP.GT.FTZ.AND P3, PT, R18.reuse, RZ, PT ;  /* 0x000000ff1200e20b */ /* 0x040fe20003f74000 */
[----:B------:R-:W-:Y:S01]  /*b870*/  @!P6 FMUL.FTZ R18, R18, R33 ;  /* 0x000000211212e220 */ /* 0x000fe20000410000 */
[----:B------:R-:W-:Y:S02]  /*b880*/  ISETP.GE.AND P1, PT, R7, UR5, PT ;  /* 0x0000000507007c0c */ /* 0x000fe4000bf26270 */
[----:B------:R-:W-:Y:S01]  /*b890*/  ISETP.GE.AND P2, PT, R25, UR5, PT ;  /* 0x0000000519007c0c */ /* 0x000fe2000bf46270 */
[----:B------:R-:W-:Y:S01]  /*b8a0*/  @!P5 FMUL.FTZ R25, R9, R8 ;  /* 0x000000080919d220 */ /* 0x000fe20000410000 */
[----:B------:R-:W-:Y:S01]  /*b8b0*/  @!P6 FSEL R6, R33, R28, P3 ;  /* 0x0000001c2106e208 */ /* 0x000fe20001800000 */
[----:B------:R-:W-:Y:S01]  /*b8c0*/  @!P0 FMUL.FTZ R13, R13, R10 ;  /* 0x0000000a0d0d8220 */ /* 0x000fe20000410000 */
[----:B------:R-:W-:Y:S01]  /*b8d0*/  @!P6 FSEL R20, R18, RZ, !P3 ;  /* 0x000000ff1214e208 */ /* 0x000fe20005800000 */
[----:B------:R-:W-:Y:S01]  /*b8e0*/  HFMA2 R9, -RZ, RZ, 0, 0 ;  /* 0x00000000ff097431 */ /* 0x000fe200000001ff */
[C---:B------:R-:W-:Y:S01]  /*b8f0*/  @!P5 FSETP.GT.FTZ.AND P4, PT, R11.reuse, RZ, PT ;  /* 0x000000ff0b00d20b */ /* 0x040fe20003f94000 */
[----:B------:R-:W-:Y:S01]  /*b900*/  @!P5 FMUL.FTZ R11, R11, R8 ;  /* 0x000000080b0bd220 */ /* 0x000fe20000410000 */
[C---:B------:R-:W-:Y:S01]  /*b910*/  @!P0 FSETP.GT.FTZ.AND P3, PT, R15.reuse, RZ, PT ;  /* 0x000000ff0f00820b */ /* 0x040fe20003f74000 */
[----:B------:R-:W-:Y:S01]  /*b920*/  HFMA2 R18, -RZ, RZ, 0, 0 ;  /* 0x00000000ff127431 */ /* 0x000fe200000001ff */
[----:B------:R-:W-:Y:S01]  /*b930*/  MOV R7, RZ ;  /* 0x000000ff00077202 */ /* 0x000fe20000000f00 */
[----:B------:R-:W-:Y:S01]  /*b940*/  @!P0 FMUL.FTZ R15, R15, R10 ;  /* 0x0000000a0f0f8220 */ /* 0x000fe20000410000 */
[----:B------:R-:W-:Y:S01]  /*b950*/  @!P0 FSEL R7, R10, R13, P3 ;  /* 0x0000000d0a078208 */ /* 0x000fe20001800000 */
[----:B------:R-:W-:Y:S01]  /*b960*/  @!P1 FMUL.FTZ R17, R17, R12 ;  /* 0x0000000c11119220 */ /* 0x000fe20000410000 */
[----:B------:R-:W-:-:S02]  /*b970*/  @!P5 FSEL R9, R11, RZ, !P4 ;  /* 0x000000ff0b09d208 */ /* 0x000fc40006000000 */
[----:B------:R-:W-:Y:S02]  /*b980*/  CS2R R10, SRZ ;  /* 0x00000000000a7805 */ /* 0x000fe4000001ff00 */
[----:B------:R-:W-:Y:S01]  /*b990*/  IADD3 R13, PT, PT, R22, 0x280, RZ ;  /* 0x00000280160d7810 */ /* 0x000fe20007ffe0ff */
[----:B------:R-:W-:Y:S01]  /*b9a0*/  @!P2 FMUL.FTZ R21, R21, R14 ;  /* 0x0000000e1515a220 */ /* 0x000fe20000410000 */
[----:B------:R-:W-:Y:S02]  /*b9b0*/  @!P5 FSEL R18, R8, R25, P4 ;  /* 0x000000190812d208 */ /* 0x000fe40002000000 */
[C---:B------:R-:W-:Y:S01]  /*b9c0*/  @!P1 FSETP.GT.FTZ.AND P4, PT, R19.reuse, RZ, PT ;  /* 0x000000ff1300920b */ /* 0x040fe20003f94000 */
[----:B------:R-:W-:Y:S01]  /*b9d0*/  @!P1 FMUL.FTZ R19, R19, R12 ;  /* 0x0000000c13139220 */ /* 0x000fe20000410000 */
[----:B------:R-:W-:Y:S01]  /*b9e0*/  @!P0 FSEL R10, R15, RZ, !P3 ;  /* 0x000000ff0f0a8208 */ /* 0x000fe20005800000 */
[----:B------:R-:W-:Y:S01]  /*b9f0*/  HFMA2 R15, -RZ, RZ, 0, 0 ;  /* 0x00000000ff0f7431 */ /* 0x000fe200000001ff */
[----:B------:R-:W-:-:S02]  /*ba00*/  ISETP.GE.AND P3, PT, R13, UR5, PT ;  /* 0x000000050d007c0c */ /* 0x000fc4000bf66270 */
[----:B------:R-:W-:Y:S02]  /*ba10*/  MOV R8, RZ ;  /* 0x000000ff00087202 */ /* 0x000fe40000000f00 */
[----:B------:R-:W-:Y:S02]  /*ba20*/  @!P1 FSEL R8, R12, R17, P4 ;  /* 0x000000110c089208 */ /* 0x000fe40002000000 */
[----:B------:R-:W-:Y:S02]  /*ba30*/  CS2R R12, SRZ ;  /* 0x00000000000c7805 */ /* 0x000fe4000001ff00 */
[----:B------:R-:W-:Y:S02]  /*ba40*/  @!P1 FSEL R11, R19, RZ, !P4 ;  /* 0x000000ff130b9208 */ /* 0x000fe40006000000 */
[C---:B------:R-:W-:Y:S01]  /*ba50*/  @!P2 FSETP.GT.FTZ.AND P4, PT, R23.reuse, RZ, PT ;  /* 0x000000ff1700a20b */ /* 0x040fe20003f94000 */
[----:B------:R-:W-:Y:S01]  /*ba60*/  @!P2 FMUL.FTZ R23, R23, R14 ;  /* 0x0000000e1717a220 */ /* 0x000fe20000410000 */
[----:B------:R-:W-:-:S02]  /*ba70*/  IADD3 R17, PT, PT, R22, 0x300, RZ ;  /* 0x0000030016117810 */ /* 0x000fc40007ffe0ff */
[----:B------:R-:W-:Y:S01]  /*ba80*/  @!P2 FSEL R12, R14, R21, P4 ;  /* 0x000000150e0ca208 */ /* 0x000fe20002000000 */
[-C--:B------:R-:W-:Y:S01]  /*ba90*/  @!P3 FMUL.FTZ R29, R29, R16.reuse ;  /* 0x000000101d1db220 */ /* 0x080fe20000410000 */
[----:B------:R-:W-:Y:S02]  /*baa0*/  @!P2 FSEL R15, R23, RZ, !P4 ;  /* 0x000000ff170fa208 */ /* 0x000fe40006000000 */
[C---:B------:R-:W-:Y:S01]  /*bab0*/  @!P3 FSETP.GT.FTZ.AND P4, PT, R31.reuse, RZ, PT ;  /* 0x000000ff1f00b20b */ /* 0x040fe20003f94000 */
[----:B------:R-:W-:Y:S01]  /*bac0*/  @!P3 FMUL.FTZ R31, R31, R16 ;  /* 0x000000101f1fb220 */ /* 0x000fe20000410000 */
[----:B------:R-:W-:Y:S02]  /*bad0*/  MOV R14, RZ ;  /* 0x000000ff000e7202 */ /* 0x000fe40000000f00 */
[----:B------:R-:W-:Y:S02]  /*bae0*/  @!P3 FSEL R13, R16, R29, P4 ;  /* 0x0000001d100db208 */ /* 0x000fe40002000000 */
[----:B------:R-:W-:-:S02]  /*baf0*/  @!P3 FSEL R14, R31, RZ, !P4 ;  /* 0x000000ff1f0eb208 */ /* 0x000fc40006000000 */
[----:B------:R-:W-:Y:S02]  /*bb00*/  ISETP.GE.AND P4, PT, R17, UR5, PT ;  /* 0x0000000511007c0c */ /* 0x000fe4000bf86270 */
[----:B------:R-:W-:Y:S02]  /*bb10*/  CS2R R16, SRZ ;  /* 0x0000000000107805 */ /* 0x000fe4000001ff00 */
[----:B------:R-:W-:Y:S02]  /*bb20*/  P2R R24, PR, RZ, 0x20 ;  /* 0x00000020ff187803 */ /* 0x000fe40000000000 */
[----:B------:R-:W-:-:S07]  /*bb30*/  P2R R26, PR, RZ, 0x40 ;  /* 0x00000040ff1a7803 */ /* 0x000fce0000000000 */
[-C--:B------:R-:W-:Y:S01]  /*bb40*/  @!P4 FMUL.FTZ R3, R3, R0.reuse ;  /* 0x000000000303c220 */ /* 0x080fe20000410000 */
[C---:B------:R-:W-:Y:S01]  /*bb50*/  @!P4 FSETP.GT.FTZ.AND P5, PT, R5.reuse, RZ, PT ;  /* 0x000000ff0500c20b */ /* 0x040fe20003fb4000 */
[----:B------:R-:W-:-:S03]  /*bb60*/  @!P4 FMUL.FTZ R19, R5, R0 ;  /* 0x000000000513c220 */ /* 0x000fc60000410000 */
[----:B------:R-:W-:Y:S02]  /*bb70*/  @!P4 FSEL R17, R0, R3, P5 ;  /* 0x000000030011c208 */ /* 0x000fe40002800000 */
[----:B------:R-:W-:Y:S02]  /*bb80*/  IADD3 R3, PT, PT, R22, 0x380, RZ ;  /* 0x0000038016037810 */ /* 0x000fe40007ffe0ff */
[----:B------:R-:W-:Y:S01]  /*bb90*/  @!P4 FSEL R16, R19, RZ, !P5 ;  /* 0x000000ff1310c208 */ /* 0x000fe20006800000 */
[----:B------:R-:W-:Y:S01]  /*bba0*/  HFMA2 R19, -RZ, RZ, 0, 0 ;  /* 0x00000000ff137431 */ /* 0x000fe200000001ff */
[----:B------:R-:W-:Y:S02]  /*bbb0*/  ISETP.GE.AND P5, PT, R3, UR5, PT ;  /* 0x0000000503007c0c */ /* 0x000fe4000bfa6270 */
[----:B------:R-:W-:-:S11]  /*bbc0*/  MOV R0, RZ ;  /* 0x000000ff00007202 */ /* 0x000fd60000000f00 */
[-C--:B------:R-:W-:Y:S01]  /*bbd0*/  @!P5 FMUL.FTZ R2, R2, R35.reuse ;  /* 0x000000230202d220 */ /* 0x080fe20000410000 */
[C---:B------:R-:W-:Y:S01]  /*bbe0*/  @!P5 FMUL.FTZ R3, R4.reuse, R35 ;  /* 0x000000230403d220 */ /* 0x040fe20000410000 */
[----:B------:R-:W-:-:S04]  /*bbf0*/  @!P5 FSETP.GT.FTZ.AND P6, PT, R4, RZ, PT ;  /* 0x000000ff0400d20b */ /* 0x000fc80003fd4000 */
[----:B------:R-:W-:Y:S02]  /*bc00*/  @!P5 FSEL R19, R35, R2, P6 ;  /* 0x000000022313d208 */ /* 0x000fe40003000000 */
[----:B------:R-:W-:Y:S02]  /*bc10*/  @!P5 FSEL R0, R3, RZ, !P6 ;  /* 0x000000ff0300d208 */ /* 0x000fe40007000000 */
[----:B------:R-:W-:-:S13]  /*bc20*/  ISETP.NE.AND P6, PT, R26, RZ, PT ;  /* 0x000000ff1a00720c */ /* 0x000fda0003fc5270 */
[----:B------:R-:W-:Y:S05]  /*bc30*/  @P6 EXIT ;  /* 0x000000000000694d */ /* 0x000fea0003800000 */
[----:B------:R-:W1:Y:S01]  /*bc40*/  LDCU UR10, c[0x0][0x60c] ;  /* 0x0000c180ff0a77ac */ /* 0x000e620008000800 */
[----:B------:R-:W-:Y:S02]  /*bc50*/  MOV R25, RZ ;  /* 0x000000ff00197202 */ /* 0x000fe40000000f00 */
[----:B------:R-:W-:Y:S01]  /*bc60*/  MOV R21, RZ ;  /* 0x000000ff00157202 */ /* 0x000fe20000000f00 */
[----:B------:R-:W-:-:S06]  /*bc70*/  USHF.L.U32 UR6, UR4, 0xa, URZ ;  /* 0x0000000a04067899 */ /* 0x000fcc00080006ff */
[----:B------:R-:W-:Y:S01]  /*bc80*/  LOP3.LUT R3, R22, UR6, RZ, 0xfc, !PT ;  /* 0x0000000616037c12 */ /* 0x000fe2000f8efcff */
[----:B-1----:R-:W-:-:S04]  /*bc90*/  UIADD3 UR7, UPT, UPT, UR10, -0x1, URZ ;  /* 0xffffffff0a077890 */ /* 0x002fc8000fffe0ff */
[----:B------:R-:W-:-:S04]  /*bca0*/  UISETP.LT.U32.AND UP0, UPT, UR7, 0x18, UPT ;  /* 0x000000180700788c */ /* 0x000fc8000bf01070 */
[----:B------:R-:W-:Y:S02]  /*bcb0*/  USEL UR5, UR7, 0x18, UP0 ;  /* 0x0000001807057887 */ /* 0x000fe40008000000 */
[----:B------:R-:W-:Y:S02]  /*bcc0*/  UISETP.NE.AND UP0, UPT, UR10, URZ, UPT ;  /* 0x000000ff0a00728c */ /* 0x000fe4000bf05270 */
[----:B------:R-:W-:-:S07]  /*bcd0*/  UIADD3 UR4, UPT, UPT, UR5, 0x1, URZ ;  /* 0x0000000105047890 */ /* 0x000fce000fffe0ff */
[----:B------:R-:W-:Y:S05]  /*bce0*/  BRA.U !UP0, `(.L_x_118) ;  /* 0x00000015080c7547 */ /* 0x000fea000b800000 */
[----:B------:R-:W1:Y:S01]  /*bcf0*/  LDCU.64 UR10, c[0x0][0x610] ;  /* 0x0000c200ff0a77ac */ /* 0x000e620008000a00 */
[----:B------:R-:W-:Y:S01]  /*bd00*/  HFMA2 R2, -RZ, RZ, 0, 0 ;  /* 0x00000000ff027431 */ /* 0x000fe200000001ff */
[----:B------:R-:W2:Y:S01]  /*bd10*/  LDCU UR5, c[0x0][0x618] ;  /* 0x0000c300ff0577ac */ /* 0x000ea20008000800 */
[----:B------:R-:W3:Y:S01]  /*bd20*/  LDCU UR6, c[0x0][0x73c] ;  /* 0x0000e780ff0677ac */ /* 0x000ee20008000800 */
[----:B------:R-:W-:Y:S02]  /*bd30*/  UISETP.NE.AND UP1, UPT, UR7, URZ, UPT ;  /* 0x000000ff0700728c */ /* 0x000fe4000bf25270 */
[----:B-1----:R-:W-:Y:S01]  /*bd40*/  IMAD.HI.U32 R4, R3, UR11, R2 ;  /* 0x0000000b03047c27 */ /* 0x002fe2000f8e0002 */
[----:B------:R-:W1:Y:S04]  /*bd50*/  LDCU UR11, c[0x0][0x740] ;  /* 0x0000e800ff0b77ac */ /* 0x000e680008000800 */
[----:B--2---:R-:W-:-:S04]  /*bd60*/  SHF.R.U32.HI R5, RZ, UR5, R4 ;  /* 0x00000005ff057c19 */ /* 0x004fc80008011604 */
[----:B------:R-:W-:-:S05]  /*bd70*/  IADD3 R21, PT, PT, -R5, RZ, RZ ;  /* 0x000000ff05157210 */ /* 0x000fca0007ffe1ff */
[----:B------:R-:W-:-:S04]  /*bd80*/  IMAD R21, R21, UR10, R3 ;  /* 0x0000000a15157c24 */ /* 0x000fc8000f8e0203 */
[C---:B---3--:R-:W-:Y:S02]  /*bd90*/  IMAD R25, R21.reuse, UR6, RZ ;  /* 0x0000000615197c24 */ /* 0x048fe4000f8e02ff */
[----:B-1----:R-:W-:Y:S01]  /*bda0*/  IMAD R21, R21, UR11, RZ ;  /* 0x0000000b15157c24 */ /* 0x002fe2000f8e02ff */
[----:B------:R-:W-:Y:S06]  /*bdb0*/  BRA.U !UP1, `(.L_x_118) ;  /* 0x0000001109d87547 */ /* 0x000fec000b800000 */
[----:B------:R-:W1:Y:S01]  /*bdc0*/  LDCU.64 UR10, c[0x0][0x620] ;  /* 0x0000c400ff0a77ac */ /* 0x000e620008000a00 */
[----:B------:R-:W-:Y:S01]  /*bdd0*/  MOV R4, RZ ;  /* 0x000000ff00047202 */ /* 0x000fe20000000f00 */
[----:B------:R-:W2:Y:S01]  /*bde0*/  LDCU UR5, c[0x0][0x61c] ;  /* 0x0000c380ff0577ac */ /* 0x000ea20008000800 */
[----:B------:R-:W3:Y:S01]  /*bdf0*/  LDCU UR6, c[0x0][0x744] ;  /* 0x0000e880ff0677ac */ /* 0x000ee20008000800 */
[----:B------:R-:W-:Y:S02]  /*be00*/  UISETP.NE.AND UP1, UPT, UR4, 0x2, UPT ;  /* 0x000000020400788c */ /* 0x000fe4000bf25270 */
[----:B-1----:R-:W-:Y:S01]  /*be10*/  IMAD.HI.U32 R22, R5, UR10, R4 ;  /* 0x0000000a05167c27 */ /* 0x002fe2000f8e0004 */
[----:B------:R-:W1:Y:S04]  /*be20*/  LDCU UR10, c[0x0][0x748] ;  /* 0x0000e900ff0a77ac */ /* 0x000e680008000800 */
[----:B------:R-:W-:-:S04]  /*be30*/  SHF.R.U32.HI R23, RZ, UR11, R22 ;  /* 0x0000000bff177c19 */ /* 0x000fc80008011616 */
[----:B------:R-:W-:-:S05]  /*be40*/  IADD3 R4, PT, PT, -R23, RZ, RZ ;  /* 0x000000ff17047210 */ /* 0x000fca0007ffe1ff */
[----:B--2---:R-:W-:-:S04]  /*be50*/  IMAD R4, R4, UR5, R5 ;  /* 0x0000000504047c24 */ /* 0x004fc8000f8e0205 */
[C---:B---3--:R-:W-:Y:S02]  /*be60*/  IMAD R25, R4.reuse, UR6, R25 ;  /* 0x0000000604197c24 */ /* 0x048fe4000f8e0219 */
[----:B-1----:R-:W-:Y:S01]  /*be70*/  IMAD R21, R4, UR10, R21 ;  /* 0x0000000a04157c24 */ /* 0x002fe2000f8e0215 */
        /* <DEDUP_REMOVED lines=8> */
[----:B--2---:R-:W-:-:S04]  /*bf00*/  SHF.R.U32.HI R5, RZ, UR5, R4 ;  /* 0x00000005ff057c19 */ /* 0x004fc80008011604 */
[----:B------:R-:W-:-:S05]  /*bf10*/  IADD3 R22, PT, PT, -R5, RZ, RZ ;  /* 0x000000ff05167210 */ /* 0x000fca0007ffe1ff */
[----:B------:R-:W-:-:S04]  /*bf20*/  IMAD R22, R22, UR10, R23 ;  /* 0x0000000a16167c24 */ /* 0x000fc8000f8e0217 */
[C---:B---3--:R-:W-:Y:S02]  /*bf30*/  IMAD R25, R22.reuse, UR6, R25 ;  /* 0x0000000616197c24 */ /* 0x048fe4000f8e0219 */
[----:B-1----:R-:W-:Y:S01]  /*bf40*/  IMAD R21, R22, UR11, R21 ;  /* 0x0000000b16157c24 */ /* 0x002fe2000f8e0215 */
[----:B------:R-:W-:Y:S06]  /*bf50*/  BRA.U !UP1, `(.L_x_118) ;  /* 0x0000001109707547 */ /* 0x000fec000b800000 */
[----:B------:R-:W1:Y:S01]  /*bf60*/  LDCU.64 UR10, c[0x0][0x638] ;  /* 0x0000c700ff0a77ac */ /* 0x000e620008000a00 */
[----:B------:R-:W-:Y:S01]  /*bf70*/  HFMA2 R4, -RZ, RZ, 0, 0 ;  /* 0x00000000ff047431 */ /* 0x000fe200000001ff */
        /* <DEDUP_REMOVED lines=274> */
[----:B------:R-:W3:Y:S03]  /*d0a0*/  LDCU UR6, c[0x0][0x7fc] ;  /* 0x0000ff80ff0677ac */ /* 0x000ee60008000800 */
[----:B-1----:R-:W-:Y:S01]  /*d0b0*/  IMAD.HI.U32 R4, R23, UR11, R22 ;  /* 0x0000000b17047c27 */ /* 0x002fe2000f8e0016 */
[----:B------:R-:W1:Y:S04]  /*d0c0*/  LDCU UR11, c[0x0][0x800] ;  /* 0x00010000ff0b77ac */ /* 0x000e680008000800 */
[----:B--2---:R-:W-:-:S04]  /*d0d0*/  SHF.R.U32.HI R4, RZ, UR5, R4 ;  /* 0x00000005ff047c19 */ /* 0x004fc80008011604 */
[----:B------:R-:W-:-:S05]  /*d0e0*/  IADD3 R22, PT, PT, -R4, RZ, RZ ;  /* 0x000000ff04167210 */ /* 0x000fca0007ffe1ff */
[----:B------:R-:W-:-:S04]  /*d0f0*/  IMAD R22, R22, UR10, R23 ;  /* 0x0000000a16167c24 */ /* 0x000fc8000f8e0217 */
[C---:B---3--:R-:W-:Y:S02]  /*d100*/  IMAD R25, R22.reuse, UR6, R25 ;  /* 0x0000000616197c24 */ /* 0x048fe4000f8e0219 */
[----:B-1----:R-:W-:-:S07]  /*d110*/  IMAD R21, R22, UR11, R21 ;  /* 0x0000000b16157c24 */ /* 0x002fce000f8e0215 */
.L_x_118:
[----:B------:R-:W1:Y:S01]  /*d120*/  LDC.64 R22, c[0x0][0x388] ;  /* 0x0000e200ff167b82 */ /* 0x000e620000000a00 */
[----:B------:R-:W-:-:S07]  /*d130*/  ISETP.NE.AND P6, PT, R24, RZ, PT ;  /* 0x000000ff1800720c */ /* 0x000fce0003fc5270 */
[----:B------:R-:W2:Y:S01]  /*d140*/  LDC.64 R4, c[0x0][0x390] ;  /* 0x0000e400ff047b82 */ /* 0x000ea20000000a00 */
[----:B-1----:R-:W-:-:S05]  /*d150*/  IMAD.WIDE.U32 R24, R25, 0x4, R22 ;  /* 0x0000000419187825 */ /* 0x002fca00078e0016 */
[----:B------:R1:W-:Y:S01]  /*d160*/  STG.E desc[UR8][R24.64], R6 ;  /* 0x0000000618007986 */ /* 0x0003e2000c101908 */
[----:B--2---:R-:W-:-:S05]  /*d170*/  IMAD.WIDE.U32 R26, R21, 0x4, R4 ;  /* 0x00000004151a7825 */ /* 0x004fca00078e0004 */
[----:B------:R1:W-:Y:S01]  /*d180*/  STG.E desc[UR8][R26.64], R20 ;  /* 0x000000141a007986 */ /* 0x0003e2000c101908 */
[----:B------:R-:W-:Y:S05]  /*d190*/  @P6 EXIT ;  /* 0x000000000000694d */ /* 0x000fea0003800000 */
[----:B------:R-:W-:Y:S01]  /*d1a0*/  HFMA2 R21, -RZ, RZ, 0, 0 ;  /* 0x00000000ff157431 */ /* 0x000fe200000001ff */
[----:B-1----:R-:W-:Y:S01]  /*d1b0*/  MOV R25, RZ ;  /* 0x000000ff00197202 */ /* 0x002fe20000000f00 */
[----:B------:R-:W-:Y:S06]  /*d1c0*/  BRA.U !UP0, `(.L_x_119) ;  /* 0x0000001508107547 */ /* 0x000fec000b800000 */
[----:B------:R-:W1:Y:S01]  /*d1d0*/  LDCU.64 UR10, c[0x0][0x610] ;  /* 0x0000c200ff0a77ac */ /* 0x000e620008000a00 */
[----:B------:R-:W-:Y:S02]  /*d1e0*/  IADD3 R21, PT, PT, R3, 0x80, RZ ;  /* 0x0000008003157810 */ /* 0x000fe40007ffe0ff */
[----:B------:R-:W-:Y:S01]  /*d1f0*/  MOV R20, RZ ;  /* 0x000000ff00147202 */ /* 0x000fe20000000f00 */
        /* <DEDUP_REMOVED lines=321> */
.L_x_119:
[----:B------:R-:W-:-:S04]  /*e610*/  IMAD.WIDE.U32 R24, R25, 0x4, R22 ;  /* 0x0000000419187825 */ /* 0x000fc800078e0016 */
[----:B------:R-:W-:Y:S01]  /*e620*/  IMAD.WIDE.U32 R20, R21, 0x4, R4 ;  /* 0x0000000415147825 */ /* 0x000fe200078e0004 */
[----:B------:R1:W-:Y:S04]  /*e630*/  STG.E desc[UR8][R24.64], R18 ;  /* 0x0000001218007986 */ /* 0x0003e8000c101908 */
[----:B------:R1:W-:Y:S01]  /*e640*/  STG.E desc[UR8][R20.64], R9 ;  /* 0x0000000914007986 */ /* 0x0003e2000c101908 */
[----:B------:R-:W-:Y:S05]  /*e650*/  @P0 EXIT ;  /* 0x000000000000094d */ /* 0x000fea0003800000 */
[----:B-1----:R-:W-:Y:S01]  /*e660*/  HFMA2 R9, -RZ, RZ, 0, 0 ;  /* 0x00000000ff097431 */ /* 0x002fe200000001ff */
[----:B------:R-:W-:Y:S01]  /*e670*/  MOV R21, RZ ;  /* 0x000000ff00157202 */ /* 0x000fe20000000f00 */
        /* <DEDUP_REMOVED lines=325> */
.L_x_120:
        /* <DEDUP_REMOVED lines=332> */
.L_x_121:
        /* <DEDUP_REMOVED lines=332> */
.L_x_122:
        /* <DEDUP_REMOVED lines=332> */
.L_x_123:
        /* <DEDUP_REMOVED lines=332> */
.L_x_124:
        /* <DEDUP_REMOVED lines=332> */
.L_x_125:
[----:B------:R-:W-:-:S04]  /*16290*/  IMAD.WIDE.U32 R22, R9, 0x4, R22 ;  /* 0x0000000409167825 */ /* 0x000fc800078e0016 */
[----:B------:R-:W-:Y:S01]  /*162a0*/  IMAD.WIDE.U32 R4, R7, 0x4, R4 ;  /* 0x0000000407047825 */ /* 0x000fe200078e0004 */
[----:B------:R-:W-:Y:S04]  /*162b0*/  STG.E desc[UR8][R22.64], R19 ;  /* 0x0000001316007986 */ /* 0x000fe8000c101908 */
[----:B------:R-:W-:Y:S01]  /*162c0*/  STG.E desc[UR8][R4.64], R0 ;  /* 0x0000000004007986 */ /* 0x000fe2000c101908 */
[----:B------:R-:W-:Y:S05]  /*162d0*/  EXIT ;  /* 0x000000000000794d */ /* 0x000fea0003800000 */
.L_x_126:
        /* <DEDUP_REMOVED lines=10> */
.L_x_3663:


//--------------------- .text._ZN2at6native57_GLOBAL__N__416c288b_24_ActivationPreluKernel_cu_bc9ca66845unrolled_elementwise_kernel_for_multi_outputsILi2EZZZNS0_21prelu_backward_kernelERNS_14TensorIteratorEENKUlvE_clEvENKUlvE0_clEvEUlfffE_St5arrayIPcLm5EE23TrivialOffsetCalculatorILi3EjESB_ILi2EjEEEviT0_T1_T2_T3_ --------------------------
	.section	.text._ZN2at6native57_GLOBAL__N__416c288b_24_ActivationPreluKernel_cu_bc9ca66845unrolled_elementwise_kernel_for_multi_outputsILi2EZZZNS0_21prelu_backward_kernelERNS_14TensorIteratorEENKUlvE_clEvENKUlvE0_clEvEUlfffE_St5arrayIPcLm5EE23TrivialOffsetCalculatorILi3EjESB_ILi2EjEEEviT0_T1_T2_T3_,"ax",@progbits
	.align	128
.text._ZN2at6native57_GLOBAL__N__416c288b_24_ActivationPreluKernel_cu_bc9ca66845unrolled_elementwise_kernel_for_multi_outputsILi2EZZZNS0_21prelu_backward_kernelERNS_14TensorIteratorEENKUlvE_clEvENKUlvE0_clEvEUlfffE_St5arrayIPcLm5EE23TrivialOffsetCalculatorILi3EjESB_ILi2EjEEEviT0_T1_T2_T3_:
        .type           _ZN2at6native57_GLOBAL__N__416c288b_24_ActivationPreluKernel_cu_bc9ca66845unrolled_elementwise_kernel_for_multi_outputsILi2EZZZNS0_21prelu_backward_kernelERNS_14TensorIteratorEENKUlvE_clEvENKUlvE0_clEvEUlfffE_St5arrayIPcLm5EE23TrivialOffsetCalculatorILi3EjESB_ILi2EjEEEviT0_T1_T2_T3_,@function
        .size           _ZN2at6native57_GLOBAL__N__416c288b_24_ActivationPreluKernel_cu_bc9ca66845unrolled_elementwise_kernel_for_multi_outputsILi2EZZZNS0_21prelu_backward_kernelERNS_14TensorIteratorEENKUlvE_clEvENKUlvE0_clEvEUlfffE_St5arrayIPcLm5EE23TrivialOffsetCalculatorILi3EjESB_ILi2EjEEEviT0_T1_T2_T3_,(.L_x_3664 - _ZN2at6native57_GLOBAL__N__416c288b_24_ActivationPreluKernel_cu_bc9ca66845unrolled_elementwise_kernel_for_multi_outputsILi2EZZZNS0_21prelu_backward_kernelERNS_14TensorIteratorEENKUlvE_clEvENKUlvE0_clEvEUlfffE_St5arrayIPcLm5EE23TrivialOffsetCalculatorILi3EjESB_ILi2EjEEEviT0_T1_T2_T3_)
        .other          _ZN2at6native57_GLOBAL__N__416c288b_24_ActivationPreluKernel_cu_bc9ca66845unrolled_elementwise_kernel_for_multi_outputsILi2EZZZNS0_21prelu_backward_kernelERNS_14TensorIteratorEENKUlvE_clEvENKUlvE0_clEvEUlfffE_St5arrayIPcLm5EE23TrivialOffsetCalculatorILi3EjESB_ILi2EjEEEviT0_T1_T2_T3_,@"STO_CUDA_ENTRY STV_DEFAULT"
_ZN2at6native57_GLOBAL__N__416c288b_24_ActivationPreluKernel_cu_bc9ca66845unrolled_elementwise_kernel_for_multi_outputsILi2EZZZNS0_21prelu_backward_kernelERNS_14TensorIteratorEENKUlvE_clEvENKUlvE0_clEvEUlfffE_St5arrayIPcLm5EE23TrivialOffsetCalculatorILi3EjESB_ILi2EjEEEviT0_T1_T2_T3_:
[----:B------:R-:W-:Y:S01]  /*0000*/  LDC R1, c[0x0][0x37c] ;  /* 0x0000df00ff017b82 */ /* 0x000fe20000000800 */
[----:B------:R-:W0:Y:S07]  /*0010*/  S2R R6, SR_TID.X ;  /* 0x0000000000067919 */ /* 0x000e2e0000002100 */
[----:B------:R-:W1:Y:S01]  /*0020*/  S2UR UR5, SR_CTAID.X ;  /* 0x00000000000579c3 */ /* 0x000e620000002500 */
[----:B------:R-:W1:Y:S01]  /*0030*/  LDCU UR4, c[0x0][0x380] ;  /* 0x00007000ff0477ac */ /* 0x000e620008000800 */
[----:B------:R-:W-:Y:S01]  /*0040*/  BSSY.RECONVERGENT B0, `(.L_x_127) ;  /* 0x0000063000007945 */ /* 0x000fe20003800200 */
[----:B------:R-:W-:Y:S01]  /*0050*/  HFMA2 R0, -RZ, RZ, 0, 0 ;  /* 0x00000000ff007431 */ /* 0x000fe200000001ff */
[----:B------:R-:W-:Y:S01]  /*0060*/  CS2R R4, SRZ ;  /* 0x0000000000047805 */ /* 0x000fe2000001ff00 */
[----:B------:R-:W2:Y:S01]  /*0070*/  LDCU.64 UR6, c[0x0][0x358] ;  /* 0x00006b00ff0677ac */ /* 0x000ea20008000a00 */
[----:B------:R-:W-:Y:S01]  /*0080*/  CS2R R2, SRZ ;  /* 0x0000000000027805 */ /* 0x000fe2000001ff00 */
[----:B------:R-:W-:Y:S01]  /*0090*/  IMAD.MOV.U32 R18, RZ, RZ, RZ ;  /* 0x000000ffff127224 */ /* 0x000fe200078e00ff */
[----:B------:R-:W-:Y:S01]  /*00a0*/  MOV R21, RZ ;  /* 0x000000ff00157202 */ /* 0x000fe20000000f00 */
[----:B------:R-:W-:Y:S01]  /*00b0*/  IMAD.MOV.U32 R7, RZ, RZ, RZ ;  /* 0x000000ffff077224 */ /* 0x000fe200078e00ff */
[----:B------:R-:W-:-:S02]  /*00c0*/  CS2R R8, SRZ ;  /* 0x0000000000087805 */ /* 0x000fc4000001ff00 */
[----:B------:R-:W-:Y:S02]  /*00d0*/  CS2R R10, SRZ ;  /* 0x00000000000a7805 */ /* 0x000fe4000001ff00 */
[----:B------:R-:W-:Y:S02]  /*00e0*/  CS2R R12, SRZ ;  /* 0x00000000000c7805 */ /* 0x000fe4000001ff00 */
[----:B------:R-:W-:Y:S02]  /*00f0*/  CS2R R24, SRZ ;  /* 0x0000000000187805 */ /* 0x000fe4000001ff00 */
[----:B------:R-:W-:Y:S02]  /*0100*/  CS2R R26, SRZ ;  /* 0x00000000001a7805 */ /* 0x000fe4000001ff00 */
[----:B------:R-:W-:Y:S02]  /*0110*/  CS2R R28, SRZ ;  /* 0x00000000001c7805 */ /* 0x000fe4000001ff00 */
[----:B------:R-:W-:-:S02]  /*0120*/  CS2R R30, SRZ ;  /* 0x00000000001e7805 */ /* 0x000fc4000001ff00 */
[----:B------:R-:W-:Y:S01]  /*0130*/  CS2R R32, SRZ ;  /* 0x0000000000207805 */ /* 0x000fe2000001ff00 */
[----:B-1----:R-:W-:-:S06]  /*0140*/  UIMAD UR4, UR5, -0x400, UR4 ;  /* 0xfffffc00050478a4 */ /* 0x002fcc000f8e0204 */
[----:B0-----:R-:W-:-:S13]  /*0150*/  ISETP.GE.AND P0, PT, R6, UR4, PT ;  /* 0x0000000406007c0c */ /* 0x001fda000bf06270 */
[----:B--2---:R-:W-:Y:S05]  /*0160*/  @P0 BRA `(.L_x_128) ;  /* 0x0000000400400947 */ /* 0x004fea0003800000 */
[----:B------:R-:W0:Y:S01]  /*0170*/  LDC.64 R16, c[0x0][0x398] ;  /* 0x0000e600ff107b82 */ /* 0x000e220000000a00 */
[----:B------:R-:W-:-:S05]  /*0180*/  MOV R19, UR5 ;  /* 0x0000000500137c02 */ /* 0x000fca0008000f00 */
[----:B------:R-:W-:Y:S02]  /*0190*/  IMAD R19, R19, 0x400, R6 ;  /* 0x0000040013137824 */ /* 0x000fe400078e0206 */
[----:B------:R-:W1:Y:S08]  /*01a0*/  LDC.64 R22, c[0x0][0x3a0] ;  /* 0x0000e800ff167b82 */ /* 0x000e700000000a00 */
[----:B------:R-:W2:Y:S01]  /*01b0*/  LDC.64 R14, c[0x0][0x3a8] ;  /* 0x0000ea00ff0e7b82 */ /* 0x000ea20000000a00 */
[----:B0-----:R-:W-:-:S05]  /*01c0*/  IMAD.WIDE.U32 R34, R19, 0x4, R16 ;  /* 0x0000000413227825 */ /* 0x001fca00078e0010 */
[----:B------:R2:W5:Y:S01]  /*01d0*/  LDG.E R4, desc[UR6][R34.64] ;  /* 0x0000000622047981 */ /* 0x000562000c1e1900 */
[----:B-1----:R-:W-:-:S05]  /*01e0*/  IMAD.WIDE.U32 R36, R19, 0x4, R22 ;  /* 0x0000000413247825 */ /* 0x002fca00078e0016 */
[----:B------:R0:W5:Y:S01]  /*01f0*/  LDG.E R32, desc[UR6][R36.64] ;  /* 0x0000000624207981 */ /* 0x000162000c1e1900 */
[----:B--2---:R-:W-:-:S05]  /*0200*/  IMAD.WIDE.U32 R34, R19, 0x4, R14 ;  /* 0x0000000413227825 */ /* 0x004fca00078e000e */
[----:B------:R0:W5:Y:S01]  /*0210*/  LDG.E R33, desc[UR6][R34.64] ;  /* 0x0000000622217981 */ /* 0x000162000c1e1900 */
[----:B------:R-:W-:-:S04]  /*0220*/  IADD3 R20, PT, PT, R6, 0x80, RZ ;  /* 0x0000008006147810 */ /* 0x000fc80007ffe0ff */
[----:B------:R-:W-:-:S13]  /*0230*/  ISETP.GE.U32.AND P1, PT, R20, UR4, PT ;  /* 0x0000000414007c0c */ /* 0x000fda000bf26070 */
[----:B0-----:R-:W-:Y:S05]  /*0240*/  @P1 BRA `(.L_x_128) ;  /* 0x0000000400081947 */ /* 0x001fea0003800000 */
[----:B------:R-:W-:-:S04]  /*0250*/  VIADD R31, R19, 0x80 ;  /* 0x00000080131f7836 */ /* 0x000fc80000000000 */
[----:B------:R-:W-:-:S04]  /*0260*/  IMAD.WIDE.U32 R34, R31, 0x4, R16 ;  /* 0x000000041f227825 */ /* 0x000fc800078e0010 */
[C---:B------:R-:W-:Y:S01]  /*0270*/  IMAD.WIDE.U32 R36, R31.reuse, 0x4, R22 ;  /* 0x000000041f247825 */ /* 0x040fe200078e0016 */
[----:B------:R0:W5:Y:S04]  /*0280*/  LDG.E R29, desc[UR6][R34.64] ;  /* 0x00000006221d7981 */ /* 0x000168000c1e1900 */
[----:B------:R1:W5:Y:S01]  /*0290*/  LDG.E R30, desc[UR6][R36.64] ;  /* 0x00000006241e7981 */ /* 0x000362000c1e1900 */
[----:B0-----:R-:W-:-:S05]  /*02a0*/  IMAD.WIDE.U32 R34, R31, 0x4, R14 ;  /* 0x000000041f227825 */ /* 0x001fca00078e000e */
[----:B------:R1:W5:Y:S01]  /*02b0*/  LDG.E R31, desc[UR6][R34.64] ;  /* 0x00000006221f7981 */ /* 0x000362000c1e1900 */
[----:B------:R-:W-:-:S04]  /*02c0*/  IADD3 R20, PT, PT, R6, 0x100, RZ ;  /* 0x0000010006147810 */ /* 0x000fc80007ffe0ff */
[----:B------:R-:W-:-:S13]  /*02d0*/  ISETP.GE.U32.AND P1, PT, R20, UR4, PT ;  /* 0x0000000414007c0c */ /* 0x000fda000bf26070 */
[----:B-1----:R-:W-:Y:S05]  /*02e0*/  @P1 BRA `(.L_x_128) ;  /* 0x0000000000e01947 */ /* 0x002fea0003800000 */
[----:B------:R-:W-:-:S04]  /*02f0*/  VIADD R35, R19, 0x100 ;  /* 0x0000010013237836 */ /* 0x000fc80000000000 */
[----:B------:R-:W-:-:S04]  /*0300*/  IMAD.WIDE.U32 R26, R35, 0x4, R16 ;  /* 0x00000004231a7825 */ /* 0x000fc800078e0010 */
[C---:B------:R-:W-:Y:S02]  /*0310*/  IMAD.WIDE.U32 R36, R35.reuse, 0x4, R22 ;  /* 0x0000000423247825 */ /* 0x040fe400078e0016 */
[----:B------:R0:W5:Y:S02]  /*0320*/  LDG.E R26, desc[UR6][R26.64] ;  /* 0x000000061a1a7981 */ /* 0x000164000c1e1900 */
[----:B------:R-:W-:-:S05]  /*0330*/  IMAD.WIDE.U32 R34, R35, 0x4, R14 ;  /* 0x0000000423227825 */ /* 0x000fca00078e000e */
[----:B------:R0:W5:Y:S04]  /*0340*/  LDG.E R28, desc[UR6][R34.64] ;  /* 0x00000006221c7981 */ /* 0x000168000c1e1900 */
        /* <DEDUP_REMOVED lines=34> */
[----:B------:R-:W-:Y:S01]  /*0570*/  VIADD R0, R6, 0x380 ;  /* 0x0000038006007836 */ /* 0x000fe20000000000 */
[----:B------:R-:W-:-:S04]  /*0580*/  IADD3 R21, PT, PT, R19, 0x300, RZ ;  /* 0x0000030013157810 */ /* 0x000fc80007ffe0ff */
[----:B------:R-:W-:Y:S01]  /*0590*/  ISETP.GE.U32.AND P1, PT, R0, UR4, PT ;  /* 0x0000000400007c0c */ /* 0x000fe2000bf26070 */
[----:B------:R-:W-:-:S05]  /*05a0*/  IMAD.WIDE.U32 R36, R21, 0x4, R16 ;  /* 0x0000000415247825 */ /* 0x000fca00078e0010 */
[----:B------:R0:W5:Y:S07]  /*05b0*/  LDG.E R0, desc[UR6][R36.64] ;  /* 0x0000000624007981 */ /* 0x00016e000c1e1900 */
[----:B------:R-:W-:Y:S02]  /*05c0*/  @!P1 VIADD R35, R19, 0x380 ;  /* 0x0000038013239836 */ /* 0x000fe40000000000 */
[----:B------:R-:W-:-:S04]  /*05d0*/  IMAD.WIDE.U32 R18, R21, 0x4, R22 ;  /* 0x0000000415127825 */ /* 0x000fc800078e0016 */
[----:B------:R-:W-:Y:S02]  /*05e0*/  IMAD.WIDE.U32 R20, R21, 0x4, R14 ;  /* 0x0000000415147825 */ /* 0x000fe400078e000e */
[----:B------:R0:W5:Y:S02]  /*05f0*/  LDG.E R18, desc[UR6][R18.64] ;  /* 0x0000000612127981 */ /* 0x000164000c1e1900 */
[C---:B------:R-:W-:Y:S02]  /*0600*/  @!P1 IMAD.WIDE.U32 R16, R35.reuse, 0x4, R16 ;  /* 0x0000000423109825 */ /* 0x040fe400078e0010 */
[----:B------:R0:W5:Y:S02]  /*0610*/  LDG.E R21, desc[UR6][R20.64] ;  /* 0x0000000614157981 */ /* 0x000164000c1e1900 */
[C---:B------:R-:W-:Y:S02]  /*0620*/  @!P1 IMAD.WIDE.U32 R22, R35.reuse, 0x4, R22 ;  /* 0x0000000423169825 */ /* 0x040fe400078e0016 */
[----:B------:R0:W5:Y:S02]  /*0630*/  @!P1 LDG.E R5, desc[UR6][R16.64] ;  /* 0x0000000610059981 */ /* 0x000164000c1e1900 */
[----:B------:R-:W-:-:S02]  /*0640*/  @!P1 IMAD.WIDE.U32 R14, R35, 0x4, R14 ;  /* 0x00000004230e9825 */ /* 0x000fc400078e000e */
[----:B------:R0:W5:Y:S04]  /*0650*/  @!P1 LDG.E R3, desc[UR6][R22.64] ;  /* 0x0000000616039981 */ /* 0x000168000c1e1900 */
[----:B------:R0:W5:Y:S02]  /*0660*/  @!P1 LDG.E R2, desc[UR6][R14.64] ;  /* 0x000000060e029981 */ /* 0x000164000c1e1900 */
.L_x_128:
[----:B------:R-:W-:Y:S05]  /*0670*/  BSYNC.RECONVERGENT B0 ;  /* 0x0000000000007941 */ /* 0x000fea0003800200 */
.L_x_127:
[----:B0-----:R-:W-:Y:S01]  /*0680*/  IADD3 R20, PT, PT, R6, 0x80, RZ ;  /* 0x0000008006147810 */ /* 0x001fe20007ffe0ff */
[----:B------:R-:W-:Y:S01]  /*0690*/  HFMA2 R37, -RZ, RZ, 0, 0 ;  /* 0x00000000ff257431 */ /* 0x000fe200000001ff */
[----:B-----5:R-:W-:Y:S01]  /*06a0*/  @!P0 FSETP.GT.FTZ.AND P1, PT, R4, RZ, PT ;  /* 0x000000ff0400820b */ /* 0x020fe20003f34000 */
[C---:B------:R-:W-:Y:S01]  /*06b0*/  @!P0 FMUL.FTZ R4, R33.reuse, R4 ;  /* 0x0000000421048220 */ /* 0x040fe20000410000 */
[----:B------:R-:W-:Y:S01]  /*06c0*/  ISETP.GE.AND P5, PT, R20, UR4, PT ;  /* 0x0000000414007c0c */ /* 0x000fe2000bfa6270 */
[----:B------:R-:W-:Y:S01]  /*06d0*/  @!P0 FMUL.FTZ R32, R33, R32 ;  /* 0x0000002021208220 */ /* 0x000fe20000410000 */
[C---:B------:R-:W-:Y:S01]  /*06e0*/  ISETP.GE.AND P4, PT, R6.reuse, UR4, PT ;  /* 0x0000000406007c0c */ /* 0x040fe2000bf86270 */
[----:B------:R-:W-:Y:S01]  /*06f0*/  VIADD R15, R6, 0x200 ;  /* 0x00000200060f7836 */ /* 0x000fe20000000000 */
[----:B------:R-:W-:Y:S01]  /*0700*/  @!P0 FSEL R37, R4, RZ, !P1 ;  /* 0x000000ff04258208 */ /* 0x000fe20004800000 */
[C---:B------:R-:W-:Y:S01]  /*0710*/  VIADD R4, R6.reuse, 0x100 ;  /* 0x0000010006047836 */ /* 0x040fe20000000000 */
[C---:B------:R-:W-:Y:S01]  /*0720*/  IADD3 R14, PT, PT, R6.reuse, 0x180, RZ ;  /* 0x00000180060e7810 */ /* 0x040fe20007ffe0ff */
[----:B------:R-:W-:Y:S01]  /*0730*/  IMAD.MOV.U32 R35, RZ, RZ, RZ ;  /* 0x000000ffff237224 */ /* 0x000fe200078e00ff */
[----:B------:R-:W-:Y:S01]  /*0740*/  IADD3 R16, PT, PT, R6, 0x280, RZ ;  /* 0x0000028006107810 */ /* 0x000fe20007ffe0ff */
[----:B------:R-:W-:Y:S01]  /*0750*/  IMAD.MOV.U32 R19, RZ, RZ, RZ ;  /* 0x000000ffff137224 */ /* 0x000fe200078e00ff */
[----:B------:R-:W-:Y:S01]  /*0760*/  ISETP.GE.AND P3, PT, R4, UR4, PT ;  /* 0x0000000404007c0c */ /* 0x000fe2000bf66270 */
[----:B------:R-:W-:Y:S01]  /*0770*/  VIADD R4, R6, 0x300 ;  /* 0x0000030006047836 */ /* 0x000fe20000000000 */
[----:B------:R-:W-:Y:S01]  /*0780*/  ISETP.GE.AND P2, PT, R14, UR4, PT ;  /* 0x000000040e007c0c */ /* 0x000fe2000bf46270 */
[----:B------:R-:W-:Y:S01]  /*0790*/  @!P5 FMUL.FTZ R30, R31, R30 ;  /* 0x0000001e1f1ed220 */ /* 0x000fe20000410000 */
[----:B------:R-:W-:Y:S01]  /*07a0*/  @!P5 FSETP.GT.FTZ.AND P6, PT, R29, RZ, PT ;  /* 0x000000ff1d00d20b */ /* 0x000fe20003fd4000 */
[----:B------:R-:W-:Y:S01]  /*07b0*/  @!P5 FMUL.FTZ R29, R31, R29 ;  /* 0x0000001d1f1dd220 */ /* 0x000fe20000410000 */
[----:B------:R-:W-:-:S02]  /*07c0*/  IADD3 R14, PT, PT, R6, 0x380, RZ ;  /* 0x00000380060e7810 */ /* 0x000fc40007ffe0ff */
[----:B------:R-:W-:Y:S02]  /*07d0*/  @!P0 FSEL R35, R33, R32, P1 ;  /* 0x0000002021238208 */ /* 0x000fe40000800000 */
[----:B------:R-:W-:Y:S02]  /*07e0*/  MOV R33, RZ ;  /* 0x000000ff00217202 */ /* 0x000fe40000000f00 */
[----:B------:R-:W-:Y:S02]  /*07f0*/  @!P5 FSEL R19, R31, R30, P6 ;  /* 0x0000001e1f13d208 */ /* 0x000fe40003000000 */
[----:B------:R-:W-:Y:S02]  /*0800*/  @!P5 FSEL R33, R29, RZ, !P6 ;  /* 0x000000ff1d21d208 */ /* 0x000fe40007000000 */
[----:B------:R-:W-:Y:S02]  /*0810*/  ISETP.GE.AND P1, PT, R15, UR4, PT ;  /* 0x000000040f007c0c */ /* 0x000fe4000bf26270 */
[----:B------:R-:W-:-:S02]  /*0820*/  ISETP.GE.AND P0, PT, R16, UR4, PT ;  /* 0x0000000410007c0c */ /* 0x000fc4000bf06270 */
[----:B------:R-:W-:Y:S02]  /*0830*/  ISETP.GE.AND P6, PT, R4, UR4, PT ;  /* 0x0000000404007c0c */ /* 0x000fe4000bfc6270 */
[----:B------:R-:W-:Y:S01]  /*0840*/  ISETP.GE.AND P5, PT, R14, UR4, PT ;  /* 0x000000040e007c0c */ /* 0x000fe2000bfa6270 */
[----:B------:R-:W-:-:S12]  /*0850*/  @P4 EXIT ;  /* 0x000000000000494d */ /* 0x000fd80003800000 */
[----:B------:R-:W0:Y:S01]  /*0860*/  LDC.64 R16, c[0x0][0x388] ;  /* 0x0000e200ff107b82 */ /* 0x000e220000000a00 */
[----:B------:R-:W-:Y:S01]  /*0870*/  IMAD.U32 R29, RZ, RZ, UR5 ;  /* 0x00000005ff1d7e24 */ /* 0x000fe2000f8e00ff */
[----:B------:R-:W-:-:S04]  /*0880*/  ISETP.GE.AND P4, PT, R20, UR4, PT ;  /* 0x0000000414007c0c */ /* 0x000fc8000bf86270 */
[----:B------:R-:W-:Y:S02]  /*0890*/  LEA R29, R29, R6, 0xa ;  /* 0x000000061d1d7211 */ /* 0x000fe400078e50ff */
[----:B------:R-:W1:Y:S03]  /*08a0*/  LDC.64 R14, c[0x0][0x390] ;  /* 0x0000e400ff0e7b82 */ /* 0x000e660000000a00 */
[----:B0-----:R-:W-:-:S05]  /*08b0*/  IMAD.WIDE.U32 R30, R29, 0x4, R16 ;  /* 0x000000041d1e7825 */ /* 0x001fca00078e0010 */
[----:B------:R0:W-:Y:S01]  /*08c0*/  STG.E desc[UR6][R30.64], R35 ;  /* 0x000000231e007986 */ /* 0x0001e2000c101906 */
[----:B-1----:R-:W-:-:S05]  /*08d0*/  IMAD.WIDE.U32 R22, R29, 0x4, R14 ;  /* 0x000000041d167825 */ /* 0x002fca00078e000e */
[----:B------:R0:W-:Y:S01]  /*08e0*/  STG.E desc[UR6][R22.64], R37 ;  /* 0x0000002516007986 */ /* 0x0001e2000c101906 */
[----:B------:R-:W-:Y:S05]  /*08f0*/  @P4 EXIT ;  /* 0x000000000000494d */ /* 0x000fea0003800000 */
[----:B0-----:R-:W-:Y:S02]  /*0900*/  VIADD R23, R29, 0x80 ;  /* 0x000000801d177836 */ /* 0x001fe40000000000 */
[----:B------:R-:W-:Y:S02]  /*0910*/  HFMA2 R35, -RZ, RZ, 0, 0 ;  /* 0x00000000ff237431 */ /* 0x000fe400000001ff */
[----:B------:R-:W-:Y:S01]  /*0920*/  @!P3 FMUL.FTZ R27, R28, R27 ;  /* 0x0000001b1c1bb220 */ /* 0x000fe20000410000 */
[----:B------:R-:W-:Y:S01]  /*0930*/  @!P3 FSETP.GT.FTZ.AND P4, PT, R26, RZ, PT ;  /* 0x000000ff1a00b20b */ /* 0x000fe20003f94000 */
[----:B------:R-:W-:-:S04]  /*0940*/  IMAD.WIDE.U32 R30, R23, 0x4, R16 ;  /* 0x00000004171e7825 */ /* 0x000fc800078e0010 */
[----:B------:R-:W-:Y:S01]  /*0950*/  IMAD.WIDE.U32 R22, R23, 0x4, R14 ;  /* 0x0000000417167825 */ /* 0x000fe200078e000e */
[----:B------:R0:W-:Y:S04]  /*0960*/  STG.E desc[UR6][R30.64], R19 ;  /* 0x000000131e007986 */ /* 0x0001e8000c101906 */
[----:B------:R0:W-:Y:S01]  /*0970*/  STG.E desc[UR6][R22.64], R33 ;  /* 0x0000002116007986 */ /* 0x0001e2000c101906 */
[----:B------:R-:W-:Y:S05]  /*0980*/  @P3 EXIT ;  /* 0x000000000000394d */ /* 0x000fea0003800000 */
[----:B0-----:R-:W-:Y:S02]  /*0990*/  VIADD R23, R29, 0x100 ;  /* 0x000001001d177836 */ /* 0x001fe40000000000 */
[C---:B------:R-:W-:Y:S01]  /*09a0*/  @!P3 FMUL.FTZ R4, R28.reuse, R26 ;  /* 0x0000001a1c04b220 */ /* 0x040fe20000410000 */
[----:B------:R-:W-:Y:S01]  /*09b0*/  @!P3 FSEL R35, R28, R27, P4 ;  /* 0x0000001b1c23b208 */ /* 0x000fe20002000000 */
[----:B------:R-:W-:Y:S01]  /*09c0*/  IMAD.MOV.U32 R31, RZ, RZ, RZ ;  /* 0x000000ffff1f7224 */ /* 0x000fe200078e00ff */
[----:B------:R-:W-:Y:S01]  /*09d0*/  MOV R19, RZ ;  /* 0x000000ff00137202 */ /* 0x000fe20000000f00 */
[----:B------:R-:W-:Y:S01]  /*09e0*/  IMAD.WIDE.U32 R26, R23, 0x4, R16 ;  /* 0x00000004171a7825 */ /* 0x000fe200078e0010 */
[----:B------:R-:W-:-:S03]  /*09f0*/  @!P3 FSEL R19, R4, RZ, !P4 ;  /* 0x000000ff0413b208 */ /* 0x000fc60006000000 */
[----:B------:R-:W-:Y:S01]  /*0a00*/  @!P2 FMUL.FTZ R24, R25, R24 ;  /* 0x000000181918a220 */ /* 0x000fe20000410000 */
[----:B------:R-:W-:Y:S01]  /*0a10*/  @!P2 FSETP.GT.FTZ.AND P3, PT, R13, RZ, PT ;  /* 0x000000ff0d00a20b */ /* 0x000fe20003f74000 */
[----:B------:R-:W-:Y:S01]  /*0a20*/  IMAD.WIDE.U32 R22, R23, 0x4, R14 ;  /* 0x0000000417167825 */ /* 0x000fe200078e000e */
[----:B------:R0:W-:Y:S04]  /*0a30*/  STG.E desc[UR6][R26.64], R35 ;  /* 0x000000231a007986 */ /* 0x0001e8000c101906 */
[----:B------:R0:W-:Y:S01]  /*0a40*/  STG.E desc[UR6][R22.64], R19 ;  /* 0x0000001316007986 */ /* 0x0001e2000c101906 */
[----:B------:R-:W-:Y:S06]  /*0a50*/  @P2 EXIT ;  /* 0x000000000000294d */ /* 0x000fec0003800000 */
[----:B0-----:R-:W-:Y:S01]  /*0a60*/  IADD3 R19, PT, PT, R29, 0x180, RZ ;  /* 0x000001801d137810 */ /* 0x001fe20007ffe0ff */
[C---:B------:R-:W-:Y:S01]  /*0a70*/  @!P2 FMUL.FTZ R4, R25.reuse, R13 ;  /* 0x0000000d1904a220 */ /* 0x040fe20000410000 */
[----:B------:R-:W-:Y:S01]  /*0a80*/  MOV R13, RZ ;  /* 0x000000ff000d7202 */ /* 0x000fe20000000f00 */
[----:B------:R-:W-:Y:S01]  /*0a90*/  IMAD.MOV.U32 R27, RZ, RZ, RZ ;  /* 0x000000ffff1b7224 */ /* 0x000fe200078e00ff */
[----:B------:R-:W-:Y:S01]  /*0aa0*/  @!P2 FSEL R31, R25, R24, P3 ;  /* 0x00000018191fa208 */ /* 0x000fe20001800000 */
        /* <DEDUP_REMOVED lines=9> */
[----:B------:R-:W-:Y:S02]  /*0b40*/  HFMA2 R19, -RZ, RZ, 0, 0 ;  /* 0x00000000ff137431 */ /* 0x000fe400000001ff */
[C---:B------:R-:W-:Y:S01]  /*0b50*/  @!P1 FMUL.FTZ R4, R12.reuse, R10 ;  /* 0x0000000a0c049220 */ /* 0x040fe20000410000 */
[----:B------:R-:W-:Y:S01]  /*0b60*/  @!P1 FSEL R27, R12, R11, P2 ;  /* 0x0000000b0c1b9208 */ /* 0x000fe20001000000 */
[----:B------:R-:W-:Y:S02]  /*0b70*/  IMAD.MOV.U32 R23, RZ, RZ, RZ ;  /* 0x000000ffff177224 */ /* 0x000fe400078e00ff */
[----:B------:R-:W-:Y:S01]  /*0b80*/  @!P0 FMUL.FTZ R8, R9, R8 ;  /* 0x0000000809088220 */ /* 0x000fe20000410000 */
[----:B------:R-:W-:Y:S01]  /*0b90*/  IMAD.WIDE.U32 R10, R13, 0x4, R16 ;  /* 0x000000040d0a7825 */ /* 0x000fe200078e0010 */
[----:B------:R-:W-:Y:S02]  /*0ba0*/  @!P1 FSEL R19, R4, RZ, !P2 ;  /* 0x000000ff04139208 */ /* 0x000fe40005000000 */
[----:B------:R-:W-:Y:S01]  /*0bb0*/  @!P0 FSETP.GT.FTZ.AND P1, PT, R7, RZ, PT ;  /* 0x000000ff0700820b */ /* 0x000fe20003f34000 */
[----:B------:R-:W-:Y:S01]  /*0bc0*/  IMAD.WIDE.U32 R12, R13, 0x4, R14 ;  /* 0x000000040d0c7825 */ /* 0x000fe200078e000e */
[----:B------:R0:W-:Y:S04]  /*0bd0*/  STG.E desc[UR6][R10.64], R27 ;  /* 0x0000001b0a007986 */ /* 0x0001e8000c101906 */
[----:B------:R0:W-:Y:S01]  /*0be0*/  STG.E desc[UR6][R12.64], R19 ;  /* 0x000000130c007986 */ /* 0x0001e2000c101906 */
[----:B------:R-:W-:Y:S06]  /*0bf0*/  @P0 EXIT ;  /* 0x000000000000094d */ /* 0x000fec0003800000 */
[----:B0-----:R-:W-:Y:S01]  /*0c00*/  IADD3 R13, PT, PT, R29, 0x280, RZ ;  /* 0x000002801d0d7810 */ /* 0x001fe20007ffe0ff */
[----:B------:R-:W-:Y:S01]  /*0c10*/  @!P0 FMUL.FTZ R4, R9, R7 ;  /* 0x0000000709048220 */ /* 0x000fe20000410000 */
[----:B------:R-:W-:Y:S01]  /*0c20*/  MOV R11, RZ ;  /* 0x000000ff000b7202 */ /* 0x000fe20000000f00 */
[----:B------:R-:W-:Y:S01]  /*0c30*/  @!P6 FMUL.FTZ R18, R21, R18 ;  /* 0x000000121512e220 */ /* 0x000fe20000410000 */
[----:B------:R-:W-:Y:S01]  /*0c40*/  @!P0 FSEL R23, R9, R8, P1 ;  /* 0x0000000809178208 */ /* 0x000fe20000800000 */
[C---:B------:R-:W-:Y:S01]  /*0c50*/  IMAD.WIDE.U32 R6, R13.reuse, 0x4, R16 ;  /* 0x000000040d067825 */ /* 0x040fe200078e0010 */
[----:B------:R-:W-:Y:S02]  /*0c60*/  @!P0 FSEL R11, R4, RZ, !P1 ;  /* 0x000000ff040b8208 */ /* 0x000fe40004800000 */
[----:B------:R-:W-:Y:S01]  /*0c70*/  @!P6 FSETP.GT.FTZ.AND P0, PT, R0, RZ, PT ;  /* 0x000000ff0000e20b */ /* 0x000fe20003f14000 */
[----:B------:R-:W-:Y:S01]  /*0c80*/  IMAD.WIDE.U32 R8, R13, 0x4, R14 ;  /* 0x000000040d087825 */ /* 0x000fe200078e000e */
[----:B------:R0:W-:Y:S03]  /*0c90*/  STG.E desc[UR6][R6.64], R23 ;  /* 0x0000001706007986 */ /* 0x0001e6000c101906 */
[----:B------:R-:W-:Y:S01]  /*0ca0*/  IMAD.MOV.U32 R13, RZ, RZ, RZ ;  /* 0x000000ffff0d7224 */ /* 0x000fe200078e00ff */
[----:B------:R0:W-:Y:S01]  /*0cb0*/  STG.E desc[UR6][R8.64], R11 ;  /* 0x0000000b08007986 */ /* 0x0001e2000c101906 */
[----:B------:R-:W-:Y:S06]  /*0cc0*/  @P6 EXIT ;  /* 0x000000000000694d */ /* 0x000fec0003800000 */
[----:B0-----:R-:W-:Y:S01]  /*0cd0*/  IADD3 R9, PT, PT, R29, 0x300, RZ ;  /* 0x000003001d097810 */ /* 0x001fe20007ffe0ff */
[C---:B------:R-:W-:Y:S01]  /*0ce0*/  @!P6 FMUL.FTZ R0, R21.reuse, R0 ;  /* 0x000000001500e220 */ /* 0x040fe20000410000 */
[----:B------:R-:W-:Y:S01]  /*0cf0*/  MOV R11, RZ ;  /* 0x000000ff000b7202 */ /* 0x000fe20000000f00 */
[----:B------:R-:W-:Y:S01]  /*0d00*/  HFMA2 R19, -RZ, RZ, 0, 0 ;  /* 0x00000000ff137431 */ /* 0x000fe200000001ff */
[----:B------:R-:W-:Y:S01]  /*0d10*/  @!P6 FSEL R13, R21, R18, P0 ;  /* 0x00000012150de208 */ /* 0x000fe20000000000 */
[----:B------:R-:W-:Y:S01]  /*0d20*/  IMAD.WIDE.U32 R6, R9, 0x4, R16 ;  /* 0x0000000409067825 */ /* 0x000fe200078e0010 */
[----:B------:R-:W-:-:S03]  /*0d30*/  @!P6 FSEL R11, R0, RZ, !P0 ;  /* 0x000000ff000be208 */ /* 0x000fc60004000000 */
[C---:B------:R-:W-:Y:S01]  /*0d40*/  @!P5 FMUL.FTZ R3, R2.reuse, R3 ;  /* 0x000000030203d220 */ /* 0x040fe20000410000 */
[----:B------:R-:W-:Y:S01]  /*0d50*/  @!P5 FSETP.GT.FTZ.AND P0, PT, R5, RZ, PT ;  /* 0x000000ff0500d20b */ /* 0x000fe20003f14000 */
[----:B------:R-:W-:Y:S01]  /*0d60*/  IMAD.WIDE.U32 R8, R9, 0x4, R14 ;  /* 0x0000000409087825 */ /* 0x000fe200078e000e */
[----:B------:R0:W-:Y:S03]  /*0d70*/  STG.E desc[UR6][R6.64], R13 ;  /* 0x0000000d06007986 */ /* 0x0001e6000c101906 */
[----:B------:R-:W-:Y:S01]  /*0d80*/  @!P5 FMUL.FTZ R5, R2, R5 ;  /* 0x000000050205d220 */ /* 0x000fe20000410000 */
[----:B------:R-:W-:Y:S01]  /*0d90*/  IMAD.MOV.U32 R21, RZ, RZ, RZ ;  /* 0x000000ffff157224 */ /* 0x000fe200078e00ff */
[----:B------:R0:W-:Y:S01]  /*0da0*/  STG.E desc[UR6][R8.64], R11 ;  /* 0x0000000b08007986 */ /* 0x0001e2000c101906 */
[----:B------:R-:W-:Y:S05]  /*0db0*/  @P5 EXIT ;  /* 0x000000000000594d */ /* 0x000fea0003800000 */
[----:B------:R-:W-:Y:S02]  /*0dc0*/  IADD3 R29, PT, PT, R29, 0x380, RZ ;  /* 0x000003801d1d7810 */ /* 0x000fe40007ffe0ff */
[----:B------:R-:W-:Y:S02]  /*0dd0*/  @!P5 FSEL R21, R2, R3, P0 ;  /* 0x000000030215d208 */ /* 0x000fe40000000000 */
[----:B------:R-:W-:Y:S01]  /*0de0*/  @!P5 FSEL R19, R5, RZ, !P0 ;  /* 0x000000ff0513d208 */ /* 0x000fe20004000000 */
[----:B------:R-:W-:-:S04]  /*0df0*/  IMAD.WIDE.U32 R16, R29, 0x4, R16 ;  /* 0x000000041d107825 */ /* 0x000fc800078e0010 */
[----:B------:R-:W-:Y:S01]  /*0e00*/  IMAD.WIDE.U32 R14, R29, 0x4, R14 ;  /* 0x000000041d0e7825 */ /* 0x000fe200078e000e */
[----:B------:R-:W-:Y:S04]  /*0e10*/  STG.E desc[UR6][R16.64], R21 ;  /* 0x0000001510007986 */ /* 0x000fe8000c101906 */
[----:B------:R-:W-:Y:S01]  /*0e20*/  STG.E desc[UR6][R14.64], R19 ;  /* 0x000000130e007986 */ /* 0x000fe2000c101906 */
[----:B------:R-:W-:Y:S05]  /*0e30*/  EXIT ;  /* 0x000000000000794d */ /* 0x000fea0003800000 */
.L_x_129:
        /* <DEDUP_REMOVED lines=12> */
.L_x_3664:


//--------------------- .text._ZN2at6native57_GLOBAL__N__416c288b_24_ActivationPreluKernel_cu_bc9ca66845unrolled_elementwise_kernel_for_multi_outputsILi2EZZZNS0_21prelu_backward_kernelERNS_14TensorIteratorEENKUlvE_clEvENKUlvE_clEvEUldddE_St5arrayIPcLm5EE16OffsetCalculatorILi3EjLb0EESB_ILi2EjLb0EEEEviT0_T1_T2_T3_ --------------------------
	.section	.text._ZN2at6native57_GLOBAL__N__416c288b_24_ActivationPreluKernel_cu_bc9ca66845unrolled_elementwise_kernel_for_multi_outputsILi2EZZZNS0_21prelu_backward_kernelERNS_14TensorIteratorEENKUlvE_clEvENKUlvE_clEvEUldddE_St5arrayIPcLm5EE16OffsetCalculatorILi3EjLb0EESB_ILi2EjLb0EEEEviT0_T1_T2_T3_,"ax",@progbits
	.align	128
.text._ZN2at6native57_GLOBAL__N__416c288b_24_ActivationPreluKernel_cu_bc9ca66845unrolled_elementwise_kernel_for_multi_outputsILi2EZZZNS0_21prelu_backward_kernelERNS_14TensorIteratorEENKUlvE_clEvENKUlvE_clEvEUldddE_St5arrayIPcLm5EE16OffsetCalculatorILi3EjLb0EESB_ILi2EjLb0EEEEviT0_T1_T2_T3_:
        .type           _ZN2at6native57_GLOBAL__N__416c288b_24_ActivationPreluKernel_cu_bc9ca66845unrolled_elementwise_kernel_for_multi_outputsILi2EZZZNS0_21prelu_backward_kernelERNS_14TensorIteratorEENKUlvE_clEvENKUlvE_clEvEUldddE_St5arrayIPcLm5EE16OffsetCalculatorILi3EjLb0EESB_ILi2EjLb0EEEEviT0_T1_T2_T3_,@function
        .size           _ZN2at6native57_GLOBAL__N__416c288b_24_ActivationPreluKernel_cu_bc9ca66845unrolled_elementwise_kernel_for_multi_outputsILi2EZZZNS0_21prelu_backward_kernelERNS_14TensorIteratorEENKUlvE_clEvENKUlvE_clEvEUldddE_St5arrayIPcLm5EE16OffsetCalculatorILi3EjLb0EESB_ILi2EjLb0EEEEviT0_T1_T2_T3_,(.L_x_3665 - _ZN2at6native57_GLOBAL__N__416c288b_24_ActivationPreluKernel_cu_bc9ca66845unrolled_elementwise_kernel_for_multi_outputsILi2EZZZNS0_21prelu_backward_kernelERNS_14TensorIteratorEENKUlvE_clEvENKUlvE_clEvEUldddE_St5arrayIPcLm5EE16OffsetCalculatorILi3EjLb0EESB_ILi2EjLb0EEEEviT0_T1_T2_T3_)
        .other          _ZN2at6native57_GLOBAL__N__416c288b_24_ActivationPreluKernel_cu_bc9ca66845unrolled_elementwise_kernel_for_multi_outputsILi2EZZZNS0_21prelu_backward_kernelERNS_14TensorIteratorEENKUlvE_clEvENKUlvE_clEvEUldddE_St5arrayIPcLm5EE16OffsetCalculatorILi3EjLb0EESB_ILi2EjLb0EEEEviT0_T1_T2_T3_,@"STO_CUDA_ENTRY STV_DEFAULT"
_ZN2at6native57_GLOBAL__N__416c288b_24_ActivationPreluKernel_cu_bc9ca66845unrolled_elementwise_kernel_for_multi_outputsILi2EZZZNS0_21prelu_backward_kernelERNS_14TensorIteratorEENKUlvE_clEvENKUlvE_clEvEUldddE_St5arrayIPcLm5EE16OffsetCalculatorILi3EjLb0EESB_ILi2EjLb0EEEEviT0_T1_T2_T3_:
[----:B------:R-:W-:Y:S01]  /*0000*/  LDC R1, c[0x0][0x37c] ;  /* 0x0000df00ff017b82 */ /* 0x000fe20000000800 */
[----:B------:R-:W0:Y:S07]  /*0010*/  S2R R0, SR_TID.X ;  /* 0x0000000000007919 */ /* 0x000e2e0000002100 */
[----:B------:R-:W1:Y:S01]  /*0020*/  S2UR UR4, SR_CTAID.X ;  /* 0x00000000000479c3 */ /* 0x000e620000002500 */
[----:B------:R-:W1:Y:S01]  /*0030*/  LDCU UR5, c[0x0][0x380] ;  /* 0x00007000ff0577ac */ /* 0x000e620008000800 */
[----:B------:R-:W-:Y:S01]  /*0040*/  BSSY.RECONVERGENT B0, `(.L_x_130) ;  /* 0x0000b71000007945 */ /* 0x000fe20003800200 */
[----:B------:R-:W-:-:S02]  /*0050*/  CS2R R36, SRZ ;  /* 0x0000000000247805 */ /* 0x000fc4000001ff00 */
[----:B------:R-:W-:Y:S01]  /*0060*/  CS2R R52, SRZ ;  /* 0x0000000000347805 */ /* 0x000fe2000001ff00 */
[----:B------:R-:W2:Y:S01]  /*0070*/  LDCU.64 UR8, c[0x0][0x358] ;  /* 0x00006b00ff0877ac */ /* 0x000ea20008000a00 */
[----:B------:R-:W-:Y:S02]  /*0080*/  CS2R R50, SRZ ;  /* 0x0000000000327805 */ /* 0x000fe4000001ff00 */
[----:B------:R-:W-:Y:S02]  /*0090*/  CS2R R48, SRZ ;  /* 0x0000000000307805 */ /* 0x000fe4000001ff00 */
[----:B------:R-:W-:Y:S02]  /*00a0*/  CS2R R46, SRZ ;  /* 0x00000000002e7805 */ /* 0x000fe4000001ff00 */
[----:B------:R-:W-:Y:S02]  /*00b0*/  CS2R R44, SRZ ;  /* 0x00000000002c7805 */ /* 0x000fe4000001ff00 */
[----:B------:R-:W-:-:S02]  /*00c0*/  CS2R R42, SRZ ;  /* 0x00000000002a7805 */ /* 0x000fc4000001ff00 */
[----:B------:R-:W-:Y:S02]  /*00d0*/  CS2R R34, SRZ ;  /* 0x0000000000227805 */ /* 0x000fe4000001ff00 */
        /* <DEDUP_REMOVED lines=12> */
[----:B-1----:R-:W-:Y:S01]  /*01a0*/  UIMAD UR5, UR4, -0x400, UR5 ;  /* 0xfffffc00040578a4 */ /* 0x002fe2000f8e0205 */
[----:B------:R-:W-:Y:S02]  /*01b0*/  CS2R R8, SRZ ;  /* 0x0000000000087805 */ /* 0x000fe4000001ff00 */
[----:B------:R-:W-:Y:S02]  /*01c0*/  CS2R R6, SRZ ;  /* 0x0000000000067805 */ /* 0x000fe4000001ff00 */
[----:B------:R-:W-:Y:S02]  /*01d0*/  CS2R R4, SRZ ;  /* 0x0000000000047805 */ /* 0x000fe4000001ff00 */
[----:B------:R-:W-:Y:S02]  /*01e0*/  CS2R R2, SRZ ;  /* 0x0000000000027805 */ /* 0x000fe4000001ff00 */
[----:B0-----:R-:W-:-:S13]  /*01f0*/  ISETP.GE.AND P0, PT, R0, UR5, PT ;  /* 0x0000000500007c0c */ /* 0x001fda000bf06270 */
[----:B--2---:R-:W-:Y:S05]  /*0200*/  @P0 BRA `(.L_x_131) ;  /* 0x000000b400500947 */ /* 0x004fea0003800000 */
[----:B------:R-:W0:Y:S01]  /*0210*/  LDC R57, c[0x0][0x3b0] ;  /* 0x0000ec00ff397b82 */ /* 0x000e220000000800 */
[----:B------:R-:W-:Y:S01]  /*0220*/  MOV R56, 0xffffffff ;  /* 0xffffffff00387802 */ /* 0x000fe20000000f00 */
[----:B------:R-:W-:Y:S01]  /*0230*/  HFMA2 R51, -RZ, RZ, 0, 0 ;  /* 0x00000000ff337431 */ /* 0x000fe200000001ff */
[----:B------:R-:W-:Y:S02]  /*0240*/  CS2R R48, SRZ ;  /* 0x0000000000307805 */ /* 0x000fe4000001ff00 */
        /* <DEDUP_REMOVED lines=353> */
.L_x_132:
[----:B------:R-:W0:Y:S08]  /*1860*/  LDC.64 R54, c[0x0][0x398] ;  /* 0x0000e600ff367b82 */ /* 0x000e300000000a00 */
[----:B------:R-:W1:Y:S08]  /*1870*/  LDC.64 R40, c[0x0][0x3a0] ;  /* 0x0000e800ff287b82 */ /* 0x000e700000000a00 */
[----:B------:R-:W2:Y:S01]  /*1880*/  LDC.64 R38, c[0x0][0x3a8] ;  /* 0x0000ea00ff267b82 */ /* 0x000ea20000000a00 */
[----:B0-----:R-:W-:-:S04]  /*1890*/  IMAD.WIDE.U32 R58, R51, 0x8, R54 ;  /* 0x00000008333a7825 */ /* 0x001fc800078e0036 */
[----:B-1----:R-:W-:-:S06]  /*18a0*/  IMAD.WIDE.U32 R50, R48, 0x8, R40 ;  /* 0x0000000830327825 */ /* 0x002fcc00078e0028 */
[----:B------:R-:W5:Y:S01]  /*18b0*/  LDG.E.64 R50, desc[UR8][R50.64] ;  /* 0x0000000832327981 */ /* 0x000f62000c1e1b00 */
[----:B--2---:R-:W-:-:S03]  /*18c0*/  IMAD.WIDE.U32 R52, R49, 0x8, R38 ;  /* 0x0000000831347825 */ /* 0x004fc600078e0026 */
[----:B------:R0:W5:Y:S04]  /*18d0*/  LDG.E.64 R48, desc[UR8][R58.64] ;  /* 0x000000083a307981 */ /* 0x000168000c1e1b00 */
[----:B------:R-:W5:Y:S01]  /*18e0*/  LDG.E.64 R52, desc[UR8][R52.64] ;  /* 0x0000000834347981 */ /* 0x000f62000c1e1b00 */
[----:B------:R-:W-:-:S04]  /*18f0*/  IADD3 R60, PT, PT, R0, 0x80, RZ ;  /* 0x00000080003c7810 */ /* 0x000fc80007ffe0ff */
        /* <DEDUP_REMOVED lines=355> */
.L_x_133:
[----:B------:R-:W-:-:S04]  /*2f30*/  IMAD.WIDE.U32 R58, R45, 0x8, R54 ;  /* 0x000000082d3a7825 */ /* 0x000fc800078e0036 */
[----:B------:R-:W-:-:S04]  /*2f40*/  IMAD.WIDE.U32 R44, R42, 0x8, R40 ;  /* 0x000000082a2c7825 */ /* 0x000fc800078e0028 */
[----:B------:R-:W-:Y:S02]  /*2f50*/  IMAD.WIDE.U32 R46, R43, 0x8, R38 ;  /* 0x000000082b2e7825 */ /* 0x000fe400078e0026 */
[----:B------:R0:W5:Y:S04]  /*2f60*/  LDG.E.64 R42, desc[UR8][R58.64] ;  /* 0x000000083a2a7981 */ /* 0x000168000c1e1b00 */
[----:B------:R-:W5:Y:S04]  /*2f70*/  LDG.E.64 R44, desc[UR8][R44.64] ;  /* 0x000000082c2c7981 */ /* 0x000f68000c1e1b00 */
        /* <DEDUP_REMOVED lines=357> */
.L_x_134:
        /* <DEDUP_REMOVED lines=362> */
.L_x_135:
        /* <DEDUP_REMOVED lines=362> */
.L_x_136:
        /* <DEDUP_REMOVED lines=362> */
.L_x_137:
        /* <DEDUP_REMOVED lines=362> */
.L_x_138:
        /* <DEDUP_REMOVED lines=362> */
.L_x_139:
[----:B------:R-:W-:-:S04]  /*b6f0*/  IMAD.WIDE.U32 R54, R5, 0x8, R54 ;  /* 0x0000000805367825 */ /* 0x000fc800078e0036 */
[----:B------:R-:W-:-:S04]  /*b700*/  IMAD.WIDE.U32 R4, R2, 0x8, R40 ;  /* 0x0000000802047825 */ /* 0x000fc800078e0028 */
[----:B------:R-:W-:Y:S02]  /*b710*/  IMAD.WIDE.U32 R36, R3, 0x8, R38 ;  /* 0x0000000803247825 */ /* 0x000fe400078e0026 */
[----:B------:R0:W5:Y:S04]  /*b720*/  LDG.E.64 R2, desc[UR8][R54.64] ;  /* 0x0000000836027981 */ /* 0x000168000c1e1b00 */
[----:B------:R-:W5:Y:S04]  /*b730*/  LDG.E.64 R4, desc[UR8][R4.64] ;  /* 0x0000000804047981 */ /* 0x000f68000c1e1b00 */
[----:B------:R-:W5:Y:S02]  /*b740*/  LDG.E.64 R36, desc[UR8][R36.64] ;  /* 0x0000000824247981 */ /* 0x000f64000c1e1b00 */
.L_x_131:
[----:B------:R-:W-:Y:S05]  /*b750*/  BSYNC.RECONVERGENT B0 ;  /* 0x0000000000007941 */ /* 0x000fea0003800200 */
.L_x_130:
[C---:B------:R-:W-:Y:S01]  /*b760*/  ISETP.GE.AND P4, PT, R0.reuse, UR5, PT ;  /* 0x0000000500007c0c */ /* 0x040fe2000bf86270 */
[----:B------:R-:W-:Y:S01]  /*b770*/  BSSY.RECONVERGENT B0, `(.L_x_140) ;  /* 0x0000017000007945 */ /* 0x000fe20003800200 */
[C---:B------:R-:W-:Y:S02]  /*b780*/  IADD3 R38, PT, PT, R0.reuse, 0x80, RZ ;  /* 0x0000008000267810 */ /* 0x040fe40007ffe0ff */
[----:B------:R-:W-:Y:S02]  /*b790*/  IADD3 R39, PT, PT, R0, 0x100, RZ ;  /* 0x0000010000277810 */ /* 0x000fe40007ffe0ff */
[----:B------:R-:W-:Y:S02]  /*b7a0*/  ISETP.GE.AND P5, PT, R38, UR5, PT ;  /* 0x0000000526007c0c */ /* 0x000fe4000bfa6270 */
[----:B------:R-:W-:Y:S02]  /*b7b0*/  ISETP.GE.AND P0, PT, R39, UR5, PT ;  /* 0x0000000527007c0c */ /* 0x000fe4000bf06270 */
[----:B------:R-:W-:-:S02]  /*b7c0*/  IADD3 R40, PT, PT, R0, 0x180, RZ ;  /* 0x0000018000287810 */ /* 0x000fc40007ffe0ff */
[C---:B------:R-:W-:Y:S02]  /*b7d0*/  IADD3 R38, PT, PT, R0.reuse, 0x200, RZ ;  /* 0x0000020000267810 */ /* 0x040fe40007ffe0ff */
[----:B------:R-:W-:Y:S02]  /*b7e0*/  IADD3 R39, PT, PT, R0, 0x280, RZ ;  /* 0x0000028000277810 */ /* 0x000fe40007ffe0ff */
[----:B------:R-:W-:Y:S02]  /*b7f0*/  ISETP.GE.AND P1, PT, R40, UR5, PT ;  /* 0x0000000528007c0c */ /* 0x000fe4000bf26270 */
[----:B------:R-:W-:Y:S02]  /*b800*/  CS2R R40, SRZ ;  /* 0x0000000000287805 */ /* 0x000fe4000001ff00 */
[----:B------:R-:W-:Y:S02]  /*b810*/  ISETP.GE.AND P2, PT, R38, UR5, PT ;  /* 0x0000000526007c0c */ /* 0x000fe4000bf46270 */
[----:B------:R-:W-:-:S02]  /*b820*/  ISETP.GE.AND P3, PT, R39, UR5, PT ;  /* 0x0000000527007c0c */ /* 0x000fc4000bf66270 */
[----:B------:R-:W-:Y:S02]  /*b830*/  CS2R R38, SRZ ;  /* 0x0000000000267805 */ /* 0x000fe4000001ff00 */
[----:B0-----:R-:W-:Y:S02]  /*b840*/  P2R R55, PR, RZ, 0x20 ;  /* 0x00000020ff377803 */ /* 0x001fe40000000000 */
[----:B------:R-:W-:Y:S01]  /*b850*/  P2R R54, PR, RZ, 0x10 ;  /* 0x00000010ff367803 */ /* 0x000fe20000000000 */
[----:B------:R-:W-:Y:S06]  /*b860*/  @P4 BRA `(.L_x_141) ;  /* 0x00000000001c4947 */ /* 0x000fec0003800000 */
[-C--:B-----5:R-:W-:Y:S02]  /*b870*/  DMUL R50, R50, R52.reuse ;  /* 0x0000003432327228 */ /* 0x0a0fe40000000000 */
[C---:B------:R-:W-:Y:S02]  /*b880*/  DMUL R38, R48.reuse, R52 ;  /* 0x0000003430267228 */ /* 0x040fe40000000000 */
[----:B------:R-:W-:-:S06]  /*b890*/  DSETP.GT.AND P4, PT, R48, RZ, PT ;  /* 0x000000ff3000722a */ /* 0x000fcc0003f84000 */
[----:B------:R-:W-:Y:S02]  /*b8a0*/  FSEL R40, R52, R50, P4 ;  /* 0x0000003234287208 */ /* 0x000fe40002000000 */
[----:B------:R-:W-:Y:S02]  /*b8b0*/  FSEL R41, R53, R51, P4 ;  /* 0x0000003335297208 */ /* 0x000fe40002000000 */
[----:B------:R-:W-:Y:S02]  /*b8c0*/  FSEL R38, R38, RZ, !P4 ;  /* 0x000000ff26267208 */ /* 0x000fe40006000000 */
[----:B------:R-:W-:-:S07]  /*b8d0*/  FSEL R39, R39, RZ, !P4 ;  /* 0x000000ff27277208 */ /* 0x000fce0006000000 */
.L_x_141:
[----:B------:R-:W-:Y:S05]  /*b8e0*/  BSYNC.RECONVERGENT B0 ;  /* 0x0000000000007941 */ /* 0x000fea0003800200 */
.L_x_140:
[----:B------:R-:W-:Y:S01]  /*b8f0*/  BSSY.RECONVERGENT B0, `(.L_x_142) ;  /* 0x000000b000007945 */ /* 0x000fe20003800200 */
[----:B-----5:R-:W-:Y:S02]  /*b900*/  CS2R R50, SRZ ;  /* 0x0000000000327805 */ /* 0x020fe4000001ff00 */
[----:B------:R-:W-:Y:S01]  /*b910*/  CS2R R48, SRZ ;  /* 0x0000000000307805 */ /* 0x000fe2000001ff00 */
[----:B------:R-:W-:Y:S06]  /*b920*/  @P5 BRA `(.L_x_143) ;  /* 0x00000000001c5947 */ /* 0x000fec0003800000 */
[-C--:B------:R-:W-:Y:S02]  /*b930*/  DMUL R44, R44, R46.reuse ;  /* 0x0000002e2c2c7228 */ /* 0x080fe40000000000 */
[C---:B------:R-:W-:Y:S02]  /*b940*/  DMUL R48, R42.reuse, R46 ;  /* 0x0000002e2a307228 */ /* 0x040fe40000000000 */
[----:B------:R-:W-:-:S06]  /*b950*/  DSETP.GT.AND P4, PT, R42, RZ, PT ;  /* 0x000000ff2a00722a */ /* 0x000fcc0003f84000 */
[----:B------:R-:W-:Y:S02]  /*b960*/  FSEL R50, R46, R44, P4 ;  /* 0x0000002c2e327208 */ /* 0x000fe40002000000 */
[----:B------:R-:W-:Y:S02]  /*b970*/  FSEL R51, R47, R45, P4 ;  /* 0x0000002d2f337208 */ /* 0x000fe40002000000 */
[----:B------:R-:W-:Y:S02]  /*b980*/  FSEL R48, R48, RZ, !P4 ;  /* 0x000000ff30307208 */ /* 0x000fe40006000000 */
[----:B------:R-:W-:-:S07]  /*b990*/  FSEL R49, R49, RZ, !P4 ;  /* 0x000000ff31317208 */ /* 0x000fce0006000000 */
.L_x_143:
[----:B------:R-:W-:Y:S05]  /*b9a0*/  BSYNC.RECONVERGENT B0 ;  /* 0x0000000000007941 */ /* 0x000fea0003800200 */
.L_x_142:
[----:B------:R-:W-:Y:S01]  /*b9b0*/  BSSY.RECONVERGENT B0, `(.L_x_144) ;  /* 0x000000b000007945 */ /* 0x000fe20003800200 */
[----:B------:R-:W-:Y:S02]  /*b9c0*/  CS2R R44, SRZ ;  /* 0x00000000002c7805 */ /* 0x000fe4000001ff00 */
        /* <DEDUP_REMOVED lines=9> */
.L_x_145:
[----:B------:R-:W-:Y:S05]  /*ba60*/  BSYNC.RECONVERGENT B0 ;  /* 0x0000000000007941 */ /* 0x000fea0003800200 */
.L_x_144:
        /* <DEDUP_REMOVED lines=11> */
.L_x_147:
[----:B------:R-:W-:Y:S05]  /*bb20*/  BSYNC.RECONVERGENT B0 ;  /* 0x0000000000007941 */ /* 0x000fea0003800200 */
.L_x_146:
[----:B------:R-:W-:Y:S01]  /*bb30*/  BSSY.RECONVERGENT B0, `(.L_x_148) ;  /* 0x000000c000007945 */ /* 0x000fe20003800200 */
[----:B------:R-:W-:Y:S02]  /*bb40*/  IADD3 R28, PT, PT, R0, 0x300, RZ ;  /* 0x00000300001c7810 */ /* 0x000fe40007ffe0ff */
        /* <DEDUP_REMOVED lines=10> */
.L_x_149:
[----:B------:R-:W-:Y:S05]  /*bbf0*/  BSYNC.RECONVERGENT B0 ;  /* 0x0000000000007941 */ /* 0x000fea0003800200 */
.L_x_148:
        /* <DEDUP_REMOVED lines=11> */
.L_x_151:
[----:B------:R-:W-:Y:S05]  /*bcb0*/  BSYNC.RECONVERGENT B0 ;  /* 0x0000000000007941 */ /* 0x000fea0003800200 */
.L_x_150:
[----:B------:R-:W-:Y:S01]  /*bcc0*/  ISETP.GE.AND P4, PT, R28, UR5, PT ;  /* 0x000000051c007c0c */ /* 0x000fe2000bf86270 */
[----:B------:R-:W-:Y:S01]  /*bcd0*/  BSSY.RECONVERGENT B0, `(.L_x_152) ;  /* 0x000000d000007945 */ /* 0x000fe20003800200 */
[----:B------:R-:W-:Y:S02]  /*bce0*/  IADD3 R22, PT, PT, R0, 0x380, RZ ;  /* 0x0000038000167810 */ /* 0x000fe40007ffe0ff */
[----:B------:R-:W-:Y:S02]  /*bcf0*/  CS2R R16, SRZ ;  /* 0x0000000000107805 */ /* 0x000fe4000001ff00 */
[----:B------:R-:W-:Y:S02]  /*bd00*/  CS2R R14, SRZ ;  /* 0x00000000000e7805 */ /* 0x000fe4000001ff00 */
[----:B------:R-:W-:-:S05]  /*bd10*/  CS2R R12, SRZ ;  /* 0x00000000000c7805 */ /* 0x000fca000001ff00 */
[----:B------:R-:W-:Y:S05]  /*bd20*/  @P4 BRA `(.L_x_153) ;  /* 0x00000000001c4947 */ /* 0x000fea0003800000 */
[-C--:B------:R-:W-:Y:S02]  /*bd30*/  DMUL R8, R8, R10.reuse ;  /* 0x0000000a08087228 */ /* 0x080fe40000000000 */
[C---:B------:R-:W-:Y:S02]  /*bd40*/  DMUL R12, R6.reuse, R10 ;  /* 0x0000000a060c7228 */ /* 0x040fe40000000000 */
[----:B------:R-:W-:-:S06]  /*bd50*/  DSETP.GT.AND P5, PT, R6, RZ, PT ;  /* 0x000000ff0600722a */ /* 0x000fcc0003fa4000 */
[----:B------:R-:W-:Y:S02]  /*bd60*/  FSEL R16, R10, R8, P5 ;  /* 0x000000080a107208 */ /* 0x000fe40002800000 */
[----:B------:R-:W-:Y:S02]  /*bd70*/  FSEL R17, R11, R9, P5 ;  /* 0x000000090b117208 */ /* 0x000fe40002800000 */
[----:B------:R-:W-:Y:S02]  /*bd80*/  FSEL R12, R12, RZ, !P5 ;  /* 0x000000ff0c0c7208 */ /* 0x000fe40006800000 */
[----:B------:R-:W-:-:S07]  /*bd90*/  FSEL R13, R13, RZ, !P5 ;  /* 0x000000ff0d0d7208 */ /* 0x000fce0006800000 */
.L_x_153:
[----:B------:R-:W-:Y:S05]  /*bda0*/  BSYNC.RECONVERGENT B0 ;  /* 0x0000000000007941 */ /* 0x000fea0003800200 */
.L_x_152:
[----:B------:R-:W-:Y:S01]  /*bdb0*/  ISETP.GE.AND P5, PT, R22, UR5, PT ;  /* 0x0000000516007c0c */ /* 0x000fe2000bfa6270 */
[----:B------:R-:W-:Y:S01]  /*bdc0*/  BSSY.RECONVERGENT B0, `(.L_x_154) ;  /* 0x000000a000007945 */ /* 0x000fe20003800200 */
[----:B------:R-:W-:-:S11]  /*bdd0*/  CS2R R6, SRZ ;  /* 0x0000000000067805 */ /* 0x000fd6000001ff00 */
        /* <DEDUP_REMOVED lines=8> */
.L_x_155:
[----:B------:R-:W-:Y:S05]  /*be60*/  BSYNC.RECONVERGENT B0 ;  /* 0x0000000000007941 */ /* 0x000fea0003800200 */
.L_x_154:
        /* <DEDUP_REMOVED lines=336> */
.L_x_156:
[----:B------:R-:W0:Y:S01]  /*d370*/  LDC.64 R8, c[0x0][0x388] ;  /* 0x0000e200ff087b82 */ /* 0x000e220000000a00 */
[----:B------:R-:W-:-:S07]  /*d380*/  ISETP.NE.AND P6, PT, R55, RZ, PT ;  /* 0x000000ff3700720c */ /* 0x000fce0003fc5270 */
[----:B------:R-:W1:Y:S01]  /*d390*/  LDC.64 R4, c[0x0][0x390] ;  /* 0x0000e400ff047b82 */ /* 0x000e620000000a00 */
[----:B0-----:R-:W-:-:S05]  /*d3a0*/  IMAD.WIDE.U32 R22, R23, 0x8, R8 ;  /* 0x0000000817167825 */ /* 0x001fca00078e0008 */
[----:B------:R0:W-:Y:S01]  /*d3b0*/  STG.E.64 desc[UR8][R22.64], R40 ;  /* 0x0000002816007986 */ /* 0x0001e2000c101b08 */
[----:B-1----:R-:W-:-:S05]  /*d3c0*/  IMAD.WIDE.U32 R10, R11, 0x8, R4 ;  /* 0x000000080b0a7825 */ /* 0x002fca00078e0004 */
[----:B------:R0:W-:Y:S01]  /*d3d0*/  STG.E.64 desc[UR8][R10.64], R38 ;  /* 0x000000260a007986 */ /* 0x0001e2000c101b08 */
        /* <DEDUP_REMOVED lines=328> */
.L_x_157:
[----:B------:R-:W-:-:S04]  /*e860*/  IMAD.WIDE.U32 R22, R23, 0x8, R8 ;  /* 0x0000000817167825 */ /* 0x000fc800078e0008 */
[----:B------:R-:W-:Y:S01]  /*e870*/  IMAD.WIDE.U32 R10, R11, 0x8, R4 ;  /* 0x000000080b0a7825 */ /* 0x000fe200078e0004 */
[----:B------:R0:W-:Y:S04]  /*e880*/  STG.E.64 desc[UR8][R22.64], R50 ;  /* 0x0000003216007986 */ /* 0x0001e8000c101b08 */
        /* <DEDUP_REMOVED lines=329> */
.L_x_158:
        /* <DEDUP_REMOVED lines=332> */
.L_x_159:
        /* <DEDUP_REMOVED lines=332> */
.L_x_160:
        /* <DEDUP_REMOVED lines=332> */
.L_x_161:
        /* <DEDUP_REMOVED lines=332> */
.L_x_162:
        /* <DEDUP_REMOVED lines=332> */
.L_x_163:
[----:B------:R-:W-:-:S04]  /*164e0*/  IMAD.WIDE.U32 R8, R13, 0x8, R8 ;  /* 0x000000080d087825 */ /* 0x000fc800078e0008 */
[----:B------:R-:W-:Y:S01]  /*164f0*/  IMAD.WIDE.U32 R4, R11, 0x8, R4 ;  /* 0x000000080b047825 */ /* 0x000fe200078e0004 */
[----:B------:R-:W-:Y:S04]  /*16500*/  STG.E.64 desc[UR8][R8.64], R14 ;  /* 0x0000000e08007986 */ /* 0x000fe8000c101b08 */
[----:B------:R-:W-:Y:S01]  /*16510*/  STG.E.64 desc[UR8][R4.64], R6 ;  /* 0x0000000604007986 */ /* 0x000fe2000c101b08 */
[----:B------:R-:W-:Y:S05]  /*16520*/  EXIT ;  /* 0x000000000000794d */ /* 0x000fea0003800000 */
.L_x_164:
        /* <DEDUP_REMOVED lines=13> */
.L_x_3665:


//--------------------- .text._ZN2at6native57_GLOBAL__N__416c288b_24_ActivationPreluKernel_cu_bc9ca66845unrolled_elementwise_kernel_for_multi_outputsILi2EZZZNS0_21prelu_backward_kernelERNS_14TensorIteratorEENKUlvE_clEvENKUlvE_clEvEUldddE_St5arrayIPcLm5EE23TrivialOffsetCalculatorILi3EjESB_ILi2EjEEEviT0_T1_T2_T3_ --------------------------
	.section	.text._ZN2at6native57_GLOBAL__N__416c288b_24_ActivationPreluKernel_cu_bc9ca66845unrolled_elementwise_kernel_for_multi_outputsILi2EZZZNS0_21prelu_backward_kernelERNS_14TensorIteratorEENKUlvE_clEvENKUlvE_clEvEUldddE_St5arrayIPcLm5EE23TrivialOffsetCalculatorILi3EjESB_ILi2EjEEEviT0_T1_T2_T3_,"ax",@progbits
	.align	128
.text._ZN2at6native57_GLOBAL__N__416c288b_24_ActivationPreluKernel_cu_bc9ca66845unrolled_elementwise_kernel_for_multi_outputsILi2EZZZNS0_21prelu_backward_kernelERNS_14TensorIteratorEENKUlvE_clEvENKUlvE_clEvEUldddE_St5arrayIPcLm5EE23TrivialOffsetCalculatorILi3EjESB_ILi2EjEEEviT0_T1_T2_T3_:
        .type           _ZN2at6native57_GLOBAL__N__416c288b_24_ActivationPreluKernel_cu_bc9ca66845unrolled_elementwise_kernel_for_multi_outputsILi2EZZZNS0_21prelu_backward_kernelERNS_14TensorIteratorEENKUlvE_clEvENKUlvE_clEvEUldddE_St5arrayIPcLm5EE23TrivialOffsetCalculatorILi3EjESB_ILi2EjEEEviT0_T1_T2_T3_,@function
        .size           _ZN2at6native57_GLOBAL__N__416c288b_24_ActivationPreluKernel_cu_bc9ca66845unrolled_elementwise_kernel_for_multi_outputsILi2EZZZNS0_21prelu_backward_kernelERNS_14TensorIteratorEENKUlvE_clEvENKUlvE_clEvEUldddE_St5arrayIPcLm5EE23TrivialOffsetCalculatorILi3EjESB_ILi2EjEEEviT0_T1_T2_T3_,(.L_x_3666 - _ZN2at6native57_GLOBAL__N__416c288b_24_ActivationPreluKernel_cu_bc9ca66845unrolled_elementwise_kernel_for_multi_outputsILi2EZZZNS0_21prelu_backward_kernelERNS_14TensorIteratorEENKUlvE_clEvENKUlvE_clEvEUldddE_St5arrayIPcLm5EE23TrivialOffsetCalculatorILi3EjESB_ILi2EjEEEviT0_T1_T2_T3_)
        .other          _ZN2at6native57_GLOBAL__N__416c288b_24_ActivationPreluKernel_cu_bc9ca66845unrolled_elementwise_kernel_for_multi_outputsILi2EZZZNS0_21prelu_backward_kernelERNS_14TensorIteratorEENKUlvE_clEvENKUlvE_clEvEUldddE_St5arrayIPcLm5EE23TrivialOffsetCalculatorILi3EjESB_ILi2EjEEEviT0_T1_T2_T3_,@"STO_CUDA_ENTRY STV_DEFAULT"
_ZN2at6native57_GLOBAL__N__416c288b_24_ActivationPreluKernel_cu_bc9ca66845unrolled_elementwise_kernel_for_multi_outputsILi2EZZZNS0_21prelu_backward_kernelERNS_14TensorIteratorEENKUlvE_clEvENKUlvE_clEvEUldddE_St5arrayIPcLm5EE23TrivialOffsetCalculatorILi3EjESB_ILi2EjEEEviT0_T1_T2_T3_:
[----:B------:R-:W-:Y:S01]  /*0000*/  LDC R1, c[0x0][0x37c] ;  /* 0x0000df00ff017b82 */ /* 0x000fe20000000800 */
[----:B------:R-:W0:Y:S07]  /*0010*/  S2R R3, SR_CTAID.X ;  /* 0x0000000000037919 */ /* 0x000e2e0000002500 */
[----:B------:R-:W0:Y:S01]  /*0020*/  LDC R2, c[0x0][0x380] ;  /* 0x0000e000ff027b82 */ /* 0x000e220000000800 */
[----:B------:R-:W1:Y:S01]  /*0030*/  LDCU.64 UR4, c[0x0][0x358] ;  /* 0x00006b00ff0477ac */ /* 0x000e620008000a00 */
[----:B------:R-:W-:Y:S01]  /*0040*/  BSSY.RECONVERGENT B0, `(.L_x_165) ;  /* 0x000006c000007945 */ /* 0x000fe20003800200 */
[----:B------:R-:W2:Y:S01]  /*0050*/  S2R R0, SR_TID.X ;  /* 0x0000000000007919 */ /* 0x000ea20000002100 */
        /* <DEDUP_REMOVED lines=23> */
[----:B------:R-:W-:Y:S01]  /*01d0*/  CS2R R46, SRZ ;  /* 0x00000000002e7805 */ /* 0x000fe2000001ff00 */
[----:B0-----:R-:W-:-:S05]  /*01e0*/  IMAD R5, R3, -0x400, R2 ;  /* 0xfffffc0003057824 */ /* 0x001fca00078e0202 */
[----:B--2---:R-:W-:-:S13]  /*01f0*/  ISETP.GE.AND P0, PT, R0, R5, PT ;  /* 0x000000050000720c */ /* 0x004fda0003f06270 */
[----:B-1----:R-:W-:Y:S05]  /*0200*/  @P0 BRA `(.L_x_166) ;  /* 0x00000004003c0947 */ /* 0x002fea0003800000 */
[----:B------:R-:W0:Y:S01]  /*0210*/  LDC.64 R48, c[0x0][0x398] ;  /* 0x0000e600ff307b82 */ /* 0x000e220000000a00 */
[----:B------:R-:W-:Y:S02]  /*0220*/  IMAD R61, R3, 0x400, R0 ;  /* 0x00000400033d7824 */ /* 0x000fe400078e0200 */
[----:B------:R-:W-:-:S05]  /*0230*/  VIADD R2, R0, 0x80 ;  /* 0x0000008000027836 */ /* 0x000fca0000000000 */
[----:B------:R-:W1:Y:S01]  /*0240*/  LDC.64 R50, c[0x0][0x3a0] ;  /* 0x0000e800ff327b82 */ /* 0x000e620000000a00 */
[----:B------:R-:W-:-:S07]  /*0250*/  ISETP.GE.U32.AND P1, PT, R2, R5, PT ;  /* 0x000000050200720c */ /* 0x000fce0003f26070 */
[----:B------:R-:W2:Y:S01]  /*0260*/  LDC.64 R52, c[0x0][0x3a8] ;  /* 0x0000ea00ff347b82 */ /* 0x000ea20000000a00 */
[----:B0-----:R-:W-:-:S06]  /*0270*/  IMAD.WIDE.U32 R6, R61, 0x8, R48 ;  /* 0x000000083d067825 */ /* 0x001fcc00078e0030 */
[----:B------:R-:W5:Y:S01]  /*0280*/  LDG.E.64 R6, desc[UR4][R6.64] ;  /* 0x0000000406067981 */ /* 0x000f62000c1e1b00 */
[----:B-1----:R-:W-:-:S06]  /*0290*/  IMAD.WIDE.U32 R44, R61, 0x8, R50 ;  /* 0x000000083d2c7825 */ /* 0x002fcc00078e0032 */
[----:B------:R-:W5:Y:S01]  /*02a0*/  LDG.E.64 R44, desc[UR4][R44.64] ;  /* 0x000000042c2c7981 */ /* 0x000f62000c1e1b00 */
[----:B--2---:R-:W-:-:S06]  /*02b0*/  IMAD.WIDE.U32 R46, R61, 0x8, R52 ;  /* 0x000000083d2e7825 */ /* 0x004fcc00078e0034 */
[----:B------:R-:W5:Y:S01]  /*02c0*/  LDG.E.64 R46, desc[UR4][R46.64] ;  /* 0x000000042e2e7981 */ /* 0x000f62000c1e1b00 */
[----:B------:R-:W-:Y:S05]  /*02d0*/  @P1 BRA `(.L_x_166) ;  /* 0x0000000400081947 */ /* 0x000fea0003800000 */
[----:B------:R-:W-:Y:S02]  /*02e0*/  VIADD R43, R61, 0x80 ;  /* 0x000000803d2b7836 */ /* 0x000fe40000000000 */
[----:B------:R-:W-:Y:S02]  /*02f0*/  VIADD R2, R0, 0x100 ;  /* 0x0000010000027836 */ /* 0x000fe40000000000 */
[----:B------:R-:W-:-:S03]  /*0300*/  IMAD.WIDE.U32 R38, R43, 0x8, R48 ;  /* 0x000000082b267825 */ /* 0x000fc600078e0030 */
[----:B------:R-:W-:Y:S01]  /*0310*/  ISETP.GE.U32.AND P1, PT, R2, R5, PT ;  /* 0x000000050200720c */ /* 0x000fe20003f26070 */
[C---:B------:R-:W-:Y:S02]  /*0320*/  IMAD.WIDE.U32 R40, R43.reuse, 0x8, R50 ;  /* 0x000000082b287825 */ /* 0x040fe400078e0032 */
[----:B------:R-:W5:Y:S02]  /*0330*/  LDG.E.64 R38, desc[UR4][R38.64] ;  /* 0x0000000426267981 */ /* 0x000f64000c1e1b00 */
[----:B------:R-:W-:Y:S02]  /*0340*/  IMAD.WIDE.U32 R42, R43, 0x8, R52 ;  /* 0x000000082b2a7825 */ /* 0x000fe400078e0034 */
[----:B------:R-:W5:Y:S04]  /*0350*/  LDG.E.64 R40, desc[UR4][R40.64] ;  /* 0x0000000428287981 */ /* 0x000f68000c1e1b00 */
[----:B------:R-:W5:Y:S02]  /*0360*/  LDG.E.64 R42, desc[UR4][R42.64] ;  /* 0x000000042a2a7981 */ /* 0x000f64000c1e1b00 */
        /* <DEDUP_REMOVED lines=41> */
[----:B------:R-:W-:-:S05]  /*0600*/  VIADD R2, R0, 0x380 ;  /* 0x0000038000027836 */ /* 0x000fca0000000000 */
[----:B------:R-:W-:Y:S01]  /*0610*/  ISETP.GE.U32.AND P1, PT, R2, R5, PT ;  /* 0x000000050200720c */ /* 0x000fe20003f26070 */
[----:B------:R-:W-:-:S12]  /*0620*/  VIADD R2, R61, 0x300 ;  /* 0x000003003d027836 */ /* 0x000fd80000000000 */
[----:B------:R-:W-:-:S04]  /*0630*/  @!P1 VIADD R15, R61, 0x380 ;  /* 0x000003803d0f9836 */ /* 0x000fc80000000000 */
[----:B------:R-:W-:-:S04]  /*0640*/  @!P1 IMAD.WIDE.U32 R18, R15, 0x8, R48 ;  /* 0x000000080f129825 */ /* 0x000fc800078e0030 */
[C---:B------:R-:W-:Y:S01]  /*0650*/  @!P1 IMAD.WIDE.U32 R60, R15.reuse, 0x8, R52 ;  /* 0x000000080f3c9825 */ /* 0x040fe200078e0034 */
[----:B------:R0:W5:Y:S03]  /*0660*/  @!P1 LDG.E.64 R8, desc[UR4][R18.64] ;  /* 0x0000000412089981 */ /* 0x000166000c1e1b00 */
[C---:B------:R-:W-:Y:S01]  /*0670*/  IMAD.WIDE.U32 R16, R2.reuse, 0x8, R50 ;  /* 0x0000000802107825 */ /* 0x040fe200078e0032 */
[----:B------:R1:W5:Y:S03]  /*0680*/  @!P1 LDG.E.64 R12, desc[UR4][R60.64] ;  /* 0x000000043c0c9981 */ /* 0x000366000c1e1b00 */
[----:B------:R-:W-:Y:S02]  /*0690*/  IMAD.WIDE.U32 R52, R2, 0x8, R52 ;  /* 0x0000000802347825 */ /* 0x000fe400078e0034 */
[----:B------:R-:W5:Y:S02]  /*06a0*/  LDG.E.64 R16, desc[UR4][R16.64] ;  /* 0x0000000410107981 */ /* 0x000f64000c1e1b00 */
[----:B0-----:R-:W-:-:S04]  /*06b0*/  @!P1 IMAD.WIDE.U32 R18, R15, 0x8, R50 ;  /* 0x000000080f129825 */ /* 0x001fc800078e0032 */
[----:B------:R-:W-:Y:S01]  /*06c0*/  IMAD.WIDE.U32 R14, R2, 0x8, R48 ;  /* 0x00000008020e7825 */ /* 0x000fe200078e0030 */
[----:B------:R1:W5:Y:S05]  /*06d0*/  @!P1 LDG.E.64 R10, desc[UR4][R18.64] ;  /* 0x00000004120a9981 */ /* 0x00036a000c1e1b00 */
[----:B------:R-:W5:Y:S04]  /*06e0*/  LDG.E.64 R14, desc[UR4][R14.64] ;  /* 0x000000040e0e7981 */ /* 0x000f68000c1e1b00 */
[----:B------:R1:W5:Y:S02]  /*06f0*/  LDG.E.64 R18, desc[UR4][R52.64] ;  /* 0x0000000434127981 */ /* 0x000364000c1e1b00 */
.L_x_166:
[----:B------:R-:W-:Y:S05]  /*0700*/  BSYNC.RECONVERGENT B0 ;  /* 0x0000000000007941 */ /* 0x000fea0003800200 */
.L_x_165:
[----:B------:R-:W-:Y:S01]  /*0710*/  BSSY.RECONVERGENT B0, `(.L_x_167) ;  /* 0x000000b000007945 */ /* 0x000fe20003800200 */
[----:B------:R-:W-:Y:S02]  /*0720*/  CS2R R50, SRZ ;  /* 0x0000000000327805 */ /* 0x000fe4000001ff00 */
[----:B------:R-:W-:Y:S01]  /*0730*/  CS2R R48, SRZ ;  /* 0x0000000000307805 */ /* 0x000fe2000001ff00 */
[----:B------:R-:W-:Y:S06]  /*0740*/  @P0 BRA `(.L_x_168) ;  /* 0x00000000001c0947 */ /* 0x000fec0003800000 */
[C---:B-----5:R-:W-:Y:S02]  /*0750*/  DMUL R44, R46.reuse, R44 ;  /* 0x0000002c2e2c7228 */ /* 0x060fe40000000000 */
[----:B------:R-:W-:Y:S02]  /*0760*/  DMUL R50, R46, R6 ;  /* 0x000000062e327228 */ /* 0x000fe40000000000 */
[----:B------:R-:W-:-:S06]  /*0770*/  DSETP.GT.AND P0, PT, R6, RZ, PT ;  /* 0x000000ff0600722a */ /* 0x000fcc0003f04000 */
[----:B------:R-:W-:Y:S02]  /*0780*/  FSEL R48, R46, R44, P0 ;  /* 0x0000002c2e307208 */ /* 0x000fe40000000000 */
[----:B------:R-:W-:Y:S02]  /*0790*/  FSEL R49, R47, R45, P0 ;  /* 0x0000002d2f317208 */ /* 0x000fe40000000000 */
[----:B------:R-:W-:Y:S02]  /*07a0*/  FSEL R50, R50, RZ, !P0 ;  /* 0x000000ff32327208 */ /* 0x000fe40004000000 */
[----:B------:R-:W-:-:S07]  /*07b0*/  FSEL R51, R51, RZ, !P0 ;  /* 0x000000ff33337208 */ /* 0x000fce0004000000 */
.L_x_168:
[----:B------:R-:W-:Y:S05]  /*07c0*/  BSYNC.RECONVERGENT B0 ;  /* 0x0000000000007941 */ /* 0x000fea0003800200 */
.L_x_167:
[C---:B------:R-:W-:Y:S01]  /*07d0*/  VIADD R2, R0.reuse, 0x100 ;  /* 0x0000010000027836 */ /* 0x040fe20000000000 */
[----:B------:R-:W-:Y:S01]  /*07e0*/  BSSY.RECONVERGENT B0, `(.L_x_169) ;  /* 0x0000018000007945 */ /* 0x000fe20003800200 */
[C---:B-----5:R-:W-:Y:S02]  /*07f0*/  VIADD R6, R0.reuse, 0x200 ;  /* 0x0000020000067836 */ /* 0x060fe40000000000 */
[----:B------:R-:W-:Y:S01]  /*0800*/  VIADD R4, R0, 0x180 ;  /* 0x0000018000047836 */ /* 0x000fe20000000000 */
[-C--:B------:R-:W-:Y:S01]  /*0810*/  ISETP.GE.AND P0, PT, R2, R5.reuse, PT ;  /* 0x000000050200720c */ /* 0x080fe20003f06270 */
[----:B------:R-:W-:Y:S01]  /*0820*/  VIADD R2, R0, 0x80 ;  /* 0x0000008000027836 */ /* 0x000fe20000000000 */
[-C--:B------:R-:W-:Y:S01]  /*0830*/  ISETP.GE.AND P2, PT, R6, R5.reuse, PT ;  /* 0x000000050600720c */ /* 0x080fe20003f46270 */
[----:B------:R-:W-:Y:S01]  /*0840*/  VIADD R6, R0, 0x300 ;  /* 0x0000030000067836 */ /* 0x000fe20000000000 */
[-C--:B------:R-:W-:Y:S01]  /*0850*/  ISETP.GE.AND P1, PT, R4, R5.reuse, PT ;  /* 0x000000050400720c */ /* 0x080fe20003f26270 */
[----:B------:R-:W-:Y:S01]  /*0860*/  VIADD R44, R0, 0x380 ;  /* 0x00000380002c7836 */ /* 0x000fe20000000000 */
[-C--:B------:R-:W-:Y:S01]  /*0870*/  ISETP.GE.AND P6, PT, R2, R5.reuse, PT ;  /* 0x000000050200720c */ /* 0x080fe20003fc6270 */
[----:B------:R-:W-:Y:S01]  /*0880*/  VIADD R4, R0, 0x280 ;  /* 0x0000028000047836 */ /* 0x000fe20000000000 */
[----:B------:R-:W-:-:S02]  /*0890*/  ISETP.GE.AND P4, PT, R6, R5, PT ;  /* 0x000000050600720c */ /* 0x000fc40003f86270 */
[----:B------:R-:W-:Y:S02]  /*08a0*/  CS2R R6, SRZ ;  /* 0x0000000000067805 */ /* 0x000fe4000001ff00 */
[-C--:B------:R-:W-:Y:S02]  /*08b0*/  ISETP.GE.AND P5, PT, R44, R5.reuse, PT ;  /* 0x000000052c00720c */ /* 0x080fe40003fa6270 */
[----:B------:R-:W-:Y:S02]  /*08c0*/  CS2R R44, SRZ ;  /* 0x00000000002c7805 */ /* 0x000fe4000001ff00 */
[----:B------:R-:W-:-:S03]  /*08d0*/  ISETP.GE.AND P3, PT, R4, R5, PT ;  /* 0x000000050400720c */ /* 0x000fc60003f66270 */
[----:B------:R-:W-:Y:S10]  /*08e0*/  @P6 BRA `(.L_x_170) ;  /* 0x00000000001c6947 */ /* 0x000ff40003800000 */
[C---:B------:R-:W-:Y:S02]  /*08f0*/  DMUL R40, R42.reuse, R40 ;  /* 0x000000282a287228 */ /* 0x040fe40000000000 */
[----:B------:R-:W-:Y:S02]  /*0900*/  DMUL R44, R42, R38 ;  /* 0x000000262a2c7228 */ /* 0x000fe40000000000 */
[----:B------:R-:W-:-:S06]  /*0910*/  DSETP.GT.AND P6, PT, R38, RZ, PT ;  /* 0x000000ff2600722a */ /* 0x000fcc0003fc4000 */
[----:B------:R-:W-:Y:S02]  /*0920*/  FSEL R6, R42, R40, P6 ;  /* 0x000000282a067208 */ /* 0x000fe40003000000 */
[----:B------:R-:W-:Y:S02]  /*0930*/  FSEL R7, R43, R41, P6 ;  /* 0x000000292b077208 */ /* 0x000fe40003000000 */
[----:B------:R-:W-:Y:S02]  /*0940*/  FSEL R44, R44, RZ, !P6 ;  /* 0x000000ff2c2c7208 */ /* 0x000fe40007000000 */
[----:B------:R-:W-:-:S07]  /*0950*/  FSEL R45, R45, RZ, !P6 ;  /* 0x000000ff2d2d7208 */ /* 0x000fce0007000000 */
.L_x_170:
[----:B------:R-:W-:Y:S05]  /*0960*/  BSYNC.RECONVERGENT B0 ;  /* 0x0000000000007941 */ /* 0x000fea0003800200 */
.L_x_169:
[----:B------:R-:W-:Y:S01]  /*0970*/  BSSY.RECONVERGENT B0, `(.L_x_171) ;  /* 0x000000b000007945 */ /* 0x000fe20003800200 */
[----:B------:R-:W-:Y:S02]  /*0980*/  CS2R R40, SRZ ;  /* 0x0000000000287805 */ /* 0x000fe4000001ff00 */
[----:B------:R-:W-:Y:S01]  /*0990*/  CS2R R38, SRZ ;  /* 0x0000000000267805 */ /* 0x000fe2000001ff00 */
[----:B------:R-:W-:Y:S06]  /*09a0*/  @P0 BRA `(.L_x_172) ;  /* 0x00000000001c0947 */ /* 0x000fec0003800000 */
[C---:B------:R-:W-:Y:S02]  /*09b0*/  DMUL R34, R36.reuse, R34 ;  /* 0x0000002224227228 */ /* 0x040fe40000000000 */
[----:B------:R-:W-:Y:S02]  /*09c0*/  DMUL R40, R36, R32 ;  /* 0x0000002024287228 */ /* 0x000fe40000000000 */
[----:B------:R-:W-:-:S06]  /*09d0*/  DSETP.GT.AND P6, PT, R32, RZ, PT ;  /* 0x000000ff2000722a */ /* 0x000fcc0003fc4000 */
[----:B------:R-:W-:Y:S02]  /*09e0*/  FSEL R38, R36, R34, P6 ;  /* 0x0000002224267208 */ /* 0x000fe40003000000 */
[----:B------:R-:W-:Y:S02]  /*09f0*/  FSEL R39, R37, R35, P6 ;  /* 0x0000002325277208 */ /* 0x000fe40003000000 */
[----:B------:R-:W-:Y:S02]  /*0a00*/  FSEL R40, R40, RZ, !P6 ;  /* 0x000000ff28287208 */ /* 0x000fe40007000000 */
[----:B------:R-:W-:-:S07]  /*0a10*/  FSEL R41, R41, RZ, !P6 ;  /* 0x000000ff29297208 */ /* 0x000fce0007000000 */
.L_x_172:
[----:B------:R-:W-:Y:S05]  /*0a20*/  BSYNC.RECONVERGENT B0 ;  /* 0x0000000000007941 */ /* 0x000fea0003800200 */
.L_x_171:
        /* <DEDUP_REMOVED lines=11> */
.L_x_174:
[----:B------:R-:W-:Y:S05]  /*0ae0*/  BSYNC.RECONVERGENT B0 ;  /* 0x0000000000007941 */ /* 0x000fea0003800200 */
.L_x_173:
        /* <DEDUP_REMOVED lines=11> */
.L_x_176:
[----:B------:R-:W-:Y:S05]  /*0ba0*/  BSYNC.RECONVERGENT B0 ;  /* 0x0000000000007941 */ /* 0x000fea0003800200 */
.L_x_175:
        /* <DEDUP_REMOVED lines=11> */
.L_x_178:
[----:B------:R-:W-:Y:S05]  /*0c60*/  BSYNC.RECONVERGENT B0 ;  /* 0x0000000000007941 */ /* 0x000fea0003800200 */
.L_x_177:
[----:B------:R-:W-:Y:S01]  /*0c70*/  BSSY.RECONVERGENT B0, `(.L_x_179) ;  /* 0x000000c000007945 */ /* 0x000fe20003800200 */
[----:B------:R-:W-:Y:S02]  /*0c80*/  CS2R R24, SRZ ;  /* 0x0000000000187805 */ /* 0x000fe4000001ff00 */
        /* <DEDUP_REMOVED lines=10> */
.L_x_180:
[----:B------:R-:W-:Y:S05]  /*0d30*/  BSYNC.RECONVERGENT B0 ;  /* 0x0000000000007941 */ /* 0x000fea0003800200 */
.L_x_179:
[----:B------:R-:W-:Y:S01]  /*0d40*/  BSSY.RECONVERGENT B0, `(.L_x_181) ;  /* 0x000000a000007945 */ /* 0x000fe20003800200 */
[----:B------:R-:W-:-:S03]  /*0d50*/  CS2R R14, SRZ ;  /* 0x00000000000e7805 */ /* 0x000fc6000001ff00 */
[----:B------:R-:W-:Y:S05]  /*0d60*/  @P5 BRA `(.L_x_182) ;  /* 0x00000000001c5947 */ /* 0x000fea0003800000 */
[C---:B------:R-:W-:Y:S02]  /*0d70*/  DMUL R10, R12.reuse, R10 ;  /* 0x0000000a0c0a7228 */ /* 0x040fe40000000000 */
[----:B------:R-:W-:Y:S02]  /*0d80*/  DMUL R16, R12, R8 ;  /* 0x000000080c107228 */ /* 0x000fe40000000000 */
[----:B------:R-:W-:-:S06]  /*0d90*/  DSETP.GT.AND P6, PT, R8, RZ, PT ;  /* 0x000000ff0800722a */ /* 0x000fcc0003fc4000 */
[----:B------:R-:W-:Y:S02]  /*0da0*/  FSEL R14, R12, R10, P6 ;  /* 0x0000000a0c0e7208 */ /* 0x000fe40003000000 */
[----:B------:R-:W-:Y:S02]  /*0db0*/  FSEL R15, R13, R11, P6 ;  /* 0x0000000b0d0f7208 */ /* 0x000fe40003000000 */
[----:B------:R-:W-:Y:S02]  /*0dc0*/  FSEL R30, R16, RZ, !P6 ;  /* 0x000000ff101e7208 */ /* 0x000fe40007000000 */
[----:B------:R-:W-:-:S07]  /*0dd0*/  FSEL R31, R17, RZ, !P6 ;  /* 0x000000ff111f7208 */ /* 0x000fce0007000000 */
.L_x_182:
[----:B------:R-:W-:Y:S05]  /*0de0*/  BSYNC.RECONVERGENT B0 ;  /* 0x0000000000007941 */ /* 0x000fea0003800200 */
.L_x_181:
[----:B------:R-:W-:-:S13]  /*0df0*/  ISETP.GE.AND P6, PT, R0, R5, PT ;  /* 0x000000050000720c */ /* 0x000fda0003fc6270 */
[----:B------:R-:W-:Y:S05]  /*0e00*/  @P6 EXIT ;  /* 0x000000000000694d */ /* 0x000fea0003800000 */
[----:B------:R-:W0:Y:S01]  /*0e10*/  LDC.64 R8, c[0x0][0x388] ;  /* 0x0000e200ff087b82 */ /* 0x000e220000000a00 */
[----:B------:R-:W-:Y:S01]  /*0e20*/  ISETP.GE.AND P6, PT, R2, R5, PT ;  /* 0x000000050200720c */ /* 0x000fe20003fc6270 */
[----:B------:R-:W-:-:S06]  /*0e30*/  IMAD R3, R3, 0x400, R0 ;  /* 0x0000040003037824 */ /* 0x000fcc00078e0200 */
[----:B------:R-:W2:Y:S01]  /*0e40*/  LDC.64 R10, c[0x0][0x390] ;  /* 0x0000e400ff0a7b82 */ /* 0x000ea20000000a00 */
[----:B0-----:R-:W-:-:S05]  /*0e50*/  IMAD.WIDE.U32 R4, R3, 0x8, R8 ;  /* 0x0000000803047825 */ /* 0x001fca00078e0008 */
[----:B------:R0:W-:Y:S01]  /*0e60*/  STG.E.64 desc[UR4][R4.64], R48 ;  /* 0x0000003004007986 */ /* 0x0001e2000c101b04 */
[----:B--2---:R-:W-:-:S05]  /*0e70*/  IMAD.WIDE.U32 R12, R3, 0x8, R10 ;  /* 0x00000008030c7825 */ /* 0x004fca00078e000a */
[----:B------:R0:W-:Y:S01]  /*0e80*/  STG.E.64 desc[UR4][R12.64], R50 ;  /* 0x000000320c007986 */ /* 0x0001e2000c101b04 */
[----:B------:R-:W-:Y:S05]  /*0e90*/  @P6 EXIT ;  /* 0x000000000000694d */ /* 0x000fea0003800000 */
[----:B0-----:R-:W-:-:S04]  /*0ea0*/  VIADD R13, R3, 0x80 ;  /* 0x00000080030d7836 */ /* 0x001fc80000000000 */
[----:B------:R-:W-:-:S04]  /*0eb0*/  IMAD.WIDE.U32 R4, R13, 0x8, R8 ;  /* 0x000000080d047825 */ /* 0x000fc800078e0008 */
[----:B------:R-:W-:Y:S01]  /*0ec0*/  IMAD.WIDE.U32 R12, R13, 0x8, R10 ;  /* 0x000000080d0c7825 */ /* 0x000fe200078e000a */
[----:B------:R0:W-:Y:S04]  /*0ed0*/  STG.E.64 desc[UR4][R4.64], R6 ;  /* 0x0000000604007986 */ /* 0x0001e8000c101b04 */
        /* <DEDUP_REMOVED lines=32> */
[----:B------:R-:W-:-:S04]  /*10e0*/  VIADD R3, R3, 0x380 ;  /* 0x0000038003037836 */ /* 0x000fc80000000000 */
[----:B------:R-:W-:-:S04]  /*10f0*/  IMAD.WIDE.U32 R8, R3, 0x8, R8 ;  /* 0x0000000803087825 */ /* 0x000fc800078e0008 */
[----:B------:R-:W-:Y:S01]  /*1100*/  IMAD.WIDE.U32 R10, R3, 0x8, R10 ;  /* 0x00000008030a7825 */ /* 0x000fe200078e000a */
[----:B------:R-:W-:Y:S04]  /*1110*/  STG.E.64 desc[UR4][R8.64], R14 ;  /* 0x0000000e08007986 */ /* 0x000fe8000c101b04 */
[----:B------:R-:W-:Y:S01]  /*1120*/  STG.E.64 desc[UR4][R10.64], R30 ;  /* 0x0000001e0a007986 */ /* 0x000fe2000c101b04 */
[----:B------:R-:W-:Y:S05]  /*1130*/  EXIT ;  /* 0x000000000000794d */ /* 0x000fea0003800000 */
.L_x_183:
        /* <DEDUP_REMOVED lines=12> */
.L_x_3666:


//--------------------- .text._ZN2at6native18elementwise_kernelILi128ELi4EZNS0_15gpu_kernel_implIZZZNS0_12prelu_kernelERNS_14TensorIteratorEENKUlvE_clEvENKUlvE2_clEvEUlN3c104HalfES8_E_EEvRNS_18TensorIteratorBaseERKT_EUliE_EEviT1_ --------------------------
	.section	.text._ZN2at6native18elementwise_kernelILi128ELi4EZNS0_15gpu_kernel_implIZZZNS0_12prelu_kernelERNS_14TensorIteratorEENKUlvE_clEvENKUlvE2_clEvEUlN3c104HalfES8_E_EEvRNS_18TensorIteratorBaseERKT_EUliE_EEviT1_,"ax",@progbits
	.align	128
        .global         _ZN2at6native18elementwise_kernelILi128ELi4EZNS0_15gpu_kernel_implIZZZNS0_12prelu_kernelERNS_14TensorIteratorEENKUlvE_clEvENKUlvE2_clEvEUlN3c104HalfES8_E_EEvRNS_18TensorIteratorBaseERKT_EUliE_EEviT1_
        .type           _ZN2at6native18elementwise_kernelILi128ELi4EZNS0_15gpu_kernel_implIZZZNS0_12prelu_kernelERNS_14TensorIteratorEENKUlvE_clEvENKUlvE2_clEvEUlN3c104HalfES8_E_EEvRNS_18TensorIteratorBaseERKT_EUliE_EEviT1_,@function
        .size           _ZN2at6native18elementwise_kernelILi128ELi4EZNS0_15gpu_kernel_implIZZZNS0_12prelu_kernelERNS_14TensorIteratorEENKUlvE_clEvENKUlvE2_clEvEUlN3c104HalfES8_E_EEvRNS_18TensorIteratorBaseERKT_EUliE_EEviT1_,(.L_x_3667 - _ZN2at6native18elementwise_kernelILi128ELi4EZNS0_15gpu_kernel_implIZZZNS0_12prelu_kernelERNS_14TensorIteratorEENKUlvE_clEvENKUlvE2_clEvEUlN3c104HalfES8_E_EEvRNS_18TensorIteratorBaseERKT_EUliE_EEviT1_)
        .other          _ZN2at6native18elementwise_kernelILi128ELi4EZNS0_15gpu_kernel_implIZZZNS0_12prelu_kernelERNS_14TensorIteratorEENKUlvE_clEvENKUlvE2_clEvEUlN3c104HalfES8_E_EEvRNS_18TensorIteratorBaseERKT_EUliE_EEviT1_,@"STO_CUDA_ENTRY STV_DEFAULT"
_ZN2at6native18elementwise_kernelILi128ELi4EZNS0_15gpu_kernel_implIZZZNS0_12prelu_kernelERNS_14TensorIteratorEENKUlvE_clEvENKUlvE2_clEvEUlN3c104HalfES8_E_EEvRNS_18TensorIteratorBaseERKT_EUliE_EEviT1_:
.text._ZN2at6native18elementwise_kernelILi128ELi4EZNS0_15gpu_kernel_implIZZZNS0_12prelu_kernelERNS_14TensorIteratorEENKUlvE_clEvENKUlvE2_clEvEUlN3c104HalfES8_E_EEvRNS_18TensorIteratorBaseERKT_EUliE_EEviT1_:
[----:B------:R-:W0:Y:S01]  /*0000*/  LDC R1, c[0x0][0x37c] ;  /* 0x0000df00ff017b82 */ /* 0x000e220000000800 */
[----:B------:R-:W1:Y:S07]  /*0010*/  S2R R17, SR_TID.X ;  /* 0x0000000000117919 */ /* 0x000e6e0000002100 */
[----:B------:R-:W2:Y:S01]  /*0020*/  S2UR UR4, SR_CTAID.X ;  /* 0x00000000000479c3 */ /* 0x000ea20000002500 */
[----:B------:R-:W3:Y:S01]  /*0030*/  LDCU UR40, c[0x0][0x388] ;  /* 0x00007100ff2877ac */ /* 0x000ee20008000800 */
[----:B------:R-:W-:Y:S01]  /*0040*/  BSSY.RECONVERGENT B6, `(.L_x_184) ;  /* 0x0000462000067945 */ /* 0x000fe20003800200 */
[----:B------:R-:W4:Y:S01]  /*0050*/  LDCU UR5, c[0x0][0x380] ;  /* 0x00007000ff0577ac */ /* 0x000f220008000800 */
[----:B------:R-:W0:Y:S01]  /*0060*/  LDCU.64 UR36, c[0x0][0x358] ;  /* 0x00006b00ff2477ac */ /* 0x000e220008000a00 */
[----:B------:R-:W0:Y:S01]  /*0070*/  LDCU.U8 UR39, c[0x0][0x602] ;  /* 0x0000c040ff2777ac */ /* 0x000e220008000000 */
[----:B------:R-:W0:Y:S01]  /*0080*/  LDCU.U8 UR42, c[0x0][0x603] ;  /* 0x0000c060ff2a77ac */ /* 0x000e220008000000 */
[----:B---3--:R-:W-:Y:S01]  /*0090*/  UIADD3 UR41, UPT, UPT, UR40, -0x1, URZ ;  /* 0xffffffff28297890 */ /* 0x008fe2000fffe0ff */
[----:B------:R-:W3:Y:S01]  /*00a0*/  LDCU.U8 UR43, c[0x0][0x601] ;  /* 0x0000c020ff2b77ac */ /* 0x000ee20008000000 */
[----:B--2---:R-:W-:-:S02]  /*00b0*/  USHF.L.U32 UR4, UR4, 0x9, URZ ;  /* 0x0000000904047899 */ /* 0x004fc400080006ff */
[----:B------:R-:W-:-:S04]  /*00c0*/  UISETP.LT.U32.AND UP0, UPT, UR41, 0x18, UPT ;  /* 0x000000182900788c */ /* 0x000fc8000bf01070 */
[----:B-1----:R-:W-:Y:S01]  /*00d0*/  LOP3.LUT R17, R17, UR4, RZ, 0xfc, !PT ;  /* 0x0000000411117c12 */ /* 0x002fe2000f8efcff */
[----:B------:R-:W-:-:S03]  /*00e0*/  USEL UR38, UR41, 0x18, UP0 ;  /* 0x0000001829267887 */ /* 0x000fc60008000000 */
[----:B----4-:R-:W-:Y:S01]  /*00f0*/  ISETP.GE.AND P0, PT, R17, UR5, PT ;  /* 0x0000000511007c0c */ /* 0x010fe2000bf06270 */
[----:B------:R-:W-:-:S12]  /*0100*/  UIADD3 UR38, UPT, UPT, UR38, 0x1, URZ ;  /* 0x0000000126267890 */ /* 0x000fd8000fffe0ff */
[----:B0--3--:R-:W-:Y:S05]  /*0110*/  @P0 BRA `(.L_x_185) ;  /* 0x0000004400500947 */ /* 0x009fea0003800000 */
[----:B------:R-:W-:Y:S01]  /*0120*/  UISETP.NE.AND UP0, UPT, UR40, URZ, UPT ;  /* 0x000000ff2800728c */ /* 0x000fe2000bf05270 */
[----:B------:R-:W-:Y:S02]  /*0130*/  IMAD.MOV.U32 R18, RZ, RZ, RZ ;  /* 0x000000ffff127224 */ /* 0x000fe400078e00ff */
[----:B------:R-:W-:Y:S02]  /*0140*/  IMAD.MOV.U32 R0, RZ, RZ, RZ ;  /* 0x000000ffff007224 */ /* 0x000fe400078e00ff */
[----:B------:R-:W-:-:S04]  /*0150*/  IMAD.MOV.U32 R16, RZ, RZ, RZ ;  /* 0x000000ffff107224 */ /* 0x000fc800078e00ff */
[----:B------:R-:W-:Y:S05]  /*0160*/  BRA.U !UP0, `(.L_x_186) ;  /* 0x0000001508707547 */ /* 0x000fea000b800000 */
[----:B------:R-:W0:Y:S01]  /*0170*/  LDCU.64 UR4, c[0x0][0x390] ;  /* 0x00007200ff0477ac */ /* 0x000e220008000a00 */
[----:B------:R-:W-:Y:S01]  /*0180*/  IMAD.MOV.U32 R16, RZ, RZ, RZ ;  /* 0x000000ffff107224 */ /* 0x000fe200078e00ff */
[----:B------:R-:W1:Y:S01]  /*0190*/  LDCU UR6, c[0x0][0x38c] ;  /* 0x00007180ff0677ac */ /* 0x000e620008000800 */
[----:B------:R-:W2:Y:S01]  /*01a0*/  LDCU.64 UR8, c[0x0][0x4b8] ;  /* 0x00009700ff0877ac */ /* 0x000ea20008000a00 */
[----:B------:R-:W-:Y:S01]  /*01b0*/  UISETP.NE.AND UP0, UPT, UR41, URZ, UPT ;  /* 0x000000ff2900728c */ /* 0x000fe2000bf05270 */
[----:B0-----:R-:W-:Y:S01]  /*01c0*/  IMAD.HI.U32 R2, R17, UR4, R16 ;  /* 0x0000000411027c27 */ /* 0x001fe2000f8e0010 */
[----:B------:R-:W0:Y:S04]  /*01d0*/  LDCU UR4, c[0x0][0x4c0] ;  /* 0x00009800ff0477ac */ /* 0x000e280008000800 */
[----:B------:R-:W-:-:S05]  /*01e0*/  SHF.R.U32.HI R3, RZ, UR5, R2 ;  /* 0x00000005ff037c19 */ /* 0x000fca0008011602 */
[----:B------:R-:W-:-:S04]  /*01f0*/  IMAD.MOV R18, RZ, RZ, -R3 ;  /* 0x000000ffff127224 */ /* 0x000fc800078e0a03 */
[----:B-1----:R-:W-:-:S04]  /*0200*/  IMAD R18, R18, UR6, R17 ;  /* 0x0000000612127c24 */ /* 0x002fc8000f8e0211 */
[C---:B--2---:R-:W-:Y:S02]  /*0210*/  IMAD R16, R18.reuse, UR8, RZ ;  /* 0x0000000812107c24 */ /* 0x044fe4000f8e02ff */
[C---:B------:R-:W-:Y:S02]  /*0220*/  IMAD R0, R18.reuse, UR9, RZ ;  /* 0x0000000912007c24 */ /* 0x040fe4000f8e02ff */
[----:B0-----:R-:W-:Y:S01]  /*0230*/  IMAD R18, R18, UR4, RZ ;  /* 0x0000000412127c24 */ /* 0x001fe2000f8e02ff */
[----:B------:R-:W-:Y:S06]  /*0240*/  BRA.U !UP0, `(.L_x_186) ;  /* 0x0000001508387547 */ /* 0x000fec000b800000 */
[----:B------:R-:W0:Y:S01]  /*0250*/  LDCU.64 UR6, c[0x0][0x398] ;  /* 0x00007300ff0677ac */ /* 0x000e220008000a00 */
[----:B------:R-:W-:Y:S01]  /*0260*/  HFMA2 R2, -RZ, RZ, 0, 0 ;  /* 0x00000000ff027431 */ /* 0x000fe200000001ff */
[----:B------:R-:W1:Y:S01]  /*0270*/  LDCU UR4, c[0x0][0x3a0] ;  /* 0x00007400ff0477ac */ /* 0x000e620008000800 */
[----:B------:R-:W2:Y:S01]  /*0280*/  LDCU UR5, c[0x0][0x4c4] ;  /* 0x00009880ff0577ac */ /* 0x000ea20008000800 */
[----:B------:R-:W3:Y:S01]  /*0290*/  LDCU.64 UR8, c[0x0][0x4c8] ;  /* 0x00009900ff0877ac */ /* 0x000ee20008000a00 */
[----:B------:R-:W-:Y:S01]  /*02a0*/  UISETP.NE.AND UP0, UPT, UR38, 0x2, UPT ;  /* 0x000000022600788c */ /* 0x000fe2000bf05270 */
[----:B0-----:R-:W-:-:S05]  /*02b0*/  IMAD.HI.U32 R4, R3, UR7, R2 ;  /* 0x0000000703047c27 */ /* 0x001fca000f8e0002 */
[----:B-1----:R-:W-:-:S05]  /*02c0*/  SHF.R.U32.HI R5, RZ, UR4, R4 ;  /* 0x00000004ff057c19 */ /* 0x002fca0008011604 */
[----:B------:R-:W-:-:S04]  /*02d0*/  IMAD.MOV R2, RZ, RZ, -R5 ;  /* 0x000000ffff027224 */ /* 0x000fc800078e0a05 */
[----:B------:R-:W-:-:S04]  /*02e0*/  IMAD R3, R2, UR6, R3 ;  /* 0x0000000602037c24 */ /* 0x000fc8000f8e0203 */
[C---:B--2---:R-:W-:Y:S02]  /*02f0*/  IMAD R16, R3.reuse, UR5, R16 ;  /* 0x0000000503107c24 */ /* 0x044fe4000f8e0210 */
[C---:B---3--:R-:W-:Y:S02]  /*0300*/  IMAD R0, R3.reuse, UR8, R0 ;  /* 0x0000000803007c24 */ /* 0x048fe4000f8e0200 */
[----:B------:R-:W-:Y:S01]  /*0310*/  IMAD R18, R3, UR9, R18 ;  /* 0x0000000903127c24 */ /* 0x000fe2000f8e0212 */
[----:B------:R-:W-:Y:S06]  /*0320*/  BRA.U !UP0, `(.L_x_186) ;  /* 0x0000001508007547 */ /* 0x000fec000b800000 */
[----:B------:R-:W0:Y:S01]  /*0330*/  LDCU.64 UR4, c[0x0][0x3a8] ;  /* 0x00007500ff0477ac */ /* 0x000e220008000a00 */
[----:B------:R-:W-:Y:S01]  /*0340*/  IMAD.MOV.U32 R4, RZ, RZ, RZ ;  /* 0x000000ffff047224 */ /* 0x000fe200078e00ff */
[----:B------:R-:W1:Y:S01]  /*0350*/  LDCU UR6, c[0x0][0x3a4] ;  /* 0x00007480ff0677ac */ /* 0x000e620008000800 */
[----:B------:R-:W2:Y:S01]  /*0360*/  LDCU.64 UR8, c[0x0][0x4d0] ;  /* 0x00009a00ff0877ac */ /* 0x000ea20008000a00 */
[----:B------:R-:W-:Y:S01]  /*0370*/  UISETP.NE.AND UP0, UPT, UR38, 0x3, UPT ;  /* 0x000000032600788c */ /* 0x000fe2000bf05270 */
[----:B0-----:R-:W-:Y:S01]  /*0380*/  IMAD.HI.U32 R2, R5, UR4, R4 ;  /* 0x0000000405027c27 */ /* 0x001fe2000f8e0004 */
[----:B------:R-:W0:Y:S04]  /*0390*/  LDCU UR4, c[0x0][0x4d8] ;  /* 0x00009b00ff0477ac */ /* 0x000e280008000800 */
[----:B------:R-:W-:-:S05]  /*03a0*/  SHF.R.U32.HI R3, RZ, UR5, R2 ;  /* 0x00000005ff037c19 */ /* 0x000fca0008011602 */
[----:B------:R-:W-:-:S04]  /*03b0*/  IMAD.MOV R4, RZ, RZ, -R3 ;  /* 0x000000ffff047224 */ /* 0x000fc800078e0a03 */
[----:B-1----:R-:W-:-:S04]  /*03c0*/  IMAD R5, R4, UR6, R5 ;  /* 0x0000000604057c24 */ /* 0x002fc8000f8e0205 */
[C---:B--2---:R-:W-:Y:S02]  /*03d0*/  IMAD R16, R5.reuse, UR8, R16 ;  /* 0x0000000805107c24 */ /* 0x044fe4000f8e0210 */
[C---:B------:R-:W-:Y:S02]  /*03e0*/  IMAD R0, R5.reuse, UR9, R0 ;  /* 0x0000000905007c24 */ /* 0x040fe4000f8e0200 */
[----:B0-----:R-:W-:Y:S01]  /*03f0*/  IMAD R18, R5, UR4, R18 ;  /* 0x0000000405127c24 */ /* 0x001fe2000f8e0212 */
[----:B------:R-:W-:Y:S06]  /*0400*/  BRA.U !UP0, `(.L_x_186) ;  /* 0x0000001108c87547 */ /* 0x000fec000b800000 */
[----:B------:R-:W0:Y:S01]  /*0410*/  LDCU.64 UR6, c[0x0][0x3b0] ;  /* 0x00007600ff0677ac */ /* 0x000e220008000a00 */
[----:B------:R-:W-:Y:S01]  /*0420*/  IMAD.MOV.U32 R2, RZ, RZ, RZ ;  /* 0x000000ffff027224 */ /* 0x000fe200078e00ff */
        /* <DEDUP_REMOVED lines=13> */
[----:B------:R-:W-:Y:S01]  /*0500*/  MOV R4, RZ ;  /* 0x000000ff00047202 */ /* 0x000fe20000000f00 */
[----:B------:R-:W1:Y:S01]  /*0510*/  LDCU UR6, c[0x0][0x3bc] ;  /* 0x00007780ff0677ac */ /* 0x000e620008000800 */
[----:B------:R-:W2:Y:S01]  /*0520*/  LDCU.64 UR8, c[0x0][0x4e8] ;  /* 0x00009d00ff0877ac */ /* 0x000ea20008000a00 */
[----:B------:R-:W-:Y:S02]  /*0530*/  UISETP.NE.AND UP0, UPT, UR38, 0x5, UPT ;  /* 0x000000052600788c */ /* 0x000fe4000bf05270 */
        /* <DEDUP_REMOVED lines=278> */
[----:B------:R-:W2:Y:S02]  /*16a0*/  LDCU.64 UR8, c[0x0][0x5d8] ;  /* 0x0000bb00ff0877ac */ /* 0x000ea40008000a00 */
[----:B0-----:R-:W-:Y:S01]  /*16b0*/  IMAD.HI.U32 R2, R5, UR4, R4 ;  /* 0x0000000405027c27 */ /* 0x001fe2000f8e0004 */
[----:B------:R-:W0:Y:S04]  /*16c0*/  LDCU UR4, c[0x0][0x5e0] ;  /* 0x0000bc00ff0477ac */ /* 0x000e280008000800 */
[----:B------:R-:W-:-:S05]  /*16d0*/  SHF.R.U32.HI R2, RZ, UR5, R2 ;  /* 0x00000005ff027c19 */ /* 0x000fca0008011602 */
[----:B------:R-:W-:-:S04]  /*16e0*/  IMAD.MOV R3, RZ, RZ, -R2 ;  /* 0x000000ffff037224 */ /* 0x000fc800078e0a02 */
[----:B-1----:R-:W-:-:S04]  /*16f0*/  IMAD R5, R3, UR6, R5 ;  /* 0x0000000603057c24 */ /* 0x002fc8000f8e0205 */
[C---:B--2---:R-:W-:Y:S02]  /*1700*/  IMAD R16, R5.reuse, UR8, R16 ;  /* 0x0000000805107c24 */ /* 0x044fe4000f8e0210 */
[C---:B------:R-:W-:Y:S02]  /*1710*/  IMAD R0, R5.reuse, UR9, R0 ;  /* 0x0000000905007c24 */ /* 0x040fe4000f8e0200 */
[----:B0-----:R-:W-:-:S07]  /*1720*/  IMAD R18, R5, UR4, R18 ;  /* 0x0000000405127c24 */ /* 0x001fce000f8e0212 */
.L_x_186:
[----:B------:R-:W0:Y:S01]  /*1730*/  LDCU.64 UR6, c[0x0][0x5f0] ;  /* 0x0000be00ff0677ac */ /* 0x000e220008000a00 */
[----:B------:R-:W-:-:S04]  /*1740*/  UPRMT UR4, UR39, 0x9910, URZ ;  /* 0x0000991027047896 */ /* 0x000fc800080000ff */
[----:B------:R-:W-:Y:S01]  /*1750*/  UISETP.GT.AND UP0, UPT, UR4, 0x9, UPT ;  /* 0x000000090400788c */ /* 0x000fe2000bf04270 */
[----:B0-----:R-:W-:-:S04]  /*1760*/  IADD3 R2, P0, PT, R0, UR6, RZ ;  /* 0x0000000600027c10 */ /* 0x001fc8000ff1e0ff */
[----:B------:R-:W-:-:S04]  /*1770*/  IADD3.X R3, PT, PT, RZ, UR7, RZ, P0, !PT ;  /* 0x00000007ff037c10 */ /* 0x000fc800087fe4ff */
[----:B------:R-:W-:Y:S05]  /*1780*/  BRA.U UP0, `(.L_x_187) ;  /* 0x0000000500187547 */ /* 0x000fea000b800000 */
[----:B------:R-:W-:-:S09]  /*1790*/  UISETP.GT.AND UP0, UPT, UR4, 0x4, UPT ;  /* 0x000000040400788c */ /* 0x000fd2000bf04270 */
[----:B------:R-:W-:Y:S05]  /*17a0*/  BRA.U UP0, `(.L_x_188) ;  /* 0x0000000100947547 */ /* 0x000fea000b800000 */
[----:B------:R-:W-:-:S09]  /*17b0*/  UISETP.GT.AND UP0, UPT, UR4, 0x1, UPT ;  /* 0x000000010400788c */ /* 0x000fd2000bf04270 */
[----:B------:R-:W-:Y:S05]  /*17c0*/  BRA.U UP0, `(.L_x_189) ;  /* 0x0000000100387547 */ /* 0x000fea000b800000 */
[----:B------:R-:W-:-:S09]  /*17d0*/  UISETP.NE.AND UP0, UPT, UR39, URZ, UPT ;  /* 0x000000ff2700728c */ /* 0x000fd2000bf05270 */
[----:B------:R-:W-:Y:S05]  /*17e0*/  BRA.U !UP0, `(.L_x_190) ;  /* 0x00000001081c7547 */ /* 0x000fea000b800000 */
[----:B------:R-:W-:-:S09]  /*17f0*/  UISETP.NE.AND UP0, UPT, UR4, 0x1, UPT ;  /* 0x000000010400788c */ /* 0x000fd2000bf05270 */
[----:B------:R-:W-:Y:S05]  /*1800*/  BRA.U UP0, `(.L_x_191) ;  /* 0x0000000d00407547 */ /* 0x000fea000b800000 */
[----:B------:R-:W2:Y:S02]  /*1810*/  LDG.E.S8 R2, desc[UR36][R2.64] ;  /* 0x0000002402027981 */ /* 0x000ea4000c1e1300 */
[----:B--2---:R-:W0:Y:S02]  /*1820*/  I2F.S16 R0, R2 ;  /* 0x0000000200007306 */ /* 0x004e240000101400 */
[----:B0-----:R-:W-:-:S04]  /*1830*/  F2FP.F16.F32.PACK_AB R0, RZ, R0 ;  /* 0x00000000ff00723e */ /* 0x001fc800000000ff */
[----:B------:R-:W-:Y:S01]  /*1840*/  PRMT R19, R0, 0x7610, R19 ;  /* 0x0000761000137816 */ /* 0x000fe20000000013 */
[----:B------:R-:W-:Y:S06]  /*1850*/  BRA `(.L_x_192) ;  /* 0x0000000c00c87947 */ /* 0x000fec0003800000 */
.L_x_190:
[----:B------:R-:W2:Y:S02]  /*1860*/  LDG.E.U8 R2, desc[UR36][R2.64] ;  /* 0x0000002402027981 */ /* 0x000ea4000c1e1100 */
[----:B--2---:R-:W-:-:S04]  /*1870*/  I2FP.F32.U32 R0, R2 ;  /* 0x0000000200007245 */ /* 0x004fc80000201000 */
[----:B------:R-:W-:-:S04]  /*1880*/  F2FP.F16.F32.PACK_AB R0, RZ, R0 ;  /* 0x00000000ff00723e */ /* 0x000fc800000000ff */
[----:B------:R-:W-:Y:S01]  /*1890*/  PRMT R19, R0, 0x7610, R19 ;  /* 0x0000761000137816 */ /* 0x000fe20000000013 */
[----:B------:R-:W-:Y:S06]  /*18a0*/  BRA `(.L_x_192) ;  /* 0x0000000c00b47947 */ /* 0x000fec0003800000 */
.L_x_189:
[----:B------:R-:W-:-:S09]  /*18b0*/  UISETP.NE.AND UP0, UPT, UR4, 0x2, UPT ;  /* 0x000000020400788c */ /* 0x000fd2000bf05270 */
[----:B------:R-:W-:Y:S05]  /*18c0*/  BRA.U !UP0, `(.L_x_193) ;  /* 0x0000000108387547 */ /* 0x000fea000b800000 */
[----:B------:R-:W-:-:S09]  /*18d0*/  UISETP.NE.AND UP0, UPT, UR4, 0x3, UPT ;  /* 0x000000030400788c */ /* 0x000fd2000bf05270 */
[----:B------:R-:W-:Y:S05]  /*18e0*/  BRA.U !UP0, `(.L_x_194) ;  /* 0x00000001081c7547 */ /* 0x000fea000b800000 */
[----:B------:R-:W-:-:S09]  /*18f0*/  UISETP.NE.AND UP0, UPT, UR4, 0x4, UPT ;  /* 0x000000040400788c */ /* 0x000fd2000bf05270 */
[----:B------:R-:W-:Y:S05]  /*1900*/  BRA.U UP0, `(.L_x_191) ;  /* 0x0000000d00007547 */ /* 0x000fea000b800000 */
[----:B------:R-:W2:Y:S02]  /*1910*/  LDG.E.64 R2, desc[UR36][R2.64] ;  /* 0x0000002402027981 */ /* 0x000ea4000c1e1b00 */
[----:B--2---:R-:W0:Y:S02]  /*1920*/  I2F.S64 R0, R2 ;  /* 0x0000000200007312 */ /* 0x004e240000301400 */
[----:B0-----:R-:W-:-:S04]  /*1930*/  F2FP.F16.F32.PACK_AB R0, RZ, R0 ;  /* 0x00000000ff00723e */ /* 0x001fc800000000ff */
[----:B------:R-:W-:Y:S01]  /*1940*/  PRMT R19, R0, 0x7610, R19 ;  /* 0x0000761000137816 */ /* 0x000fe20000000013 */
[----:B------:R-:W-:Y:S06]  /*1950*/  BRA `(.L_x_192) ;  /* 0x0000000c00887947 */ /* 0x000fec0003800000 */
.L_x_194:
[----:B------:R-:W2:Y:S02]  /*1960*/  LDG.E R2, desc[UR36][R2.64] ;  /* 0x0000002402027981 */ /* 0x000ea4000c1e1900 */
[----:B--2---:R-:W-:-:S04]  /*1970*/  I2FP.F32.S32 R0, R2 ;  /* 0x0000000200007245 */ /* 0x004fc80000201400 */
[----:B------:R-:W-:-:S04]  /*1980*/  F2FP.F16.F32.PACK_AB R0, RZ, R0 ;  /* 0x00000000ff00723e */ /* 0x000fc800000000ff */
[----:B------:R-:W-:Y:S01]  /*1990*/  PRMT R19, R0, 0x7610, R19 ;  /* 0x0000761000137816 */ /* 0x000fe20000000013 */
[----:B------:R-:W-:Y:S06]  /*19a0*/  BRA `(.L_x_192) ;  /* 0x0000000c00747947 */ /* 0x000fec0003800000 */
.L_x_193:
[----:B------:R-:W2:Y:S02]  /*19b0*/  LDG.E.U16 R2, desc[UR36][R2.64] ;  /* 0x0000002402027981 */ /* 0x000ea4000c1e1500 */
[----:B--2---:R-:W0:Y:S02]  /*19c0*/  I2F.S16 R0, R2 ;  /* 0x0000000200007306 */ /* 0x004e240000101400 */
[----:B0-----:R-:W-:-:S04]  /*19d0*/  F2FP.F16.F32.PACK_AB R0, RZ, R0 ;  /* 0x00000000ff00723e */ /* 0x001fc800000000ff */
[----:B------:R-:W-:Y:S01]  /*19e0*/  PRMT R19, R0, 0x7610, R19 ;  /* 0x0000761000137816 */ /* 0x000fe20000000013 */
[----:B------:R-:W-:Y:S06]  /*19f0*/  BRA `(.L_x_192) ;  /* 0x0000000c00607947 */ /* 0x000fec0003800000 */
.L_x_188:
[----:B------:R-:W-:-:S09]  /*1a00*/  UISETP.GT.AND UP0, UPT, UR4, 0x6, UPT ;  /* 0x000000060400788c */ /* 0x000fd2000bf04270 */
[----:B------:R-:W-:Y:S05]  /*1a10*/  BRA.U UP0, `(.L_x_195) ;  /* 0x0000000100247547 */ /* 0x000fea000b800000 */
[----:B------:R-:W-:-:S09]  /*1a20*/  UISETP.NE.AND UP0, UPT, UR4, 0x5, UPT ;  /* 0x000000050400788c */ /* 0x000fd2000bf05270 */
[----:B------:R-:W-:Y:S05]  /*1a30*/  BRA.U !UP0, `(.L_x_196) ;  /* 0x0000000108147547 */ /* 0x000fea000b800000 */
[----:B------:R-:W-:-:S09]  /*1a40*/  UISETP.NE.AND UP0, UPT, UR4, 0x6, UPT ;  /* 0x000000060400788c */ /* 0x000fd2000bf05270 */
[----:B------:R-:W-:Y:S05]  /*1a50*/  BRA.U UP0, `(.L_x_191) ;  /* 0x0000000900ac7547 */ /* 0x000fea000b800000 */
[----:B------:R-:W2:Y:S02]  /*1a60*/  LDG.E R2, desc[UR36][R2.64] ;  /* 0x0000002402027981 */ /* 0x000ea4000c1e1900 */
[----:B--2---:R-:W-:Y:S01]  /*1a70*/  F2FP.F16.F32.PACK_AB R19, RZ, R2 ;  /* 0x00000002ff13723e */ /* 0x004fe200000000ff */
[----:B------:R-:W-:Y:S06]  /*1a80*/  BRA `(.L_x_192) ;  /* 0x0000000c003c7947 */ /* 0x000fec0003800000 */
.L_x_196:
[----:B------:R0:W5:Y:S01]  /*1a90*/  LDG.E.U16 R19, desc[UR36][R2.64] ;  /* 0x0000002402137981 */ /* 0x000162000c1e1500 */
[----:B------:R-:W-:Y:S05]  /*1aa0*/  BRA `(.L_x_192) ;  /* 0x0000000c00347947 */ /* 0x000fea0003800000 */
.L_x_195:
[----:B------:R-:W-:-:S09]  /*1ab0*/  UISETP.NE.AND UP0, UPT, UR4, 0x7, UPT ;  /* 0x000000070400788c */ /* 0x000fd2000bf05270 */
[----:B------:R-:W-:Y:S05]  /*1ac0*/  BRA.U !UP0, `(.L_x_197) ;  /* 0x0000000108247547 */ /* 0x000fea000b800000 */
[----:B------:R-:W-:-:S09]  /*1ad0*/  UISETP.NE.AND UP0, UPT, UR4, 0x8, UPT ;  /* 0x000000080400788c */ /* 0x000fd2000bf05270 */
[----:B------:R-:W-:Y:S05]  /*1ae0*/  BRA.U !UP0, `(.L_x_198) ;  /* 0x0000000108147547 */ /* 0x000fea000b800000 */
[----:B------:R-:W-:-:S09]  /*1af0*/  UISETP.NE.AND UP0, UPT, UR4, 0x9, UPT ;  /* 0x000000090400788c */ /* 0x000fd2000bf05270 */
[----:B------:R-:W-:Y:S05]  /*1b00*/  BRA.U UP0, `(.L_x_191) ;  /* 0x0000000900807547 */ /* 0x000fea000b800000 */
[----:B------:R-:W2:Y:S02]  /*1b10*/  LDG.E R2, desc[UR36][R2.64] ;  /* 0x0000002402027981 */ /* 0x000ea4000c1e1900 */
[----:B--2---:R-:W-:Y:S01]  /*1b20*/  F2FP.F16.F32.PACK_AB R19, RZ, R2 ;  /* 0x00000002ff13723e */ /* 0x004fe200000000ff */
[----:B------:R-:W-:Y:S06]  /*1b30*/  BRA `(.L_x_192) ;  /* 0x0000000c00107947 */ /* 0x000fec0003800000 */
.L_x_198:
[----:B------:R1:W5:Y:S01]  /*1b40*/  LDG.E.U16 R19, desc[UR36][R2.64] ;  /* 0x0000002402137981 */ /* 0x000362000c1e1500 */
[----:B------:R-:W-:Y:S05]  /*1b50*/  BRA `(.L_x_192) ;  /* 0x0000000c00087947 */ /* 0x000fea0003800000 */
.L_x_197:
[----:B------:R-:W2:Y:S01]  /*1b60*/  LDG.E.64 R2, desc[UR36][R2.64] ;  /* 0x0000002402027981 */ /* 0x000ea2000c1e1b00 */
[----:B------:R-:W-:Y:S01]  /*1b70*/  UMOV UR4, 0xf0000000 ;  /* 0xf000000000047882 */ /* 0x000fe20000000000 */
[----:B------:R-:W-:Y:S01]  /*1b80*/  UMOV UR5, 0x380fffff ;  /* 0x380fffff00057882 */ /* 0x000fe20000000000 */
[----:B--2---:R-:W0:Y:S01]  /*1b90*/  F2F.F32.F64 R0, R2 ;  /* 0x0000000200007310 */ /* 0x004e220000301000 */
[----:B------:R-:W-:-:S14]  /*1ba0*/  DSETP.GEU.AND P0, PT, |R2|, UR4, PT ;  /* 0x0000000402007e2a */ /* 0x000fdc000bf0e200 */
[----:B0-----:R-:W-:-:S05]  /*1bb0*/  @!P0 FMUL R0, R0, 1.175494350822287508e-38 ;  /* 0x0080000000008820 */ /* 0x001fca0000400000 */
[----:B------:R-:W-:-:S04]  /*1bc0*/  F2FP.F16.F32.PACK_AB R0, RZ, R0 ;  /* 0x00000000ff00723e */ /* 0x000fc800000000ff */
[----:B------:R-:W-:Y:S01]  /*1bd0*/  PRMT R19, R0, 0x7610, R19 ;  /* 0x0000761000137816 */ /* 0x000fe20000000013 */
[----:B------:R-:W-:Y:S06]  /*1be0*/  BRA `(.L_x_192) ;  /* 0x0000000800e47947 */ /* 0x000fec0003800000 */
.L_x_187:
[----:B------:R-:W-:-:S09]  /*1bf0*/  UISETP.GT.AND UP0, UPT, UR4, 0x18, UPT ;  /* 0x000000180400788c */ /* 0x000fd2000bf04270 */
[----:B------:R-:W-:Y:S05]  /*1c00*/  BRA.U UP0, `(.L_x_199) ;  /* 0x00000005000c7547 */ /* 0x000fea000b800000 */
[----:B------:R-:W-:-:S09]  /*1c10*/  UISETP.GT.AND UP0, UPT, UR4, 0xe, UPT ;  /* 0x0000000e0400788c */ /* 0x000fd2000bf04270 */
[----:B------:R-:W-:Y:S05]  /*1c20*/  BRA.U UP0, `(.L_x_200) ;  /* 0x00000001004c7547 */ /* 0x000fea000b800000 */
[----:B------:R-:W-:-:S09]  /*1c30*/  UISETP.NE.AND UP0, UPT, UR4, 0xa, UPT ;  /* 0x0000000a0400788c */ /* 0x000fd2000bf05270 */
[----:B------:R-:W-:Y:S05]  /*1c40*/  BRA.U !UP0, `(.L_x_201) ;  /* 0x0000000108207547 */ /* 0x000fea000b800000 */
[----:B------:R-:W-:-:S09]  /*1c50*/  UISETP.NE.AND UP0, UPT, UR4, 0xb, UPT ;  /* 0x0000000b0400788c */ /* 0x000fd2000bf05270 */
[----:B------:R-:W-:Y:S05]  /*1c60*/  BRA.U UP0, `(.L_x_191) ;  /* 0x0000000900287547 */ /* 0x000fea000b800000 */
[----:B------:R-:W2:Y:S02]  /*1c70*/  LDG.E.U8 R2, desc[UR36][R2.64] ;  /* 0x0000002402027981 */ /* 0x000ea4000c1e1100 */
[----:B--2---:R-:W-:-:S04]  /*1c80*/  ISETP.NE.AND P0, PT, R2, RZ, PT ;  /* 0x000000ff0200720c */ /* 0x004fc80003f05270 */
[----:B------:R-:W-:-:S04]  /*1c90*/  FSEL R0, RZ, 1, !P0 ;  /* 0x3f800000ff007808 */ /* 0x000fc80004000000 */
[----:B------:R-:W-:-:S04]  /*1ca0*/  F2FP.F16.F32.PACK_AB R0, RZ, R0 ;  /* 0x00000000ff00723e */ /* 0x000fc800000000ff */
[----:B------:R-:W-:Y:S01]  /*1cb0*/  PRMT R19, R0, 0x7610, R19 ;  /* 0x0000761000137816 */ /* 0x000fe20000000013 */
[----:B------:R-:W-:Y:S06]  /*1cc0*/  BRA `(.L_x_192) ;  /* 0x0000000800ac7947 */ /* 0x000fec0003800000 */
.L_x_201:
        /* <DEDUP_REMOVED lines=9> */
.L_x_200:
[----:B------:R-:W-:-:S09]  /*1d60*/  UISETP.NE.AND UP0, UPT, UR4, 0xf, UPT ;  /* 0x0000000f0400788c */ /* 0x000fd2000bf05270 */
[----:B------:R-:W-:Y:S05]  /*1d70*/  BRA.U !UP0, `(.L_x_202) ;  /* 0x00000001089c7547 */ /* 0x000fea000b800000 */
[----:B------:R-:W-:-:S09]  /*1d80*/  UISETP.NE.AND UP0, UPT, UR4, 0x17, UPT ;  /* 0x000000170400788c */ /* 0x000fd2000bf05270 */
[----:B------:R-:W-:Y:S05]  /*1d90*/  BRA.U !UP0, `(.L_x_203) ;  /* 0x00000001085c7547 */ /* 0x000fea000b800000 */
[----:B------:R-:W-:-:S09]  /*1da0*/  UISETP.NE.AND UP0, UPT, UR4, 0x18, UPT ;  /* 0x000000180400788c */ /* 0x000fd2000bf05270 */
[----:B------:R-:W-:Y:S05]  /*1db0*/  BRA.U UP0, `(.L_x_191) ;  /* 0x0000000500d47547 */ /* 0x000fea000b800000 */
[----:B------:R-:W2:Y:S01]  /*1dc0*/  LDG.E.U8 R0, desc[UR36][R2.64] ;  /* 0x0000002402007981 */ /* 0x000ea2000c1e1100 */
[----:B------:R-:W-:Y:S02]  /*1dd0*/  IMAD.MOV.U32 R6, RZ, RZ, 0x1f ;  /* 0x0000001fff067424 */ /* 0x000fe400078e00ff */
[----:B--2---:R-:W-:-:S05]  /*1de0*/  IMAD.SHL.U32 R0, R0, 0x1000000, RZ ;  /* 0x0100000000007824 */ /* 0x004fca00078e00ff */
[C---:B------:R-:W-:Y:S02]  /*1df0*/  LOP3.LUT R4, R0.reuse, 0x7f000000, RZ, 0xc0, !PT ;  /* 0x7f00000000047812 */ /* 0x040fe400078ec0ff */
[----:B------:R-:W-:Y:S02]  /*1e00*/  LOP3.LUT P0, RZ, R0, 0x7f000000, RZ, 0xc0, !PT ;  /* 0x7f00000000ff7812 */ /* 0x000fe4000780c0ff */
[----:B------:R-:W0:Y:S02]  /*1e10*/  FLO.U32 R5, R4 ;  /* 0x0000000400057300 */ /* 0x000e2400000e0000 */
[----:B0-----:R-:W-:-:S05]  /*1e20*/  IMAD.MOV R5, RZ, RZ, -R5 ;  /* 0x000000ffff057224 */ /* 0x001fca00078e0a05 */
[----:B------:R-:W-:-:S05]  /*1e30*/  VIADDMNMX.U32 R5, R5, R6, 0x4, !PT ;  /* 0x0000000405057446 */ /* 0x000fca0007800006 */
[----:B------:R-:W-:-:S04]  /*1e40*/  VIADD R5, R5, 0xfffffffc ;  /* 0xfffffffc05057836 */ /* 0x000fc80000000000 */
[----:B------:R-:W-:Y:S01]  /*1e50*/  IMAD.SHL.U32 R7, R5, 0x800000, RZ ;  /* 0x0080000005077824 */ /* 0x000fe200078e00ff */
[C---:B------:R-:W-:Y:S02]  /*1e60*/  SHF.L.U32 R6, R4.reuse, R5, RZ ;  /* 0x0000000504067219 */ /* 0x040fe400000006ff */
[----:B------:R-:W-:Y:S02]  /*1e70*/  IADD3 R5, PT, PT, R4, 0x1000000, RZ ;  /* 0x0100000004057810 */ /* 0x000fe40007ffe0ff */
[----:B------:R-:W-:Y:S02]  /*1e80*/  LEA.HI R6, R6, -R7, RZ, 0x1c ;  /* 0x8000000706067211 */ /* 0x000fe400078fe0ff */
[----:B------:R-:W-:-:S03]  /*1e90*/  SHF.R.S32.HI R5, RZ, 0x8, R5 ;  /* 0x00000008ff057819 */ /* 0x000fc60000011405 */
[----:B------:R-:W-:-:S05]  /*1ea0*/  VIADD R6, R6, 0x3c000000 ;  /* 0x3c00000006067836 */ /* 0x000fca0000000000 */
[----:B------:R-:W-:-:S04]  /*1eb0*/  LOP3.LUT R5, R6, 0x7f800000, R5, 0xf8, !PT ;  /* 0x7f80000006057812 */ /* 0x000fc800078ef805 */
[----:B------:R-:W-:-:S04]  /*1ec0*/  SEL R5, R5, RZ, P0 ;  /* 0x000000ff05057207 */ /* 0x000fc80000000000 */
[----:B------:R-:W-:-:S04]  /*1ed0*/  LOP3.LUT R5, R5, 0x80000000, R0, 0xf8, !PT ;  /* 0x8000000005057812 */ /* 0x000fc800078ef800 */
[----:B------:R-:W-:-:S04]  /*1ee0*/  F2FP.F16.F32.PACK_AB R5, RZ, R5 ;  /* 0x00000005ff05723e */ /* 0x000fc800000000ff */
[----:B------:R-:W-:Y:S01]  /*1ef0*/  PRMT R19, R5, 0x7610, R19 ;  /* 0x0000761005137816 */ /* 0x000fe20000000013 */
[----:B------:R-:W-:Y:S06]  /*1f00*/  BRA `(.L_x_192) ;  /* 0x00000008001c7947 */ /* 0x000fec0003800000 */
.L_x_203:
[----:B------:R-:W2:Y:S02]  /*1f10*/  LDG.E.U8 R2, desc[UR36][R2.64] ;  /* 0x0000002402027981 */ /* 0x000ea4000c1e1100 */
[C---:B--2---:R-:W-:Y:S02]  /*1f20*/  IMAD.SHL.U32 R4, R2.reuse, 0x2000000, RZ ;  /* 0x0200000002047824 */ /* 0x044fe400078e00ff */
[----:B------:R-:W-:-:S03]  /*1f30*/  IMAD.SHL.U32 R5, R2, 0x100, RZ ;  /* 0x0000010002057824 */ /* 0x000fc600078e00ff */
[----:B------:R-:W-:-:S13]  /*1f40*/  ISETP.GT.U32.AND P0, PT, R4, 0x7ffffff, PT ;  /* 0x07ffffff0400780c */ /* 0x000fda0003f04070 */
[C---:B------:R-:W-:Y:S02]  /*1f50*/  @!P0 LOP3.LUT R0, R5.reuse, 0x7f00, RZ, 0xc0, !PT ;  /* 0x00007f0005008812 */ /* 0x040fe400078ec0ff */
[----:B------:R-:W-:Y:S02]  /*1f60*/  @P0 LEA.HI R4, R4, 0x70000000, RZ, 0x1c ;  /* 0x7000000004040811 */ /* 0x000fe400078fe0ff */
[----:B------:R-:W-:Y:S02]  /*1f70*/  @!P0 LOP3.LUT R0, R0, 0x3f000000, RZ, 0xfc, !PT ;  /* 0x3f00000000008812 */ /* 0x000fe400078efcff */
[----:B------:R-:W-:-:S03]  /*1f80*/  PRMT R5, R5, 0x9910, RZ ;  /* 0x0000991005057816 */ /* 0x000fc600000000ff */
[----:B------:R-:W-:Y:S01]  /*1f90*/  @!P0 FADD.FTZ R0, R0, -0.5 ;  /* 0xbf00000000008421 */ /* 0x000fe20000010000 */
[----:B------:R-:W-:-:S05]  /*1fa0*/  @P0 FMUL.FTZ R0, R4, 1.9259299443872358531e-34 ;  /* 0x0780000004000820 */ /* 0x000fca0000410000 */
[----:B------:R-:W-:-:S04]  /*1fb0*/  LOP3.LUT R0, R0, 0x80000000, R5, 0xf8, !PT ;  /* 0x8000000000007812 */ /* 0x000fc800078ef805 */
[----:B------:R-:W-:-:S04]  /*1fc0*/  F2FP.F16.F32.PACK_AB R0, RZ, R0 ;  /* 0x00000000ff00723e */ /* 0x000fc800000000ff */
[----:B------:R-:W-:Y:S01]  /*1fd0*/  PRMT R19, R0, 0x7610, R19 ;  /* 0x0000761000137816 */ /* 0x000fe20000000013 */
[----:B------:R-:W-:Y:S06]  /*1fe0*/  BRA `(.L_x_192) ;  /* 0x0000000400e47947 */ /* 0x000fec0003800000 */
.L_x_202:
[----:B------:R-:W2:Y:S02]  /*1ff0*/  LDG.E.U16 R0, desc[UR36][R2.64] ;  /* 0x0000002402007981 */ /* 0x000ea4000c1e1500 */
[----:B--2---:R-:W-:-:S05]  /*2000*/  IMAD.U32 R0, R0, 0x10000, RZ ;  /* 0x0001000000007824 */ /* 0x004fca00078e00ff */
[----:B------:R-:W-:-:S04]  /*2010*/  F2FP.F16.F32.PACK_AB R0, RZ, R0 ;  /* 0x00000000ff00723e */ /* 0x000fc800000000ff */
[----:B------:R-:W-:Y:S01]  /*2020*/  PRMT R19, R0, 0x7610, R19 ;  /* 0x0000761000137816 */ /* 0x000fe20000000013 */
[----:B------:R-:W-:Y:S06]  /*2030*/  BRA `(.L_x_192) ;  /* 0x0000000400d07947 */ /* 0x000fec0003800000 */
.L_x_199:
[----:B------:R-:W-:-:S09]  /*2040*/  UISETP.GT.AND UP0, UPT, UR4, 0x1b, UPT ;  /* 0x0000001b0400788c */ /* 0x000fd2000bf04270 */
[----:B------:R-:W-:Y:S05]  /*2050*/  BRA.U UP0, `(.L_x_204) ;  /* 0x0000000500147547 */ /* 0x000fea000b800000 */
[----:B------:R-:W-:-:S09]  /*2060*/  UISETP.NE.AND UP0, UPT, UR4, 0x19, UPT ;  /* 0x000000190400788c */ /* 0x000fd2000bf05270 */
[----:B------:R-:W-:Y:S05]  /*2070*/  BRA.U !UP0, `(.L_x_205) ;  /* 0x0000000108987547 */ /* 0x000fea000b800000 */
[----:B------:R-:W-:-:S09]  /*2080*/  UISETP.NE.AND UP0, UPT, UR4, 0x1a, UPT ;  /* 0x0000001a0400788c */ /* 0x000fd2000bf05270 */
[----:B------:R-:W-:Y:S05]  /*2090*/  BRA.U !UP0, `(.L_x_206) ;  /* 0x00000001081c7547 */ /* 0x000fea000b800000 */
[----:B------:R-:W-:-:S09]  /*20a0*/  UISETP.NE.AND UP0, UPT, UR4, 0x1b, UPT ;  /* 0x0000001b0400788c */ /* 0x000fd2000bf05270 */
[----:B------:R-:W-:Y:S05]  /*20b0*/  BRA.U UP0, `(.L_x_191) ;  /* 0x0000000500147547 */ /* 0x000fea000b800000 */
[----:B------:R-:W2:Y:S02]  /*20c0*/  LDG.E.U16 R0, desc[UR36][R2.64] ;  /* 0x0000002402007981 */ /* 0x000ea4000c1e1500 */
[----:B--2---:R-:W-:-:S04]  /*20d0*/  I2FP.F32.U32 R0, R0 ;  /* 0x0000000000007245 */ /* 0x004fc80000201000 */
[----:B------:R-:W-:-:S04]  /*20e0*/  F2FP.F16.F32.PACK_AB R0, RZ, R0 ;  /* 0x00000000ff00723e */ /* 0x000fc800000000ff */
[----:B------:R-:W-:Y:S01]  /*20f0*/  PRMT R19, R0, 0x7610, R19 ;  /* 0x0000761000137816 */ /* 0x000fe20000000013 */
[----:B------:R-:W-:Y:S06]  /*2100*/  BRA `(.L_x_192) ;  /* 0x00000004009c7947 */ /* 0x000fec0003800000 */
.L_x_206:
[----:B------:R-:W2:Y:S01]  /*2110*/  LDG.E.U8 R3, desc[UR36][R2.64] ;  /* 0x0000002402037981 */ /* 0x000ea2000c1e1100 */
[----:B------:R-:W-:Y:S01]  /*2120*/  BSSY.RECONVERGENT B0, `(.L_x_207) ;  /* 0x0000018000007945 */ /* 0x000fe20003800200 */
[----:B------:R-:W-:Y:S01]  /*2130*/  IMAD.MOV.U32 R0, RZ, RZ, RZ ;  /* 0x000000ffff007224 */ /* 0x000fe200078e00ff */
[----:B--2---:R-:W-:-:S13]  /*2140*/  ISETP.NE.AND P0, PT, R3, RZ, PT ;  /* 0x000000ff0300720c */ /* 0x004fda0003f05270 */
[----:B------:R-:W-:Y:S05]  /*2150*/  @!P0 BRA `(.L_x_208) ;  /* 0x0000000000508947 */ /* 0x000fea0003800000 */
[----:B------:R-:W-:-:S13]  /*2160*/  ISETP.NE.AND P0, PT, R3, 0x80, PT ;  /* 0x000000800300780c */ /* 0x000fda0003f05270 */
[----:B------:R-:W-:Y:S01]  /*2170*/  @!P0 MOV R0, 0x7f800001 ;  /* 0x7f80000100008802 */ /* 0x000fe20000000f00 */
[----:B------:R-:W-:Y:S06]  /*2180*/  @!P0 BRA `(.L_x_208) ;  /* 0x0000000000448947 */ /* 0x000fec0003800000 */
[--C-:B------:R-:W-:Y:S01]  /*2190*/  SHF.R.U32.HI R0, RZ, 0x3, R3.reuse ;  /* 0x00000003ff007819 */ /* 0x100fe20000011603 */
[----:B------:R-:W-:Y:S03]  /*21a0*/  BSSY.RECONVERGENT B1, `(.L_x_209) ;  /* 0x000000c000017945 */ /* 0x000fe60003800200 */
[----:B------:R-:W-:Y:S02]  /*21b0*/  LOP3.LUT P0, R2, R0, 0xf, RZ, 0xc0, !PT ;  /* 0x0000000f00027812 */ /* 0x000fe4000780c0ff */
[----:B------:R-:W-:-:S05]  /*21c0*/  SHF.R.U32.HI R0, RZ, 0x7, R3 ;  /* 0x00000007ff007819 */ /* 0x000fca0000011603 */
[----:B------:R-:W-:Y:S01]  /*21d0*/  IMAD.U32 R7, R0, -0x80000000, RZ ;  /* 0x8000000000077824 */ /* 0x000fe200078e00ff */
[----:B------:R-:W-:-:S05]  /*21e0*/  LOP3.LUT R0, R3, 0x7, RZ, 0xc0, !PT ;  /* 0x0000000703007812 */ /* 0x000fca00078ec0ff */
[----:B------:R-:W-:Y:S05]  /*21f0*/  @P0 BRA `(.L_x_210) ;  /* 0x0000000000180947 */ /* 0x000fea0003800000 */
[----:B------:R-:W0:Y:S02]  /*2200*/  FLO.U32 R3, R0 ;  /* 0x0000000000037300 */ /* 0x000e2400000e0000 */
[----:B0-----:R-:W-:-:S04]  /*2210*/  IADD3 R3, PT, PT, -R3, 0x1f, RZ ;  /* 0x0000001f03037810 */ /* 0x001fc80007ffe1ff */
[----:B------:R-:W-:Y:S01]  /*2220*/  IADD3 R2, PT, PT, R2, 0x1d, -R3 ;  /* 0x0000001d02027810 */ /* 0x000fe20007ffe803 */
[----:B------:R-:W-:-:S05]  /*2230*/  VIADD R5, R3, 0xffffffe4 ;  /* 0xffffffe403057836 */ /* 0x000fca0000000000 */
[----:B------:R-:W-:-:S04]  /*2240*/  SHF.L.U32 R5, R0, R5, RZ ;  /* 0x0000000500057219 */ /* 0x000fc800000006ff */
[----:B------:R-:W-:-:S07]  /*2250*/  LOP3.LUT R0, R5, 0x7, RZ, 0xc0, !PT ;  /* 0x0000000705007812 */ /* 0x000fce00078ec0ff */
.L_x_210:
[----:B------:R-:W-:Y:S05]  /*2260*/  BSYNC.RECONVERGENT B1 ;  /* 0x0000000000017941 */ /* 0x000fea0003800200 */
.L_x_209:
[----:B------:R-:W-:Y:S01]  /*2270*/  IMAD.SHL.U32 R0, R0, 0x100000, RZ ;  /* 0x0010000000007824 */ /* 0x000fe200078e00ff */
[----:B------:R-:W-:-:S04]  /*2280*/  LEA R2, R2, 0x3b800000, 0x17 ;  /* 0x3b80000002027811 */ /* 0x000fc800078eb8ff */
[----:B------:R-:W-:-:S07]  /*2290*/  LOP3.LUT R0, R2, R0, R7, 0xfe, !PT ;  /* 0x0000000002007212 */ /* 0x000fce00078efe07 */
.L_x_208:
[----:B------:R-:W-:Y:S05]  /*22a0*/  BSYNC.RECONVERGENT B0 ;  /* 0x0000000000007941 */ /* 0x000fea0003800200 */
.L_x_207:
[----:B------:R-:W-:-:S04]  /*22b0*/  F2FP.F16.F32.PACK_AB R0, RZ, R0 ;  /* 0x00000000ff00723e */ /* 0x000fc800000000ff */
[----:B------:R-:W-:Y:S01]  /*22c0*/  PRMT R19, R0, 0x7610, R19 ;  /* 0x0000761000137816 */ /* 0x000fe20000000013 */
[----:B------:R-:W-:Y:S06]  /*22d0*/  BRA `(.L_x_192) ;  /* 0x0000000400287947 */ /* 0x000fec0003800000 */
.L_x_205:
[----:B------:R-:W2:Y:S01]  /*22e0*/  LDG.E.U8 R3, desc[UR36][R2.64] ;  /* 0x0000002402037981 */ /* 0x000ea2000c1e1100 */
[----:B------:R-:W-:Y:S01]  /*22f0*/  BSSY.RECONVERGENT B0, `(.L_x_211) ;  /* 0x0000018000007945 */ /* 0x000fe20003800200 */
[----:B------:R-:W-:Y:S01]  /*2300*/  IMAD.MOV.U32 R0, RZ, RZ, RZ ;  /* 0x000000ffff007224 */ /* 0x000fe200078e00ff */
[----:B--2---:R-:W-:-:S13]  /*2310*/  ISETP.NE.AND P0, PT, R3, RZ, PT ;  /* 0x000000ff0300720c */ /* 0x004fda0003f05270 */
[----:B------:R-:W-:Y:S05]  /*2320*/  @!P0 BRA `(.L_x_212) ;  /* 0x0000000000508947 */ /* 0x000fea0003800000 */
[----:B------:R-:W-:-:S13]  /*2330*/  ISETP.NE.AND P0, PT, R3, 0x80, PT ;  /* 0x000000800300780c */ /* 0x000fda0003f05270 */
[----:B------:R-:W-:Y:S01]  /*2340*/  @!P0 IMAD.MOV.U32 R0, RZ, RZ, 0x7f800001 ;  /* 0x7f800001ff008424 */ /* 0x000fe200078e00ff */
[----:B------:R-:W-:Y:S06]  /*2350*/  @!P0 BRA `(.L_x_212) ;  /* 0x0000000000448947 */ /* 0x000fec0003800000 */
[--C-:B------:R-:W-:Y:S01]  /*2360*/  SHF.R.U32.HI R0, RZ, 0x2, R3.reuse ;  /* 0x00000002ff007819 */ /* 0x100fe20000011603 */
[----:B------:R-:W-:Y:S03]  /*2370*/  BSSY.RECONVERGENT B1, `(.L_x_213) ;  /* 0x000000c000017945 */ /* 0x000fe60003800200 */
[----:B------:R-:W-:Y:S02]  /*2380*/  LOP3.LUT P0, R2, R0, 0x1f, RZ, 0xc0, !PT ;  /* 0x0000001f00027812 */ /* 0x000fe4000780c0ff */
[----:B------:R-:W-:-:S04]  /*2390*/  SHF.R.U32.HI R0, RZ, 0x7, R3 ;  /* 0x00000007ff007819 */ /* 0x000fc80000011603 */
[----:B------:R-:W-:Y:S02]  /*23a0*/  SHF.L.U32 R7, R0, 0x1f, RZ ;  /* 0x0000001f00077819 */ /* 0x000fe400000006ff */
        /* <DEDUP_REMOVED lines=8> */
.L_x_214:
[----:B------:R-:W-:Y:S05]  /*2430*/  BSYNC.RECONVERGENT B1 ;  /* 0x0000000000017941 */ /* 0x000fea0003800200 */
.L_x_213:
[----:B------:R-:W-:Y:S01]  /*2440*/  IMAD.SHL.U32 R0, R0, 0x200000, RZ ;  /* 0x0020000000007824 */ /* 0x000fe200078e00ff */
[----:B------:R-:W-:-:S04]  /*2450*/  LEA R2, R2, 0x37800000, 0x17 ;  /* 0x3780000002027811 */ /* 0x000fc800078eb8ff */
[----:B------:R-:W-:-:S07]  /*2460*/  LOP3.LUT R0, R2, R0, R7, 0xfe, !PT ;  /* 0x0000000002007212 */ /* 0x000fce00078efe07 */
.L_x_212:
[----:B------:R-:W-:Y:S05]  /*2470*/  BSYNC.RECONVERGENT B0 ;  /* 0x0000000000007941 */ /* 0x000fea0003800200 */
.L_x_211:
[----:B------:R-:W-:-:S04]  /*2480*/  F2FP.F16.F32.PACK_AB R0, RZ, R0 ;  /* 0x00000000ff00723e */ /* 0x000fc800000000ff */
[----:B------:R-:W-:Y:S01]  /*2490*/  PRMT R19, R0, 0x7610, R19 ;  /* 0x0000761000137816 */ /* 0x000fe20000000013 */
[----:B------:R-:W-:Y:S06]  /*24a0*/  BRA `(.L_x_192) ;  /* 0x0000000000b47947 */ /* 0x000fec0003800000 */
.L_x_204:
[----:B------:R-:W-:-:S09]  /*24b0*/  UISETP.NE.AND UP0, UPT, UR4, 0x1c, UPT ;  /* 0x0000001c0400788c */ /* 0x000fd2000bf05270 */
[----:B------:R-:W-:Y:S05]  /*24c0*/  BRA.U !UP0, `(.L_x_215) ;  /* 0x00000001089c7547 */ /* 0x000fea000b800000 */
[----:B------:R-:W-:-:S09]  /*24d0*/  UISETP.NE.AND UP0, UPT, UR4, 0x1d, UPT ;  /* 0x0000001d0400788c */ /* 0x000fd2000bf05270 */
[----:B------:R-:W-:Y:S05]  /*24e0*/  BRA.U !UP0, `(.L_x_216) ;  /* 0x0000000108807547 */ /* 0x000fea000b800000 */
[----:B------:R-:W-:-:S09]  /*24f0*/  UISETP.NE.AND UP0, UPT, UR4, 0x2c, UPT ;  /* 0x0000002c0400788c */ /* 0x000fd2000bf05270 */
[----:B------:R-:W-:Y:S05]  /*2500*/  BRA.U !UP0, `(.L_x_217) ;  /* 0x0000000108487547 */ /* 0x000fea000b800000 */
.L_x_191:
[----:B------:R-:W-:Y:S01]  /*2510*/  MOV R2, 0x130 ;  /* 0x0000013000027802 */ /* 0x000fe20000000f00 */
[----:B------:R-:W0:Y:S01]  /*2520*/  LDCU.64 UR4, c[0x4][0x120] ;  /* 0x01002400ff0477ac */ /* 0x000e220008000a00 */
[----:B------:R-:W-:Y:S02]  /*2530*/  IMAD.MOV.U32 R8, RZ, RZ, 0x4e ;  /* 0x0000004eff087424 */ /* 0x000fe400078e00ff */
[----:B------:R-:W-:Y:S01]  /*2540*/  IMAD.MOV.U32 R12, RZ, RZ, 0x1 ;  /* 0x00000001ff0c7424 */ /* 0x000fe200078e00ff */
[----:B------:R-:W1:Y:S01]  /*2550*/  LDCU.64 UR6, c[0x4][0x128] ;  /* 0x01002500ff0677ac */ /* 0x000e620008000a00 */
[----:B------:R-:W2:Y:S01]  /*2560*/  LDC.64 R2, c[0x4][R2] ;  /* 0x0100000002027b82 */ /* 0x000ea20000000a00 */
[----:B------:R-:W-:Y:S01]  /*2570*/  IMAD.MOV.U32 R13, RZ, RZ, RZ ;  /* 0x000000ffff0d7224 */ /* 0x000fe200078e00ff */
[----:B------:R-:W3:Y:S01]  /*2580*/  LDCU.64 UR8, c[0x4][0x30] ;  /* 0x01000600ff0877ac */ /* 0x000ee20008000a00 */
[----:B0-----:R-:W-:Y:S02]  /*2590*/  IMAD.U32 R4, RZ, RZ, UR4 ;  /* 0x00000004ff047e24 */ /* 0x001fe4000f8e00ff */
[----:B------:R-:W-:-:S02]  /*25a0*/  IMAD.U32 R5, RZ, RZ, UR5 ;  /* 0x00000005ff057e24 */ /* 0x000fc4000f8e00ff */
[----:B-1----:R-:W-:Y:S01]  /*25b0*/  IMAD.U32 R6, RZ, RZ, UR6 ;  /* 0x00000006ff067e24 */ /* 0x002fe2000f8e00ff */
[----:B------:R-:W-:Y:S01]  /*25c0*/  MOV R7, UR7 ;  /* 0x0000000700077c02 */ /* 0x000fe20008000f00 */
[----:B---3--:R-:W-:Y:S02]  /*25d0*/  IMAD.U32 R10, RZ, RZ, UR8 ;  /* 0x00000008ff0a7e24 */ /* 0x008fe4000f8e00ff */
[----:B------:R-:W-:-:S07]  /*25e0*/  IMAD.U32 R11, RZ, RZ, UR9 ;  /* 0x00000009ff0b7e24 */ /* 0x000fce000f8e00ff */
[----:B------:R-:W-:-:S07]  /*25f0*/  LEPC R20, `(.L_x_218) ;  /* 0x000000001014794e */ /* 0x000fce0000000000 */
[----:B--2---:R-:W-:Y:S05]  /*2600*/  CALL.ABS.NOINC R2 ;  /* 0x0000000002007343 */ /* 0x004fea0003c00000 */
.L_x_218:
[----:B------:R-:W-:Y:S01]  /*2610*/  PRMT R19, RZ, 0x7610, R19 ;  /* 0x00007610ff137816 */ /* 0x000fe20000000013 */
[----:B------:R-:W-:Y:S06]  /*2620*/  BRA `(.L_x_192) ;  /* 0x0000000000547947 */ /* 0x000fec0003800000 */
.L_x_217:
[----:B------:R-:W2:Y:S01]  /*2630*/  LDG.E.U8 R2, desc[UR36][R2.64] ;  /* 0x0000002402027981 */ /* 0x000ea2000c1e1100 */
[----:B------:R-:W-:Y:S01]  /*2640*/  BSSY.RECONVERGENT B0, `(.L_x_219) ;  /* 0x0000007000007945 */ /* 0x000fe20003800200 */
[----:B------:R-:W-:Y:S01]  /*2650*/  HFMA2 R0, -RZ, RZ, 3.814697265625e-06, 0 ;  /* 0x00400000ff007431 */ /* 0x000fe200000001ff */
[----:B--2---:R-:W-:-:S13]  /*2660*/  ISETP.NE.AND P0, PT, R2, RZ, PT ;  /* 0x000000ff0200720c */ /* 0x004fda0003f05270 */
[----:B------:R-:W-:Y:S05]  /*2670*/  @!P0 BRA `(.L_x_220) ;  /* 0x00000000000c8947 */ /* 0x000fea0003800000 */
[----:B------:R-:W-:-:S13]  /*2680*/  ISETP.NE.AND P0, PT, R2, 0xff, PT ;  /* 0x000000ff0200780c */ /* 0x000fda0003f05270 */
[----:B------:R-:W-:Y:S02]  /*2690*/  @!P0 IMAD.MOV.U32 R0, RZ, RZ, 0x7f800001 ;  /* 0x7f800001ff008424 */ /* 0x000fe400078e00ff */
[----:B------:R-:W-:-:S07]  /*26a0*/  @P0 IMAD.SHL.U32 R0, R2, 0x800000, RZ ;  /* 0x0080000002000824 */ /* 0x000fce00078e00ff */
.L_x_220:
[----:B------:R-:W-:Y:S05]  /*26b0*/  BSYNC.RECONVERGENT B0 ;  /* 0x0000000000007941 */ /* 0x000fea0003800200 */
.L_x_219:
[----:B------:R-:W-:-:S04]  /*26c0*/  F2FP.F16.F32.PACK_AB R0, RZ, R0 ;  /* 0x00000000ff00723e */ /* 0x000fc800000000ff */
[----:B------:R-:W-:Y:S01]  /*26d0*/  PRMT R19, R0, 0x7610, R19 ;  /* 0x0000761000137816 */ /* 0x000fe20000000013 */
[----:B------:R-:W-:Y:S06]  /*26e0*/  BRA `(.L_x_192) ;  /* 0x0000000000247947 */ /* 0x000fec0003800000 */
.L_x_216:
[----:B------:R-:W2:Y:S02]  /*26f0*/  LDG.E.64 R2, desc[UR36][R2.64] ;  /* 0x0000002402027981 */ /* 0x000ea4000c1e1b00 */
[----:B--2---:R-:W0:Y:S02]  /*2700*/  I2F.U64 R0, R2 ;  /* 0x0000000200007312 */ /* 0x004e240000301000 */
[----:B0-----:R-:W-:-:S04]  /*2710*/  F2FP.F16.F32.PACK_AB R0, RZ, R0 ;  /* 0x00000000ff00723e */ /* 0x001fc800000000ff */
[----:B------:R-:W-:Y:S01]  /*2720*/  PRMT R19, R0, 0x7610, R19 ;  /* 0x0000761000137816 */ /* 0x000fe20000000013 */
[----:B------:R-:W-:Y:S06]  /*2730*/  BRA `(.L_x_192) ;  /* 0x0000000000107947 */ /* 0x000fec0003800000 */
.L_x_215:
[----:B------:R-:W2:Y:S02]  /*2740*/  LDG.E R2, desc[UR36][R2.64] ;  /* 0x0000002402027981 */ /* 0x000ea4000c1e1900 */
[----:B--2---:R-:W-:-:S04]  /*2750*/  I2FP.F32.U32 R0, R2 ;  /* 0x0000000200007245 */ /* 0x004fc80000201000 */
[----:B------:R-:W-:-:S04]  /*2760*/  F2FP.F16.F32.PACK_AB R0, RZ, R0 ;  /* 0x00000000ff00723e */ /* 0x000fc800000000ff */
[----:B------:R-:W-:-:S07]  /*2770*/  PRMT R19, R0, 0x7610, R19 ;  /* 0x0000761000137816 */ /* 0x000fce0000000013 */
.L_x_192:
[----:B------:R-:W0:Y:S01]  /*2780*/  LDCU.64 UR6, c[0x0][0x5f8] ;  /* 0x0000bf00ff0677ac */ /* 0x000e220008000a00 */
[----:B------:R-:W-:-:S04]  /*2790*/  UPRMT UR4, UR42, 0x9910, URZ ;  /* 0x000099102a047896 */ /* 0x000fc800080000ff */
[----:B------:R-:W-:Y:S01]  /*27a0*/  UISETP.GT.AND UP0, UPT, UR4, 0x9, UPT ;  /* 0x000000090400788c */ /* 0x000fe2000bf04270 */
[----:B01----:R-:W-:-:S05]  /*27b0*/  IADD3 R2, P0, PT, R18, UR6, RZ ;  /* 0x0000000612027c10 */ /* 0x003fca000ff1e0ff */
[----:B------:R-:W-:-:S03]  /*27c0*/  IMAD.X R3, RZ, RZ, UR7, P0 ;  /* 0x00000007ff037e24 */ /* 0x000fc600080e06ff */
        /* <DEDUP_REMOVED lines=11> */
[----:B0-----:R-:W-:Y:S01]  /*2880*/  F2FP.F16.F32.PACK_AB R0, RZ, R0 ;  /* 0x00000000ff00723e */ /* 0x001fe200000000ff */
[----:B------:R-:W-:Y:S06]  /*2890*/  BRA `(.L_x_226) ;  /* 0x0000000c008c7947 */ /* 0x000fec0003800000 */
.L_x_224:
[----:B------:R-:W2:Y:S02]  /*28a0*/  LDG.E.U8 R2, desc[UR36][R2.64] ;  /* 0x0000002402027981 */ /* 0x000ea4000c1e1100 */
[----:B--2---:R-:W-:-:S04]  /*28b0*/  I2FP.F32.U32 R0, R2 ;  /* 0x0000000200007245 */ /* 0x004fc80000201000 */
[----:B------:R-:W-:Y:S01]  /*28c0*/  F2FP.F16.F32.PACK_AB R0, RZ, R0 ;  /* 0x00000000ff00723e */ /* 0x000fe200000000ff */
[----:B------:R-:W-:Y:S06]  /*28d0*/  BRA `(.L_x_226) ;  /* 0x0000000c007c7947 */ /* 0x000fec0003800000 */
.L_x_223:
        /* <DEDUP_REMOVED lines=8> */
[----:B0-----:R-:W-:Y:S01]  /*2960*/  F2FP.F16.F32.PACK_AB R0, RZ, R0 ;  /* 0x00000000ff00723e */ /* 0x001fe200000000ff */
[----:B------:R-:W-:Y:S06]  /*2970*/  BRA `(.L_x_226) ;  /* 0x0000000c00547947 */ /* 0x000fec0003800000 */
.L_x_228:
[----:B------:R-:W2:Y:S02]  /*2980*/  LDG.E R2, desc[UR36][R2.64] ;  /* 0x0000002402027981 */ /* 0x000ea4000c1e1900 */
[----:B--2---:R-:W-:-:S04]  /*2990*/  I2FP.F32.S32 R0, R2 ;  /* 0x0000000200007245 */ /* 0x004fc80000201400 */
[----:B------:R-:W-:Y:S01]  /*29a0*/  F2FP.F16.F32.PACK_AB R0, RZ, R0 ;  /* 0x00000000ff00723e */ /* 0x000fe200000000ff */
[----:B------:R-:W-:Y:S06]  /*29b0*/  BRA `(.L_x_226) ;  /* 0x0000000c00447947 */ /* 0x000fec0003800000 */
.L_x_227:
[----:B------:R-:W2:Y:S02]  /*29c0*/  LDG.E.U16 R2, desc[UR36][R2.64] ;  /* 0x0000002402027981 */ /* 0x000ea4000c1e1500 */
[----:B--2---:R-:W0:Y:S02]  /*29d0*/  I2F.S16 R0, R2 ;  /* 0x0000000200007306 */ /* 0x004e240000101400 */
[----:B0-----:R-:W-:Y:S01]  /*29e0*/  F2FP.F16.F32.PACK_AB R0, RZ, R0 ;  /* 0x00000000ff00723e */ /* 0x001fe200000000ff */
[----:B------:R-:W-:Y:S06]  /*29f0*/  BRA `(.L_x_226) ;  /* 0x0000000c00347947 */ /* 0x000fec0003800000 */
.L_x_222:
        /* <DEDUP_REMOVED lines=9> */
.L_x_230:
[----:B------:R1:W5:Y:S01]  /*2a90*/  LDG.E.U16 R0, desc[UR36][R2.64] ;  /* 0x0000002402007981 */ /* 0x000362000c1e1500 */
[----:B------:R-:W-:Y:S05]  /*2aa0*/  BRA `(.L_x_226) ;  /* 0x0000000c00087947 */ /* 0x000fea0003800000 */
.L_x_229:
        /* <DEDUP_REMOVED lines=9> */
.L_x_232:
[----:B------:R0:W5:Y:S01]  /*2b40*/  LDG.E.U16 R0, desc[UR36][R2.64] ;  /* 0x0000002402007981 */ /* 0x000162000c1e1500 */
[----:B------:R-:W-:Y:S05]  /*2b50*/  BRA `(.L_x_226) ;  /* 0x0000000800dc7947 */ /* 0x000fea0003800000 */
.L_x_231:
[----:B------:R-:W2:Y:S01]  /*2b60*/  LDG.E.64 R2, desc[UR36][R2.64] ;  /* 0x0000002402027981 */ /* 0x000ea2000c1e1b00 */
[----:B------:R-:W-:Y:S01]  /*2b70*/  UMOV UR4, 0xf0000000 ;  /* 0xf000000000047882 */ /* 0x000fe20000000000 */
[----:B------:R-:W-:Y:S01]  /*2b80*/  UMOV UR5, 0x380fffff ;  /* 0x380fffff00057882 */ /* 0x000fe20000000000 */
[----:B--2---:R-:W0:Y:S01]  /*2b90*/  F2F.F32.F64 R0, R2 ;  /* 0x0000000200007310 */ /* 0x004e220000301000 */
[----:B------:R-:W-:-:S14]  /*2ba0*/  DSETP.GEU.AND P0, PT, |R2|, UR4, PT ;  /* 0x0000000402007e2a */ /* 0x000fdc000bf0e200 */
[----:B0-----:R-:W-:-:S05]  /*2bb0*/  @!P0 FMUL R0, R0, 1.175494350822287508e-38 ;  /* 0x0080000000008820 */ /* 0x001fca0000400000 */
[----:B------:R-:W-:Y:S01]  /*2bc0*/  F2FP.F16.F32.PACK_AB R0, RZ, R0 ;  /* 0x00000000ff00723e */ /* 0x000fe200000000ff */
[----:B------:R-:W-:Y:S06]  /*2bd0*/  BRA `(.L_x_226) ;  /* 0x0000000800bc7947 */ /* 0x000fec0003800000 */
.L_x_221:
        /* <DEDUP_REMOVED lines=11> */
[----:B------:R-:W-:Y:S01]  /*2c90*/  F2FP.F16.F32.PACK_AB R0, RZ, R0 ;  /* 0x00000000ff00723e */ /* 0x000fe200000000ff */
[----:B------:R-:W-:Y:S06]  /*2ca0*/  BRA `(.L_x_226) ;  /* 0x0000000800887947 */ /* 0x000fec0003800000 */
.L_x_235:
        /* <DEDUP_REMOVED lines=8> */
.L_x_234:
        /* <DEDUP_REMOVED lines=12> */
[----:B0-----:R-:W-:-:S04]  /*2df0*/  IADD3 R5, PT, PT, -R5, RZ, RZ ;  /* 0x000000ff05057210 */ /* 0x001fc80007ffe1ff */
[----:B------:R-:W-:-:S05]  /*2e00*/  VIADDMNMX.U32 R5, R5, R6, 0x4, !PT ;  /* 0x0000000405057446 */ /* 0x000fca0007800006 */
[----:B------:R-:W-:-:S04]  /*2e10*/  VIADD R5, R5, 0xfffffffc ;  /* 0xfffffffc05057836 */ /* 0x000fc80000000000 */
[----:B------:R-:W-:Y:S01]  /*2e20*/  IMAD.SHL.U32 R7, R5, 0x800000, RZ ;  /* 0x0080000005077824 */ /* 0x000fe200078e00ff */
[C---:B------:R-:W-:Y:S01]  /*2e30*/  SHF.L.U32 R6, R4.reuse, R5, RZ ;  /* 0x0000000504067219 */ /* 0x040fe200000006ff */
[----:B------:R-:W-:-:S03]  /*2e40*/  VIADD R5, R4, 0x1000000 ;  /* 0x0100000004057836 */ /* 0x000fc60000000000 */
        /* <DEDUP_REMOVED lines=9> */
.L_x_237:
[----:B------:R-:W2:Y:S02]  /*2ee0*/  LDG.E.U8 R2, desc[UR36][R2.64] ;  /* 0x0000002402027981 */ /* 0x000ea4000c1e1100 */
[C---:B--2---:R-:W-:Y:S01]  /*2ef0*/  IMAD.SHL.U32 R4, R2.reuse, 0x2000000, RZ ;  /* 0x0200000002047824 */ /* 0x044fe200078e00ff */
[----:B------:R-:W-:-:S04]  /*2f00*/  SHF.L.U32 R5, R2, 0x8, RZ ;  /* 0x0000000802057819 */ /* 0x000fc800000006ff */
        /* <DEDUP_REMOVED lines=8> */
[----:B------:R-:W-:Y:S01]  /*2f90*/  F2FP.F16.F32.PACK_AB R0, RZ, R0 ;  /* 0x00000000ff00723e */ /* 0x000fe200000000ff */
[----:B------:R-:W-:Y:S06]  /*2fa0*/  BRA `(.L_x_226) ;  /* 0x0000000400c87947 */ /* 0x000fec0003800000 */
.L_x_236:
[----:B------:R-:W2:Y:S02]  /*2fb0*/  LDG.E.U16 R0, desc[UR36][R2.64] ;  /* 0x0000002402007981 */ /* 0x000ea4000c1e1500 */
[----:B--2---:R-:W-:-:S05]  /*2fc0*/  IMAD.U32 R0, R0, 0x10000, RZ ;  /* 0x0001000000007824 */ /* 0x004fca00078e00ff */
[----:B------:R-:W-:Y:S01]  /*2fd0*/  F2FP.F16.F32.PACK_AB R0, RZ, R0 ;  /* 0x00000000ff00723e */ /* 0x000fe200000000ff */
[----:B------:R-:W-:Y:S06]  /*2fe0*/  BRA `(.L_x_226) ;  /* 0x0000000400b87947 */ /* 0x000fec0003800000 */
.L_x_233:
        /* <DEDUP_REMOVED lines=10> */
[----:B------:R-:W-:Y:S01]  /*3090*/  F2FP.F16.F32.PACK_AB R0, RZ, R0 ;  /* 0x00000000ff00723e */ /* 0x000fe200000000ff */
[----:B------:R-:W-:Y:S06]  /*30a0*/  BRA `(.L_x_226) ;  /* 0x0000000400887947 */ /* 0x000fec0003800000 */
.L_x_240:
        /* <DEDUP_REMOVED lines=21> */
.L_x_244:
[----:B------:R-:W-:Y:S05]  /*3200*/  BSYNC.RECONVERGENT B1 ;  /* 0x0000000000017941 */ /* 0x000fea0003800200 */
.L_x_243:
[----:B------:R-:W-:Y:S02]  /*3210*/  SHF.L.U32 R0, R0, 0x14, RZ ;  /* 0x0000001400007819 */ /* 0x000fe400000006ff */
[----:B------:R-:W-:-:S04]  /*3220*/  LEA R2, R2, 0x3b800000, 0x17 ;  /* 0x3b80000002027811 */ /* 0x000fc800078eb8ff */
[----:B------:R-:W-:-:S07]  /*3230*/  LOP3.LUT R0, R2, R0, R7, 0xfe, !PT ;  /* 0x0000000002007212 */ /* 0x000fce00078efe07 */
.L_x_242:
[----:B------:R-:W-:Y:S05]  /*3240*/  BSYNC.RECONVERGENT B0 ;  /* 0x0000000000007941 */ /* 0x000fea0003800200 */
.L_x_241:
[----:B------:R-:W-:Y:S01]  /*3250*/  F2FP.F16.F32.PACK_AB R0, RZ, R0 ;  /* 0x00000000ff00723e */ /* 0x000fe200000000ff */
[----:B------:R-:W-:Y:S06]  /*3260*/  BRA `(.L_x_226) ;  /* 0x0000000400187947 */ /* 0x000fec0003800000 */
.L_x_239:
        /* <DEDUP_REMOVED lines=21> */
.L_x_248:
[----:B------:R-:W-:Y:S05]  /*33c0*/  BSYNC.RECONVERGENT B1 ;  /* 0x0000000000017941 */ /* 0x000fea0003800200 */
.L_x_247:
[----:B------:R-:W-:Y:S01]  /*33d0*/  IMAD.SHL.U32 R0, R0, 0x200000, RZ ;  /* 0x0020000000007824 */ /* 0x000fe200078e00ff */
[----:B------:R-:W-:-:S04]  /*33e0*/  LEA R2, R2, 0x37800000, 0x17 ;  /* 0x3780000002027811 */ /* 0x000fc800078eb8ff */
[----:B------:R-:W-:-:S07]  /*33f0*/  LOP3.LUT R0, R2, R0, R7, 0xfe, !PT ;  /* 0x0000000002007212 */ /* 0x000fce00078efe07 */
.L_x_246:
[----:B------:R-:W-:Y:S05]  /*3400*/  BSYNC.RECONVERGENT B0 ;  /* 0x0000000000007941 */ /* 0x000fea0003800200 */
.L_x_245:
[----:B------:R-:W-:Y:S01]  /*3410*/  F2FP.F16.F32.PACK_AB R0, RZ, R0 ;  /* 0x00000000ff00723e */ /* 0x000fe200000000ff */
[----:B------:R-:W-:Y:S06]  /*3420*/  BRA `(.L_x_226) ;  /* 0x0000000000a87947 */ /* 0x000fec0003800000 */
.L_x_238:
[----:B------:R-:W-:-:S09]  /*3430*/  UISETP.NE.AND UP0, UPT, UR4, 0x1c, UPT ;  /* 0x0000001c0400788c */ /* 0x000fd2000bf05270 */
[----:B------:R-:W-:Y:S05]  /*3440*/  BRA.U !UP0, `(.L_x_249) ;  /* 0x0000000108947547 */ /* 0x000fea000b800000 */
[----:B------:R-:W-:-:S09]  /*3450*/  UISETP.NE.AND UP0, UPT, UR4, 0x1d, UPT ;  /* 0x0000001d0400788c */ /* 0x000fd2000bf05270 */
[----:B------:R-:W-:Y:S05]  /*3460*/  BRA.U !UP0, `(.L_x_250) ;  /* 0x00000001087c7547 */ /* 0x000fea000b800000 */
[----:B------:R-:W-:-:S09]  /*3470*/  UISETP.NE.AND UP0, UPT, UR4, 0x2c, UPT ;  /* 0x0000002c0400788c */ /* 0x000fd2000bf05270 */
[----:B------:R-:W-:Y:S05]  /*3480*/  BRA.U !UP0, `(.L_x_251) ;  /* 0x0000000108487547 */ /* 0x000fea000b800000 */
.L_x_225:
[----:B------:R-:W-:Y:S01]  /*3490*/  MOV R2, 0x130 ;  /* 0x0000013000027802 */ /* 0x000fe20000000f00 */
[----:B------:R-:W0:Y:S01]  /*34a0*/  LDCU.64 UR4, c[0x4][0x120] ;  /* 0x01002400ff0477ac */ /* 0x000e220008000a00 */
[----:B------:R-:W-:Y:S02]  /*34b0*/  HFMA2 R8, -RZ, RZ, 0, 4.64916229248046875e-06 ;  /* 0x0000004eff087431 */ /* 0x000fe400000001ff */
[----:B------:R-:W-:Y:S01]  /*34c0*/  IMAD.MOV.U32 R12, RZ, RZ, 0x1 ;  /* 0x00000001ff0c7424 */ /* 0x000fe200078e00ff */
[----:B------:R-:W1:Y:S01]  /*34d0*/  LDCU.64 UR6, c[0x4][0x128] ;  /* 0x01002500ff0677ac */ /* 0x000e620008000a00 */
[----:B------:R-:W2:Y:S01]  /*34e0*/  LDC.64 R2, c[0x4][R2] ;  /* 0x0100000002027b82 */ /* 0x000ea20000000a00 */
[----:B------:R-:W-:Y:S01]  /*34f0*/  IMAD.MOV.U32 R13, RZ, RZ, RZ ;  /* 0x000000ffff0d7224 */ /* 0x000fe200078e00ff */
[----:B------:R-:W3:Y:S01]  /*3500*/  LDCU.64 UR8, c[0x4][0x30] ;  /* 0x01000600ff0877ac */ /* 0x000ee20008000a00 */
[----:B0-----:R-:W-:Y:S01]  /*3510*/  MOV R4, UR4 ;  /* 0x0000000400047c02 */ /* 0x001fe20008000f00 */
[----:B------:R-:W-:-:S02]  /*3520*/  IMAD.U32 R5, RZ, RZ, UR5 ;  /* 0x00000005ff057e24 */ /* 0x000fc4000f8e00ff */
[----:B-1----:R-:W-:Y:S02]  /*3530*/  IMAD.U32 R6, RZ, RZ, UR6 ;  /* 0x00000006ff067e24 */ /* 0x002fe4000f8e00ff */
[----:B------:R-:W-:Y:S02]  /*3540*/  IMAD.U32 R7, RZ, RZ, UR7 ;  /* 0x00000007ff077e24 */ /* 0x000fe4000f8e00ff */
[----:B---3--:R-:W-:Y:S02]  /*3550*/  IMAD.U32 R10, RZ, RZ, UR8 ;  /* 0x00000008ff0a7e24 */ /* 0x008fe4000f8e00ff */
[----:B------:R-:W-:-:S07]  /*3560*/  IMAD.U32 R11, RZ, RZ, UR9 ;  /* 0x00000009ff0b7e24 */ /* 0x000fce000f8e00ff */
[----:B------:R-:W-:-:S07]  /*3570*/  LEPC R20, `(.L_x_252) ;  /* 0x000000001014794e */ /* 0x000fce0000000000 */
[----:B--2--5:R-:W-:Y:S05]  /*3580*/  CALL.ABS.NOINC R2 ;  /* 0x0000000002007343 */ /* 0x024fea0003c00000 */
.L_x_252:
[----:B------:R-:W-:Y:S01]  /*3590*/  PRMT R0, RZ, 0x7610, R0 ;  /* 0x00007610ff007816 */ /* 0x000fe20000000000 */
[----:B------:R-:W-:Y:S06]  /*35a0*/  BRA `(.L_x_226) ;  /* 0x0000000000487947 */ /* 0x000fec0003800000 */
.L_x_251:
[----:B------:R-:W2:Y:S01]  /*35b0*/  LDG.E.U8 R2, desc[UR36][R2.64] ;  /* 0x0000002402027981 */ /* 0x000ea2000c1e1100 */
[----:B------:R-:W-:Y:S01]  /*35c0*/  BSSY.RECONVERGENT B0, `(.L_x_253) ;  /* 0x0000007000007945 */ /* 0x000fe20003800200 */
[----:B------:R-:W-:Y:S01]  /*35d0*/  IMAD.MOV.U32 R0, RZ, RZ, 0x400000 ;  /* 0x00400000ff007424 */ /* 0x000fe200078e00ff */
[----:B--2---:R-:W-:-:S13]  /*35e0*/  ISETP.NE.AND P0, PT, R2, RZ, PT ;  /* 0x000000ff0200720c */ /* 0x004fda0003f05270 */
[----:B------:R-:W-:Y:S05]  /*35f0*/  @!P0 BRA `(.L_x_254) ;  /* 0x00000000000c8947 */ /* 0x000fea0003800000 */
[----:B------:R-:W-:-:S13]  /*3600*/  ISETP.NE.AND P0, PT, R2, 0xff, PT ;  /* 0x000000ff0200780c */ /* 0x000fda0003f05270 */
[----:B------:R-:W-:Y:S02]  /*3610*/  @!P0 IMAD.MOV.U32 R0, RZ, RZ, 0x7f800001 ;  /* 0x7f800001ff008424 */ /* 0x000fe400078e00ff */
[----:B------:R-:W-:-:S07]  /*3620*/  @P0 IMAD.SHL.U32 R0, R2, 0x800000, RZ ;  /* 0x0080000002000824 */ /* 0x000fce00078e00ff */
.L_x_254:
[----:B------:R-:W-:Y:S05]  /*3630*/  BSYNC.RECONVERGENT B0 ;  /* 0x0000000000007941 */ /* 0x000fea0003800200 */
.L_x_253:
[----:B------:R-:W-:Y:S01]  /*3640*/  F2FP.F16.F32.PACK_AB R0, RZ, R0 ;  /* 0x00000000ff00723e */ /* 0x000fe200000000ff */
[----:B------:R-:W-:Y:S06]  /*3650*/  BRA `(.L_x_226) ;  /* 0x00000000001c7947 */ /* 0x000fec0003800000 */
.L_x_250:
[----:B------:R-:W2:Y:S02]  /*3660*/  LDG.E.64 R2, desc[UR36][R2.64] ;  /* 0x0000002402027981 */ /* 0x000ea4000c1e1b00 */
[----:B--2---:R-:W0:Y:S02]  /*3670*/  I2F.U64 R0, R2 ;  /* 0x0000000200007312 */ /* 0x004e240000301000 */
[----:B0-----:R-:W-:Y:S01]  /*3680*/  F2FP.F16.F32.PACK_AB R0, RZ, R0 ;  /* 0x00000000ff00723e */ /* 0x001fe200000000ff */
[----:B------:R-:W-:Y:S06]  /*3690*/  BRA `(.L_x_226) ;  /* 0x00000000000c7947 */ /* 0x000fec0003800000 */
.L_x_249:
[----:B------:R-:W2:Y:S02]  /*36a0*/  LDG.E R2, desc[UR36][R2.64] ;  /* 0x0000002402027981 */ /* 0x000ea4000c1e1900 */
[----:B--2---:R-:W-:-:S04]  /*36b0*/  I2FP.F32.U32 R0, R2 ;  /* 0x0000000200007245 */ /* 0x004fc80000201000 */
[----:B------:R-:W-:-:S07]  /*36c0*/  F2FP.F16.F32.PACK_AB R0, RZ, R0 ;  /* 0x00000000ff00723e */ /* 0x000fce00000000ff */
.L_x_226:
[----:B01---5:R-:W-:Y:S01]  /*36d0*/  HADD2.F32 R3, -RZ, R19.H0_H0 ;  /* 0x20000013ff037230 */ /* 0x023fe20000004100 */
[----:B------:R-:W0:Y:S04]  /*36e0*/  LDCU.64 UR6, c[0x0][0x5e8] ;  /* 0x0000bd00ff0677ac */ /* 0x000e280008000a00 */
[----:B------:R-:W-:Y:S01]  /*36f0*/  FSETP.GT.FTZ.AND P0, PT, R3, RZ, PT ;  /* 0x000000ff0300720b */ /* 0x000fe20003f14000 */
[----:B------:R-:W-:-:S04]  /*3700*/  UPRMT UR4, UR43, 0x9910, URZ ;  /* 0x000099102b047896 */ /* 0x000fc800080000ff */
[----:B------:R-:W-:-:S08]  /*3710*/  UISETP.GT.AND UP0, UPT, UR4, 0x9, UPT ;  /* 0x000000090400788c */ /* 0x000fd0000bf04270 */
[----:B------:R-:W-:Y:S01]  /*3720*/  @!P0 HADD2.F32 R0, -RZ, R0.H0_H0 ;  /* 0x20000000ff008230 */ /* 0x000fe20000004100 */
[----:B0-----:R-:W-:-:S04]  /*3730*/  IADD3 R2, P1, PT, R16, UR6, RZ ;  /* 0x0000000610027c10 */ /* 0x001fc8000ff3e0ff */
[----:B------:R-:W-:Y:S01]  /*3740*/  @!P0 FMUL.FTZ R0, R3, R0 ;  /* 0x0000000003008220 */ /* 0x000fe20000410000 */
[----:B------:R-:W-:-:S04]  /*3750*/  IADD3.X R3, PT, PT, RZ, UR7, RZ, P1, !PT ;  /* 0x00000007ff037c10 */ /* 0x000fc80008ffe4ff */
[----:B------:R-:W-:-:S04]  /*3760*/  @!P0 F2FP.F16.F32.PACK_AB R0, RZ, R0 ;  /* 0x00000000ff00823e */ /* 0x000fc800000000ff */
[----:B------:R-:W-:Y:S01]  /*3770*/  @!P0 PRMT R19, R0, 0x7610, R19 ;  /* 0x0000761000138816 */ /* 0x000fe20000000013 */
[----:B------:R-:W-:Y:S06]  /*3780*/  BRA.U UP0, `(.L_x_255) ;  /* 0x0000000500047547 */ /* 0x000fec000b800000 */
        /* <DEDUP_REMOVED lines=8> */
[----:B------:R-:W-:-:S06]  /*3810*/  HADD2.F32 R19, -RZ, R19.H0_H0 ;  /* 0x20000013ff137230 */ /* 0x000fcc0000004100 */
[----:B------:R-:W0:Y:S02]  /*3820*/  F2I.FTZ.TRUNC.NTZ R19, R19 ;  /* 0x0000001300137305 */ /* 0x000e24000021f100 */
[----:B0-----:R0:W-:Y:S01]  /*3830*/  STG.E.U8 desc[UR36][R2.64], R19 ;  /* 0x0000001302007986 */ /* 0x0011e2000c101124 */
[----:B------:R-:W-:Y:S05]  /*3840*/  BRA `(.L_x_260) ;  /* 0x0000000c00807947 */ /* 0x000fea0003800000 */
.L_x_258:
[----:B------:R-:W-:-:S06]  /*3850*/  HADD2.F32 R5, -RZ, R19.H0_H0 ;  /* 0x20000013ff057230 */ /* 0x000fcc0000004100 */
[----:B------:R-:W0:Y:S02]  /*3860*/  F2I.S64.TRUNC R4, R5 ;  /* 0x0000000500047311 */ /* 0x000e24000020d900 */
[----:B0-----:R1:W-:Y:S01]  /*3870*/  STG.E.U8 desc[UR36][R2.64], R4 ;  /* 0x0000000402007986 */ /* 0x0013e2000c101124 */
[----:B------:R-:W-:Y:S05]  /*3880*/  BRA `(.L_x_260) ;  /* 0x0000000c00707947 */ /* 0x000fea0003800000 */
.L_x_257:
[----:B------:R-:W-:-:S09]  /*3890*/  UISETP.NE.AND UP0, UPT, UR4, 0x2, UPT ;  /* 0x000000020400788c */ /* 0x000fd2000bf05270 */
[----:B------:R-:W-:Y:S05]  /*38a0*/  BRA.U !UP0, `(.L_x_261) ;  /* 0x0000000108307547 */ /* 0x000fea000b800000 */
[----:B------:R-:W-:-:S09]  /*38b0*/  UISETP.NE.AND UP0, UPT, UR4, 0x3, UPT ;  /* 0x000000030400788c */ /* 0x000fd2000bf05270 */
[----:B------:R-:W-:Y:S05]  /*38c0*/  BRA.U !UP0, `(.L_x_262) ;  /* 0x0000000108187547 */ /* 0x000fea000b800000 */
[----:B------:R-:W-:-:S09]  /*38d0*/  UISETP.NE.AND UP0, UPT, UR4, 0x4, UPT ;  /* 0x000000040400788c */ /* 0x000fd2000bf05270 */
[----:B------:R-:W-:Y:S05]  /*38e0*/  BRA.U UP0, `(.L_x_259) ;  /* 0x0000000900b87547 */ /* 0x000fea000b800000 */
[----:B------:R-:W-:-:S06]  /*38f0*/  HADD2.F32 R4, -RZ, R19.H0_H0 ;  /* 0x20000013ff047230 */ /* 0x000fcc0000004100 */
[----:B------:R-:W0:Y:S02]  /*3900*/  F2I.S64.TRUNC R4, R4 ;  /* 0x0000000400047311 */ /* 0x000e24000020d900 */
[----:B0-----:R4:W-:Y:S01]  /*3910*/  STG.E.64 desc[UR36][R2.64], R4 ;  /* 0x0000000402007986 */ /* 0x0019e2000c101b24 */
[----:B------:R-:W-:Y:S05]  /*3920*/  BRA `(.L_x_260) ;  /* 0x0000000c00487947 */ /* 0x000fea0003800000 */
.L_x_262:
[----:B------:R-:W-:-:S06]  /*3930*/  HADD2.F32 R19, -RZ, R19.H0_H0 ;  /* 0x20000013ff137230 */ /* 0x000fcc0000004100 */
[----:B------:R-:W0:Y:S02]  /*3940*/  F2I.FTZ.TRUNC.NTZ R19, R19 ;  /* 0x0000001300137305 */ /* 0x000e24000021f100 */
[----:B0-----:R3:W-:Y:S01]  /*3950*/  STG.E desc[UR36][R2.64], R19 ;  /* 0x0000001302007986 */ /* 0x0017e2000c101924 */
[----:B------:R-:W-:Y:S05]  /*3960*/  BRA `(.L_x_260) ;  /* 0x0000000c00387947 */ /* 0x000fea0003800000 */
.L_x_261:
[----:B------:R-:W-:-:S06]  /*3970*/  HADD2.F32 R19, -RZ, R19.H0_H0 ;  /* 0x20000013ff137230 */ /* 0x000fcc0000004100 */
[----:B------:R-:W0:Y:S02]  /*3980*/  F2I.FTZ.TRUNC.NTZ R19, R19 ;  /* 0x0000001300137305 */ /* 0x000e24000021f100 */
[----:B0-----:R2:W-:Y:S01]  /*3990*/  STG.E.U16 desc[UR36][R2.64], R19 ;  /* 0x0000001302007986 */ /* 0x0015e2000c101524 */
[----:B------:R-:W-:Y:S05]  /*39a0*/  BRA `(.L_x_260) ;  /* 0x0000000c00287947 */ /* 0x000fea0003800000 */
.L_x_256:
[----:B------:R-:W-:-:S09]  /*39b0*/  UISETP.GT.AND UP0, UPT, UR4, 0x6, UPT ;  /* 0x000000060400788c */ /* 0x000fd2000bf04270 */
[----:B------:R-:W-:Y:S05]  /*39c0*/  BRA.U UP0, `(.L_x_263) ;  /* 0x0000000100247547 */ /* 0x000fea000b800000 */
[----:B------:R-:W-:-:S09]  /*39d0*/  UISETP.NE.AND UP0, UPT, UR4, 0x5, UPT ;  /* 0x000000050400788c */ /* 0x000fd2000bf05270 */
[----:B------:R-:W-:Y:S05]  /*39e0*/  BRA.U !UP0, `(.L_x_264) ;  /* 0x0000000108147547 */ /* 0x000fea000b800000 */
[----:B------:R-:W-:-:S09]  /*39f0*/  UISETP.NE.AND UP0, UPT, UR4, 0x6, UPT ;  /* 0x000000060400788c */ /* 0x000fd2000bf05270 */
[----:B------:R-:W-:Y:S05]  /*3a00*/  BRA.U UP0, `(.L_x_259) ;  /* 0x0000000900707547 */ /* 0x000fea000b800000 */
[----:B------:R-:W-:-:S05]  /*3a10*/  HADD2.F32 R19, -RZ, R19.H0_H0 ;  /* 0x20000013ff137230 */ /* 0x000fca0000004100 */
[----:B------:R0:W-:Y:S01]  /*3a20*/  STG.E desc[UR36][R2.64], R19 ;  /* 0x0000001302007986 */ /* 0x0001e2000c101924 */
[----:B------:R-:W-:Y:S05]  /*3a30*/  BRA `(.L_x_260) ;  /* 0x0000000c00047947 */ /* 0x000fea0003800000 */
.L_x_264:
[----:B------:R0:W-:Y:S01]  /*3a40*/  STG.E.U16 desc[UR36][R2.64], R19 ;  /* 0x0000001302007986 */ /* 0x0001e2000c101524 */
[----:B------:R-:W-:Y:S05]  /*3a50*/  BRA `(.L_x_260) ;  /* 0x0000000800fc7947 */ /* 0x000fea0003800000 */
.L_x_263:
[----:B------:R-:W-:-:S09]  /*3a60*/  UISETP.NE.AND UP0, UPT, UR4, 0x7, UPT ;  /* 0x000000070400788c */ /* 0x000fd2000bf05270 */
[----:B------:R-:W-:Y:S05]  /*3a70*/  BRA.U !UP0, `(.L_x_265) ;  /* 0x0000000108347547 */ /* 0x000fea000b800000 */
[----:B------:R-:W-:-:S09]  /*3a80*/  UISETP.NE.AND UP0, UPT, UR4, 0x8, UPT ;  /* 0x000000080400788c */ /* 0x000fd2000bf05270 */
[----:B------:R-:W-:Y:S05]  /*3a90*/  BRA.U !UP0, `(.L_x_266) ;  /* 0x0000000108187547 */ /* 0x000fea000b800000 */
[----:B------:R-:W-:-:S09]  /*3aa0*/  UISETP.NE.AND UP0, UPT, UR4, 0x9, UPT ;  /* 0x000000090400788c */ /* 0x000fd2000bf05270 */
[----:B------:R-:W-:Y:S05]  /*3ab0*/  BRA.U UP0, `(.L_x_259) ;  /* 0x0000000900447547 */ /* 0x000fea000b800000 */
[----:B------:R-:W-:Y:S02]  /*3ac0*/  HADD2.F32 R4, -RZ, R19.H0_H0 ;  /* 0x20000013ff047230 */ /* 0x000fe40000004100 */
[----:B------:R-:W-:-:S05]  /*3ad0*/  IMAD.MOV.U32 R5, RZ, RZ, RZ ;  /* 0x000000ffff057224 */ /* 0x000fca00078e00ff */
[----:B------:R0:W-:Y:S01]  /*3ae0*/  STG.E.64 desc[UR36][R2.64], R4 ;  /* 0x0000000402007986 */ /* 0x0001e2000c101b24 */
[----:B------:R-:W-:Y:S05]  /*3af0*/  BRA `(.L_x_260) ;  /* 0x0000000800d47947 */ /* 0x000fea0003800000 */
.L_x_266:
[----:B------:R-:W-:-:S05]  /*3b00*/  HADD2.F32 R0, -RZ, R19.H0_H0 ;  /* 0x20000013ff007230 */ /* 0x000fca0000004100 */
[----:B------:R-:W-:-:S04]  /*3b10*/  F2FP.F16.F32.PACK_AB R0, RZ, R0 ;  /* 0x00000000ff00723e */ /* 0x000fc800000000ff */
[----:B------:R-:W-:-:S05]  /*3b20*/  PRMT R0, R0, 0x5410, RZ ;  /* 0x0000541000007816 */ /* 0x000fca00000000ff */
[----:B------:R0:W-:Y:S01]  /*3b30*/  STG.E desc[UR36][R2.64], R0 ;  /* 0x0000000002007986 */ /* 0x0001e2000c101924 */
[----:B------:R-:W-:Y:S05]  /*3b40*/  BRA `(.L_x_260) ;  /* 0x0000000800c07947 */ /* 0x000fea0003800000 */
.L_x_265:
[----:B------:R-:W-:-:S05]  /*3b50*/  HADD2.F32 R4, -RZ, R19.H0_H0 ;  /* 0x20000013ff047230 */ /* 0x000fca0000004100 */
[----:B------:R-:W-:-:S06]  /*3b60*/  FMUL.FTZ R4, R4, 1 ;  /* 0x3f80000004047820 */ /* 0x000fcc0000410000 */
[----:B------:R-:W0:Y:S02]  /*3b70*/  F2F.F64.F32 R4, R4 ;  /* 0x0000000400047310 */ /* 0x000e240000201800 */
[----:B0-----:R0:W-:Y:S01]  /*3b80*/  STG.E.64 desc[UR36][R2.64], R4 ;  /* 0x0000000402007986 */ /* 0x0011e2000c101b24 */
[----:B------:R-:W-:Y:S05]  /*3b90*/  BRA `(.L_x_260) ;  /* 0x0000000800ac7947 */ /* 0x000fea0003800000 */
.L_x_255:
        /* <DEDUP_REMOVED lines=8> */
[----:B------:R-:W-:-:S05]  /*3c20*/  HADD2.F32 R19, -RZ, R19.H0_H0 ;  /* 0x20000013ff137230 */ /* 0x000fca0000004100 */
[----:B------:R-:W-:-:S04]  /*3c30*/  FSETP.NEU.FTZ.AND P0, PT, R19, RZ, PT ;  /* 0x000000ff1300720b */ /* 0x000fc80003f1d000 */
[----:B------:R-:W-:-:S05]  /*3c40*/  SEL R5, RZ, 0x1, !P0 ;  /* 0x00000001ff057807 */ /* 0x000fca0004000000 */
[----:B------:R0:W-:Y:S01]  /*3c50*/  STG.E.U8 desc[UR36][R2.64], R5 ;  /* 0x0000000502007986 */ /* 0x0001e2000c101124 */
[----:B------:R-:W-:Y:S05]  /*3c60*/  BRA `(.L_x_260) ;  /* 0x0000000800787947 */ /* 0x000fea0003800000 */
.L_x_269:
[----:B------:R-:W-:Y:S01]  /*3c70*/  HADD2.F32 R19, -RZ, R19.H0_H0 ;  /* 0x20000013ff137230 */ /* 0x000fe20000004100 */
[----:B------:R-:W-:-:S04]  /*3c80*/  CS2R R6, SRZ ;  /* 0x0000000000067805 */ /* 0x000fc8000001ff00 */
[----:B------:R-:W-:-:S06]  /*3c90*/  FMUL.FTZ R4, R19, 1 ;  /* 0x3f80000013047820 */ /* 0x000fcc0000410000 */
[----:B------:R-:W0:Y:S02]  /*3ca0*/  F2F.F64.F32 R4, R4 ;  /* 0x0000000400047310 */ /* 0x000e240000201800 */
[----:B0-----:R0:W-:Y:S01]  /*3cb0*/  STG.E.128 desc[UR36][R2.64], R4 ;  /* 0x0000000402007986 */ /* 0x0011e2000c101d24 */
[----:B------:R-:W-:Y:S05]  /*3cc0*/  BRA `(.L_x_260) ;  /* 0x0000000800607947 */ /* 0x000fea0003800000 */
.L_x_268:
[----:B------:R-:W-:-:S09]  /*3cd0*/  UISETP.NE.AND UP0, UPT, UR4, 0xf, UPT ;  /* 0x0000000f0400788c */ /* 0x000fd2000bf05270 */
[----:B------:R-:W-:Y:S05]  /*3ce0*/  BRA.U !UP0, `(.L_x_270) ;  /* 0x0000000108a07547 */ /* 0x000fea000b800000 */
[----:B------:R-:W-:-:S09]  /*3cf0*/  UISETP.NE.AND UP0, UPT, UR4, 0x17, UPT ;  /* 0x000000170400788c */ /* 0x000fd2000bf05270 */
[----:B------:R-:W-:Y:S05]  /*3d00*/  BRA.U !UP0, `(.L_x_271) ;  /* 0x00000001084c7547 */ /* 0x000fea000b800000 */
[----:B------:R-:W-:-:S09]  /*3d10*/  UISETP.NE.AND UP0, UPT, UR4, 0x18, UPT ;  /* 0x000000180400788c */ /* 0x000fd2000bf05270 */
[----:B------:R-:W-:Y:S05]  /*3d20*/  BRA.U UP0, `(.L_x_259) ;  /* 0x0000000500a87547 */ /* 0x000fea000b800000 */
[----:B------:R-:W-:Y:S01]  /*3d30*/  HADD2.F32 R19, -RZ, R19.H0_H0 ;  /* 0x20000013ff137230 */ /* 0x000fe20000004100 */
[----:B------:R-:W-:Y:S01]  /*3d40*/  BSSY.RECONVERGENT B0, `(.L_x_272) ;  /* 0x000000c000007945 */ /* 0x000fe20003800200 */
[----:B------:R-:W-:-:S03]  /*3d50*/  IMAD.MOV.U32 R0, RZ, RZ, 0x7f ;  /* 0x0000007fff007424 */ /* 0x000fc600078e00ff */
[----:B------:R-:W-:Y:S02]  /*3d60*/  LOP3.LUT R6, R19, 0x7fffffff, RZ, 0xc0, !PT ;  /* 0x7fffffff13067812 */ /* 0x000fe400078ec0ff */
[----:B------:R-:W-:Y:S02]  /*3d70*/  SHF.R.U32.HI R5, RZ, 0x18, R19 ;  /* 0x00000018ff057819 */ /* 0x000fe40000011613 */
[----:B------:R-:W-:-:S13]  /*3d80*/  ISETP.GT.U32.AND P0, PT, R6, 0x43efffff, PT ;  /* 0x43efffff0600780c */ /* 0x000fda0003f04070 */
[----:B------:R-:W-:Y:S05]  /*3d90*/  @P0 BRA `(.L_x_273) ;  /* 0x0000000000180947 */ /* 0x000fea0003800000 */
[----:B------:R-:W-:-:S13]  /*3da0*/  ISETP.GT.U32.AND P0, PT, R6, 0x3c7fffff, PT ;  /* 0x3c7fffff0600780c */ /* 0x000fda0003f04070 */
[----:B------:R-:W-:-:S04]  /*3db0*/  @P0 SHF.R.U32.HI R0, RZ, 0x14, R19 ;  /* 0x00000014ff000819 */ /* 0x000fc80000011613 */
[----:B------:R-:W-:Y:S01]  /*3dc0*/  @P0 LOP3.LUT R4, R0, 0x1, RZ, 0xc0, !PT ;  /* 0x0000000100040812 */ /* 0x000fe200078ec0ff */
[----:B------:R-:W-:-:S03]  /*3dd0*/  @!P0 FADD.FTZ R0, R6, 16384 ;  /* 0x4680000006008421 */ /* 0x000fc60000010000 */
[----:B------:R-:W-:-:S04]  /*3de0*/  @P0 IADD3 R4, PT, PT, R19, 0x407ffff, R4 ;  /* 0x0407ffff13040810 */ /* 0x000fc80007ffe004 */
[----:B------:R-:W-:-:S07]  /*3df0*/  @P0 SHF.R.U32.HI R0, RZ, 0x14, R4 ;  /* 0x00000014ff000819 */ /* 0x000fce0000011604 */
.L_x_273:
[----:B------:R-:W-:Y:S05]  /*3e00*/  BSYNC.RECONVERGENT B0 ;  /* 0x0000000000007941 */ /* 0x000fea0003800200 */
.L_x_272:
[----:B------:R-:W-:-:S05]  /*3e10*/  LOP3.LUT R5, R0, 0x80, R5, 0xf8, !PT ;  /* 0x0000008000057812 */ /* 0x000fca00078ef805 */
[----:B------:R0:W-:Y:S01]  /*3e20*/  STG.E.U8 desc[UR36][R2.64], R5 ;  /* 0x0000000502007986 */ /* 0x0001e2000c101124 */
[----:B------:R-:W-:Y:S05]  /*3e30*/  BRA `(.L_x_260) ;  /* 0x0000000800047947 */ /* 0x000fea0003800000 */
.L_x_271:
[----:B------:R-:W-:Y:S01]  /*3e40*/  HADD2.F32 R19, -RZ, R19.H0_H0 ;  /* 0x20000013ff137230 */ /* 0x000fe20000004100 */
[----:B------:R-:W-:Y:S04]  /*3e50*/  BSSY.RECONVERGENT B0, `(.L_x_274) ;  /* 0x000000e000007945 */ /* 0x000fe80003800200 */
[----:B------:R-:W-:Y:S02]  /*3e60*/  LOP3.LUT R6, R19, 0x7fffffff, RZ, 0xc0, !PT ;  /* 0x7fffffff13067812 */ /* 0x000fe400078ec0ff */
[----:B------:R-:W-:Y:S02]  /*3e70*/  SHF.R.U32.HI R5, RZ, 0x18, R19 ;  /* 0x00000018ff057819 */ /* 0x000fe40000011613 */
[----:B------:R-:W-:-:S13]  /*3e80*/  ISETP.GE.U32.AND P1, PT, R6, 0x47800000, PT ;  /* 0x478000000600780c */ /* 0x000fda0003f26070 */
[----:B------:R-:W-:Y:S01]  /*3e90*/  @P1 IMAD.MOV.U32 R0, RZ, RZ, 0x7f ;  /* 0x0000007fff001424 */ /* 0x000fe200078e00ff */
[----:B------:R-:W-:-:S04]  /*3ea0*/  @P1 ISETP.GT.U32.AND P0, PT, R6, 0x7f800000, PT ;  /* 0x7f8000000600180c */ /* 0x000fc80003f04070 */
[----:B------:R-:W-:Y:S01]  /*3eb0*/  @P1 SEL R0, R0, 0x7c, P0 ;  /* 0x0000007c00001807 */ /* 0x000fe20000000000 */
[----:B------:R-:W-:Y:S08]  /*3ec0*/  @P1 BRA `(.L_x_275) ;  /* 0x0000000000181947 */ /* 0x000ff00003800000 */
[----:B------:R-:W-:-:S13]  /*3ed0*/  ISETP.GT.U32.AND P0, PT, R6, 0x387fffff, PT ;  /* 0x387fffff0600780c */ /* 0x000fda0003f04070 */
[----:B------:R-:W-:-:S04]  /*3ee0*/  @P0 SHF.R.U32.HI R0, RZ, 0x15, R19 ;  /* 0x00000015ff000819 */ /* 0x000fc80000011613 */
[----:B------:R-:W-:Y:S01]  /*3ef0*/  @P0 LOP3.LUT R4, R0, 0x1, RZ, 0xc0, !PT ;  /* 0x0000000100040812 */ /* 0x000fe200078ec0ff */
[----:B------:R-:W-:-:S03]  /*3f00*/  @!P0 FADD.FTZ R0, R6, 128 ;  /* 0x4300000006008421 */ /* 0x000fc60000010000 */
[----:B------:R-:W-:-:S04]  /*3f10*/  @P0 IADD3 R4, PT, PT, R19, 0x80fffff, R4 ;  /* 0x080fffff13040810 */ /* 0x000fc80007ffe004 */
[----:B------:R-:W-:-:S07]  /*3f20*/  @P0 SHF.R.U32.HI R0, RZ, 0x15, R4 ;  /* 0x00000015ff000819 */ /* 0x000fce0000011604 */
.L_x_275:
[----:B------:R-:W-:Y:S05]  /*3f30*/  BSYNC.RECONVERGENT B0 ;  /* 0x0000000000007941 */ /* 0x000fea0003800200 */
.L_x_274:
[----:B------:R-:W-:-:S05]  /*3f40*/  LOP3.LUT R5, R0, 0x80, R5, 0xf8, !PT ;  /* 0x0000008000057812 */ /* 0x000fca00078ef805 */
[----:B------:R0:W-:Y:S01]  /*3f50*/  STG.E.U8 desc[UR36][R2.64], R5 ;  /* 0x0000000502007986 */ /* 0x0001e2000c101124 */
[----:B------:R-:W-:Y:S05]  /*3f60*/  BRA `(.L_x_260) ;  /* 0x0000000400b87947 */ /* 0x000fea0003800000 */
.L_x_270:
[----:B------:R-:W-:-:S05]  /*3f70*/  HADD2.F32 R0, -RZ, R19.H0_H0 ;  /* 0x20000013ff007230 */ /* 0x000fca0000004100 */
[----:B------:R-:W-:-:S05]  /*3f80*/  F2FP.BF16.F32.PACK_AB R0, RZ, R0 ;  /* 0x00000000ff00723e */ /* 0x000fca00000010ff */
[----:B------:R0:W-:Y:S01]  /*3f90*/  STG.E.U16 desc[UR36][R2.64], R0 ;  /* 0x0000000002007986 */ /* 0x0001e2000c101524 */
[----:B------:R-:W-:Y:S05]  /*3fa0*/  BRA `(.L_x_260) ;  /* 0x0000000400a87947 */ /* 0x000fea0003800000 */
.L_x_267:
        /* <DEDUP_REMOVED lines=8> */
[----:B------:R-:W-:-:S06]  /*4030*/  HADD2.F32 R5, -RZ, R19.H0_H0 ;  /* 0x20000013ff057230 */ /* 0x000fcc0000004100 */
[----:B------:R-:W0:Y:S02]  /*4040*/  F2I.FTZ.U32.TRUNC.NTZ R5, R5 ;  /* 0x0000000500057305 */ /* 0x000e24000021f000 */
[----:B0-----:R0:W-:Y:S01]  /*4050*/  STG.E.U16 desc[UR36][R2.64], R5 ;  /* 0x0000000502007986 */ /* 0x0011e2000c101524 */
[----:B------:R-:W-:Y:S05]  /*4060*/  BRA `(.L_x_260) ;  /* 0x0000000400787947 */ /* 0x000fea0003800000 */
.L_x_278:
[----:B------:R-:W-:Y:S01]  /*4070*/  HADD2.F32 R5, -RZ, R19.H0_H0 ;  /* 0x20000013ff057230 */ /* 0x000fe20000004100 */
[----:B------:R-:W-:Y:S01]  /*4080*/  BSSY.RECONVERGENT B0, `(.L_x_279) ;  /* 0x0000014000007945 */ /* 0x000fe20003800200 */
[----:B------:R-:W-:-:S03]  /*4090*/  IMAD.MOV.U32 R0, RZ, RZ, 0x80 ;  /* 0x00000080ff007424 */ /* 0x000fc600078e00ff */
[----:B------:R-:W-:-:S04]  /*40a0*/  LOP3.LUT R4, R5, 0x7fffffff, RZ, 0xc0, !PT ;  /* 0x7fffffff05047812 */ /* 0x000fc800078ec0ff */
[----:B------:R-:W-:-:S13]  /*40b0*/  ISETP.GT.U32.AND P0, PT, R4, 0x437fffff, PT ;  /* 0x437fffff0400780c */ /* 0x000fda0003f04070 */
[----:B------:R-:W-:Y:S05]  /*40c0*/  @P0 BRA `(.L_x_280) ;  /* 0x00000000003c0947 */ /* 0x000fea0003800000 */
[----:B------:R-:W-:-:S13]  /*40d0*/  ISETP.GT.U32.AND P0, PT, R4, 0x3bffffff, PT ;  /* 0x3bffffff0400780c */ /* 0x000fda0003f04070 */
[----:B------:R-:W-:Y:S05]  /*40e0*/  @P0 BRA `(.L_x_281) ;  /* 0x0000000000140947 */ /* 0x000fea0003800000 */
[----:B------:R-:W-:-:S05]  /*40f0*/  FADD.FTZ R0, R4, 8192 ;  /* 0x4600000004007421 */ /* 0x000fca0000010000 */
[----:B------:R-:W-:Y:S02]  /*4100*/  LOP3.LUT P0, R4, R0, 0xff, RZ, 0xc0, !PT ;  /* 0x000000ff00047812 */ /* 0x000fe4000780c0ff */
[----:B------:R-:W-:-:S11]  /*4110*/  PRMT R0, RZ, 0x7610, R0 ;  /* 0x00007610ff007816 */ /* 0x000fd60000000000 */
[----:B------:R-:W-:Y:S05]  /*4120*/  @!P0 BRA `(.L_x_280) ;  /* 0x0000000000248947 */ /* 0x000fea0003800000 */
[----:B------:R-:W-:Y:S05]  /*4130*/  BRA `(.L_x_282) ;  /* 0x0000000000147947 */ /* 0x000fea0003800000 */
.L_x_281:
[----:B------:R-:W-:-:S04]  /*4140*/  SHF.R.U32.HI R0, RZ, 0x14, R5 ;  /* 0x00000014ff007819 */ /* 0x000fc80000011605 */
[----:B------:R-:W-:-:S04]  /*4150*/  LOP3.LUT R0, R0, 0x1, RZ, 0xc0, !PT ;  /* 0x0000000100007812 */ /* 0x000fc800078ec0ff */
[----:B------:R-:W-:-:S04]  /*4160*/  IADD3 R0, PT, PT, R5, 0x487ffff, R0 ;  /* 0x0487ffff05007810 */ /* 0x000fc80007ffe000 */
[----:B------:R-:W-:-:S04]  /*4170*/  SHF.R.U32.HI R0, RZ, 0x14, R0 ;  /* 0x00000014ff007819 */ /* 0x000fc80000011600 */
[----:B------:R-:W-:-:S07]  /*4180*/  LOP3.LUT R4, R0, 0xff, RZ, 0xc0, !PT ;  /* 0x000000ff00047812 */ /* 0x000fce00078ec0ff */
.L_x_282:
[----:B------:R-:W-:-:S04]  /*4190*/  SHF.R.U32.HI R5, RZ, 0x18, R5 ;  /* 0x00000018ff057819 */ /* 0x000fc80000011605 */
[----:B------:R-:W-:-:S04]  /*41a0*/  LOP3.LUT R4, R4, 0x80, R5, 0xf8, !PT ;  /* 0x0000008004047812 */ /* 0x000fc800078ef805 */
[----:B------:R-:W-:-:S07]  /*41b0*/  PRMT R0, R4, 0x7610, R0 ;  /* 0x0000761004007816 */ /* 0x000fce0000000000 */
.L_x_280:
[----:B------:R-:W-:Y:S05]  /*41c0*/  BSYNC.RECONVERGENT B0 ;  /* 0x0000000000007941 */ /* 0x000fea0003800200 */
.L_x_279:
[----:B------:R0:W-:Y:S01]  /*41d0*/  STG.E.U8 desc[UR36][R2.64], R0 ;  /* 0x0000000002007986 */ /* 0x0001e2000c101124 */
[----:B------:R-:W-:Y:S05]  /*41e0*/  BRA `(.L_x_260) ;  /* 0x0000000400187947 */ /* 0x000fea0003800000 */
.L_x_277:
        /* <DEDUP_REMOVED lines=13> */
.L_x_285:
[----:B------:R-:W-:-:S04]  /*42c0*/  SHF.R.U32.HI R0, RZ, 0x15, R5 ;  /* 0x00000015ff007819 */ /* 0x000fc80000011605 */
[----:B------:R-:W-:-:S04]  /*42d0*/  LOP3.LUT R0, R0, 0x1, RZ, 0xc0, !PT ;  /* 0x0000000100007812 */ /* 0x000fc800078ec0ff */
[----:B------:R-:W-:-:S04]  /*42e0*/  IADD3 R0, PT, PT, R5, 0x88fffff, R0 ;  /* 0x088fffff05007810 */ /* 0x000fc80007ffe000 */
[----:B------:R-:W-:-:S04]  /*42f0*/  SHF.R.U32.HI R0, RZ, 0x15, R0 ;  /* 0x00000015ff007819 */ /* 0x000fc80000011600 */
[----:B------:R-:W-:-:S07]  /*4300*/  LOP3.LUT R4, R0, 0xff, RZ, 0xc0, !PT ;  /* 0x000000ff00047812 */ /* 0x000fce00078ec0ff */
.L_x_286:
[----:B------:R-:W-:-:S04]  /*4310*/  SHF.R.U32.HI R5, RZ, 0x18, R5 ;  /* 0x00000018ff057819 */ /* 0x000fc80000011605 */
[----:B------:R-:W-:-:S04]  /*4320*/  LOP3.LUT R4, R4, 0x80, R5, 0xf8, !PT ;  /* 0x0000008004047812 */ /* 0x000fc800078ef805 */
[----:B------:R-:W-:-:S07]  /*4330*/  PRMT R0, R4, 0x7610, R0 ;  /* 0x0000761004007816 */ /* 0x000fce0000000000 */
.L_x_284:
[----:B------:R-:W-:Y:S05]  /*4340*/  BSYNC.RECONVERGENT B0 ;  /* 0x0000000000007941 */ /* 0x000fea0003800200 */
.L_x_283:
[----:B------:R0:W-:Y:S01]  /*4350*/  STG.E.U8 desc[UR36][R2.64], R0 ;  /* 0x0000000002007986 */ /* 0x0001e2000c101124 */
[----:B------:R-:W-:Y:S05]  /*4360*/  BRA `(.L_x_260) ;  /* 0x0000000000b87947 */ /* 0x000fea0003800000 */
.L_x_276:
[----:B------:R-:W-:-:S09]  /*4370*/  UISETP.NE.AND UP0, UPT, UR4, 0x1c, UPT ;  /* 0x0000001c0400788c */ /* 0x000fd2000bf05270 */
[----:B------:R-:W-:Y:S05]  /*4380*/  BRA.U !UP0, `(.L_x_287) ;  /* 0x0000000108a47547 */ /* 0x000fea000b800000 */
[----:B------:R-:W-:-:S09]  /*4390*/  UISETP.NE.AND UP0, UPT, UR4, 0x1d, UPT ;  /* 0x0000001d0400788c */ /* 0x000fd2000bf05270 */
[----:B------:R-:W-:Y:S05]  /*43a0*/  BRA.U !UP0, `(.L_x_288) ;  /* 0x00000001088c7547 */ /* 0x000fea000b800000 */
[----:B------:R-:W-:-:S09]  /*43b0*/  UISETP.NE.AND UP0, UPT, UR4, 0x2c, UPT ;  /* 0x0000002c0400788c */ /* 0x000fd2000bf05270 */
[----:B------:R-:W-:Y:S05]  /*43c0*/  BRA.U !UP0, `(.L_x_289) ;  /* 0x0000000108447547 */ /* 0x000fea000b800000 */
.L_x_259:
[----:B------:R-:W-:Y:S01]  /*43d0*/  MOV R0, 0x130 ;  /* 0x0000013000007802 */ /* 0x000fe20000000f00 */
[----:B------:R-:W0:Y:S01]  /*43e0*/  LDCU.64 UR6, c[0x4][0x120] ;  /* 0x01002400ff0677ac */ /* 0x000e220008000a00 */
[----:B------:R-:W-:Y:S02]  /*43f0*/  HFMA2 R8, -RZ, RZ, 0, 6.020069122314453125e-06 ;  /* 0x00000065ff087431 */ /* 0x000fe400000001ff */
[----:B------:R-:W-:Y:S01]  /*4400*/  IMAD.MOV.U32 R12, RZ, RZ, 0x1 ;  /* 0x00000001ff0c7424 */ /* 0x000fe200078e00ff */
[----:B------:R1:W2:Y:S01]  /*4410*/  LDC.64 R2, c[0x4][R0] ;  /* 0x0100000000027b82 */ /* 0x0002a20000000a00 */
[----:B------:R-:W3:Y:S01]  /*4420*/  LDCU.64 UR8, c[0x4][0x128] ;  /* 0x01002500ff0877ac */ /* 0x000ee20008000a00 */
[----:B------:R-:W-:Y:S01]  /*4430*/  IMAD.MOV.U32 R13, RZ, RZ, RZ ;  /* 0x000000ffff0d7224 */ /* 0x000fe200078e00ff */
[----:B------:R-:W4:Y:S01]  /*4440*/  LDCU.64 UR4, c[0x4][0x38] ;  /* 0x01000700ff0477ac */ /* 0x000f220008000a00 */
[----:B0-----:R-:W-:Y:S01]  /*4450*/  MOV R4, UR6 ;  /* 0x0000000600047c02 */ /* 0x001fe20008000f00 */
[----:B------:R-:W-:-:S02]  /*4460*/  IMAD.U32 R5, RZ, RZ, UR7 ;  /* 0x00000007ff057e24 */ /* 0x000fc4000f8e00ff */
[----:B---3--:R-:W-:Y:S02]  /*4470*/  IMAD.U32 R6, RZ, RZ, UR8 ;  /* 0x00000008ff067e24 */ /* 0x008fe4000f8e00ff */
[----:B------:R-:W-:Y:S02]  /*4480*/  IMAD.U32 R7, RZ, RZ, UR9 ;  /* 0x00000009ff077e24 */ /* 0x000fe4000f8e00ff */
[----:B----4-:R-:W-:Y:S02]  /*4490*/  IMAD.U32 R10, RZ, RZ, UR4 ;  /* 0x00000004ff0a7e24 */ /* 0x010fe4000f8e00ff */
[----:B-1----:R-:W-:-:S07]  /*44a0*/  IMAD.U32 R11, RZ, RZ, UR5 ;  /* 0x00000005ff0b7e24 */ /* 0x002fce000f8e00ff */
[----:B------:R-:W-:-:S07]  /*44b0*/  LEPC R20, `(.L_x_290) ;  /* 0x000000001014794e */ /* 0x000fce0000000000 */
[----:B--2---:R-:W-:Y:S05]  /*44c0*/  CALL.ABS.NOINC R2 ;  /* 0x0000000002007343 */ /* 0x004fea0003c00000 */
.L_x_290:
[----:B------:R-:W-:Y:S05]  /*44d0*/  BRA `(.L_x_260) ;  /* 0x00000000005c7947 */ /* 0x000fea0003800000 */
.L_x_289:
[----:B------:R-:W-:Y:S02]  /*44e0*/  HADD2.F32 R19, -RZ, R19.H0_H0 ;  /* 0x20000013ff137230 */ /* 0x000fe40000004100 */
[----:B------:R-:W-:-:S03]  /*44f0*/  IMAD.MOV.U32 R5, RZ, RZ, 0xff ;  /* 0x000000ffff057424 */ /* 0x000fc600078e00ff */
[----:B------:R-:W-:-:S04]  /*4500*/  SHF.R.U32.HI R6, RZ, 0x17, R19 ;  /* 0x00000017ff067819 */ /* 0x000fc80000011613 */
[----:B------:R-:W-:-:S04]  /*4510*/  LOP3.LUT R4, R6, 0xff, RZ, 0xc0, !PT ;  /* 0x000000ff06047812 */ /* 0x000fc800078ec0ff */
[----:B------:R-:W-:-:S13]  /*4520*/  ISETP.NE.AND P1, PT, R4, 0xff, PT ;  /* 0x000000ff0400780c */ /* 0x000fda0003f25270 */
[--C-:B------:R-:W-:Y:S02]  /*4530*/  @P1 SHF.R.U32.HI R0, RZ, 0x16, R19.reuse ;  /* 0x00000016ff001819 */ /* 0x100fe40000011613 */
[----:B------:R-:W-:Y:S02]  /*4540*/  @P1 LOP3.LUT P0, RZ, R4, 0x3fffff, R19, 0xf8, !PT ;  /* 0x003fffff04ff1812 */ /* 0x000fe4000780f813 */
[----:B------:R-:W-:-:S04]  /*4550*/  @P1 LOP3.LUT R0, R0, 0x1, RZ, 0xc0, !PT ;  /* 0x0000000100001812 */ /* 0x000fc800078ec0ff */
[----:B------:R-:W-:Y:S01]  /*4560*/  @P1 ISETP.EQ.U32.AND P2, PT, R0, 0x1, P0 ;  /* 0x000000010000180c */ /* 0x000fe20000742070 */
[----:B------:R-:W-:Y:S01]  /*4570*/  @P1 VIADD R0, R6, 0x1 ;  /* 0x0000000106001836 */ /* 0x000fe20000000000 */
[----:B------:R-:W-:Y:S02]  /*4580*/  PLOP3.LUT P0, PT, PT, PT, PT, 0x80, 0x8 ;  /* 0x000000000008781c */ /* 0x000fe40003f0f070 */
[----:B------:R-:W-:-:S13]  /*4590*/  @P1 PLOP3.LUT P0, PT, P2, PT, PT, 0x80, 0x8 ;  /* 0x000000000008181c */ /* 0x000fda000170f070 */
[----:B------:R-:W-:-:S05]  /*45a0*/  @!P0 IMAD.MOV R0, RZ, RZ, R6 ;  /* 0x000000ffff008224 */ /* 0x000fca00078e0206 */
[----:B------:R-:W-:-:S05]  /*45b0*/  @P1 MOV R5, R0 ;  /* 0x0000000000051202 */ /* 0x000fca0000000f00 */
[----:B------:R0:W-:Y:S01]  /*45c0*/  STG.E.U8 desc[UR36][R2.64], R5 ;  /* 0x0000000502007986 */ /* 0x0001e2000c101124 */
[----:B------:R-:W-:Y:S05]  /*45d0*/  BRA `(.L_x_260) ;  /* 0x00000000001c7947 */ /* 0x000fea0003800000 */
.L_x_288:
[----:B------:R-:W-:-:S06]  /*45e0*/  HADD2.F32 R4, -RZ, R19.H0_H0 ;  /* 0x20000013ff047230 */ /* 0x000fcc0000004100 */
[----:B------:R-:W0:Y:S02]  /*45f0*/  F2I.U64.TRUNC R4, R4 ;  /* 0x0000000400047311 */ /* 0x000e24000020d800 */
[----:B0-----:R0:W-:Y:S01]  /*4600*/  STG.E.64 desc[UR36][R2.64], R4 ;  /* 0x0000000402007986 */ /* 0x0011e2000c101b24 */
[----:B------:R-:W-:Y:S05]  /*4610*/  BRA `(.L_x_260) ;  /* 0x00000000000c7947 */ /* 0x000fea0003800000 */
.L_x_287:
[----:B------:R-:W-:-:S06]  /*4620*/  HADD2.F32 R19, -RZ, R19.H0_H0 ;  /* 0x20000013ff137230 */ /* 0x000fcc0000004100 */
[----:B------:R-:W0:Y:S02]  /*4630*/  F2I.FTZ.U32.TRUNC.NTZ R19, R19 ;  /* 0x0000001300137305 */ /* 0x000e24000021f000 */
[----:B0-----:R0:W-:Y:S02]  /*4640*/  STG.E desc[UR36][R2.64], R19 ;  /* 0x0000001302007986 */ /* 0x0011e4000c101924 */
.L_x_260:
[----:B------:R-:W-:-:S07]  /*4650*/  VIADD R17, R17, 0x80 ;  /* 0x0000008011117836 */ /* 0x000fce0000000000 */
.L_x_185:
[----:B------:R-:W-:Y:S05]  /*4660*/  BSYNC.RECONVERGENT B6 ;  /* 0x0000000000067941 */ /* 0x000fea0003800200 */
.L_x_184:
[----:B------:R-:W5:Y:S01]  /*4670*/  LDCU UR4, c[0x0][0x380] ;  /* 0x00007000ff0477ac */ /* 0x000f620008000800 */
[----:B------:R-:W-:Y:S01]  /*4680*/  BSSY.RECONVERGENT B6, `(.L_x_291) ;  /* 0x0000457000067945 */ /* 0x000fe20003800200 */
[----:B-----5:R-:W-:-:S13]  /*4690*/  ISETP.GE.AND P0, PT, R17, UR4, PT ;  /* 0x0000000411007c0c */ /* 0x020fda000bf06270 */
[----:B------:R-:W-:Y:S05]  /*46a0*/  @P0 BRA `(.L_x_292) ;  /* 0x0000004400500947 */ /* 0x000fea0003800000 */
[----:B------:R-:W5:Y:S01]  /*46b0*/  LDCU UR4, c[0x0][0x388] ;  /* 0x00007100ff0477ac */ /* 0x000f620008000800 */
[----:B------:R-:W-:Y:S02]  /*46c0*/  IMAD.MOV.U32 R18, RZ, RZ, RZ ;  /* 0x000000ffff127224 */ /* 0x000fe400078e00ff */
[----:B0-----:R-:W-:Y:S02]  /*46d0*/  IMAD.MOV.U32 R0, RZ, RZ, RZ ;  /* 0x000000ffff007224 */ /* 0x001fe400078e00ff */
[----:B------:R-:W-:Y:S01]  /*46e0*/  IMAD.MOV.U32 R16, RZ, RZ, RZ ;  /* 0x000000ffff107224 */ /* 0x000fe200078e00ff */
[----:B-----5:R-:W-:-:S09]  /*46f0*/  UISETP.NE.AND UP0, UPT, UR4, URZ, UPT ;  /* 0x000000ff0400728c */ /* 0x020fd2000bf05270 */
[----:B------:R-:W-:Y:S05]  /*4700*/  BRA.U !UP0, `(.L_x_293) ;  /* 0x0000001508707547 */ /* 0x000fea000b800000 */
[----:B------:R-:W1:Y:S01]  /*4710*/  LDCU.64 UR4, c[0x0][0x390] ;  /* 0x00007200ff0477ac */ /* 0x000e620008000a00 */
[----:B------:R-:W-:Y:S01]  /*4720*/  IMAD.MOV.U32 R16, RZ, RZ, RZ ;  /* 0x000000ffff107224 */ /* 0x000fe200078e00ff */
[----:B------:R-:W0:Y:S01]  /*4730*/  LDCU UR6, c[0x0][0x38c] ;  /* 0x00007180ff0677ac */ /* 0x000e220008000800 */
[----:B------:R-:W5:Y:S01]  /*4740*/  LDCU.64 UR8, c[0x0][0x4b8] ;  /* 0x00009700ff0877ac */ /* 0x000f620008000a00 */
[----:B------:R-:W-:Y:S01]  /*4750*/  UISETP.NE.AND UP0, UPT, UR41, URZ, UPT ;  /* 0x000000ff2900728c */ /* 0x000fe2000bf05270 */
[----:B-1234-:R-:W-:Y:S01]  /*4760*/  IMAD.HI.U32 R2, R17, UR4, R16 ;  /* 0x0000000411027c27 */ /* 0x01efe2000f8e0010 */
[----:B------:R-:W1:Y:S04]  /*4770*/  LDCU UR4, c[0x0][0x4c0] ;  /* 0x00009800ff0477ac */ /* 0x000e680008000800 */
[----:B------:R-:W-:-:S04]  /*4780*/  SHF.R.U32.HI R3, RZ, UR5, R2 ;  /* 0x00000005ff037c19 */ /* 0x000fc80008011602 */
[----:B------:R-:W-:-:S05]  /*4790*/  IADD3 R18, PT, PT, -R3, RZ, RZ ;  /* 0x000000ff03127210 */ /* 0x000fca0007ffe1ff */
[----:B0-----:R-:W-:-:S04]  /*47a0*/  IMAD R18, R18, UR6, R17 ;  /* 0x0000000612127c24 */ /* 0x001fc8000f8e0211 */
[C---:B-----5:R-:W-:Y:S02]  /*47b0*/  IMAD R16, R18.reuse, UR8, RZ ;  /* 0x0000000812107c24 */ /* 0x060fe4000f8e02ff */
[C---:B------:R-:W-:Y:S02]  /*47c0*/  IMAD R0, R18.reuse, UR9, RZ ;  /* 0x0000000912007c24 */ /* 0x040fe4000f8e02ff */
[----:B-1----:R-:W-:Y:S01]  /*47d0*/  IMAD R18, R18, UR4, RZ ;  /* 0x0000000412127c24 */ /* 0x002fe2000f8e02ff */
        /* <DEDUP_REMOVED lines=36> */
[----:B-1----:R-:W-:-:S04]  /*4a20*/  SHF.R.U32.HI R5, RZ, UR4, R4 ;  /* 0x00000004ff057c19 */ /* 0x002fc80008011604 */
[----:B------:R-:W-:-:S05]  /*4a30*/  IADD3 R2, PT, PT, -R5, RZ, RZ ;  /* 0x000000ff05027210 */ /* 0x000fca0007ffe1ff */
        /* <DEDUP_REMOVED lines=296> */
[----:B0-----:R-:W-:-:S07]  /*5cc0*/  IMAD R18, R5, UR4, R18 ;  /* 0x0000000405127c24 */ /* 0x001fce000f8e0212 */
.L_x_293:
[----:B------:R-:W1:Y:S01]  /*5cd0*/  LDCU.64 UR6, c[0x0][0x5f0] ;  /* 0x0000be00ff0677ac */ /* 0x000e620008000a00 */
[----:B------:R-:W-:-:S04]  /*5ce0*/  UPRMT UR4, UR39, 0x9910, URZ ;  /* 0x0000991027047896 */ /* 0x000fc800080000ff */
[----:B------:R-:W-:Y:S01]  /*5cf0*/  UISETP.GT.AND UP0, UPT, UR4, 0x9, UPT ;  /* 0x000000090400788c */ /* 0x000fe2000bf04270 */
[----:B-1234-:R-:W-:-:S05]  /*5d00*/  IADD3 R2, P0, PT, R0, UR6, RZ ;  /* 0x0000000600027c10 */ /* 0x01efca000ff1e0ff */
        /* <DEDUP_REMOVED lines=15> */
.L_x_297:
[----:B------:R-:W2:Y:S02]  /*5e00*/  LDG.E.U8 R2, desc[UR36][R2.64] ;  /* 0x0000002402027981 */ /* 0x000ea4000c1e1100 */
[----:B--2---:R-:W-:-:S04]  /*5e10*/  I2FP.F32.U32 R0, R2 ;  /* 0x0000000200007245 */ /* 0x004fc80000201000 */
[----:B------:R-:W-:-:S04]  /*5e20*/  F2FP.F16.F32.PACK_AB R0, RZ, R0 ;  /* 0x00000000ff00723e */ /* 0x000fc800000000ff */
[----:B------:R-:W-:Y:S01]  /*5e30*/  PRMT R19, R0, 0x7610, R19 ;  /* 0x0000761000137816 */ /* 0x000fe20000000013 */
[----:B------:R-:W-:Y:S06]  /*5e40*/  BRA `(.L_x_299) ;  /* 0x0000000c00b47947 */ /* 0x000fec0003800000 */
.L_x_296:
        /* <DEDUP_REMOVED lines=11> */
.L_x_301:
[----:B------:R-:W2:Y:S02]  /*5f00*/  LDG.E R2, desc[UR36][R2.64] ;  /* 0x0000002402027981 */ /* 0x000ea4000c1e1900 */
[----:B--2---:R-:W-:-:S04]  /*5f10*/  I2FP.F32.S32 R0, R2 ;  /* 0x0000000200007245 */ /* 0x004fc80000201400 */
[----:B------:R-:W-:-:S04]  /*5f20*/  F2FP.F16.F32.PACK_AB R0, RZ, R0 ;  /* 0x00000000ff00723e */ /* 0x000fc800000000ff */
[----:B------:R-:W-:Y:S01]  /*5f30*/  PRMT R19, R0, 0x7610, R19 ;  /* 0x0000761000137816 */ /* 0x000fe20000000013 */
[----:B------:R-:W-:Y:S06]  /*5f40*/  BRA `(.L_x_299) ;  /* 0x0000000c00747947 */ /* 0x000fec0003800000 */
.L_x_300:
[----:B------:R-:W2:Y:S02]  /*5f50*/  LDG.E.U16 R2, desc[UR36][R2.64] ;  /* 0x0000002402027981 */ /* 0x000ea4000c1e1500 */
[----:B--2---:R-:W0:Y:S02]  /*5f60*/  I2F.S16 R0, R2 ;  /* 0x0000000200007306 */ /* 0x004e240000101400 */
[----:B0-----:R-:W-:-:S04]  /*5f70*/  F2FP.F16.F32.PACK_AB R0, RZ, R0 ;  /* 0x00000000ff00723e */ /* 0x001fc800000000ff */
[----:B------:R-:W-:Y:S01]  /*5f80*/  PRMT R19, R0, 0x7610, R19 ;  /* 0x0000761000137816 */ /* 0x000fe20000000013 */
[----:B------:R-:W-:Y:S06]  /*5f90*/  BRA `(.L_x_299) ;  /* 0x0000000c00607947 */ /* 0x000fec0003800000 */
.L_x_295:
        /* <DEDUP_REMOVED lines=9> */
.L_x_303:
[----:B------:R1:W5:Y:S01]  /*6030*/  LDG.E.U16 R19, desc[UR36][R2.64] ;  /* 0x0000002402137981 */ /* 0x000362000c1e1500 */
[----:B------:R-:W-:Y:S05]  /*6040*/  BRA `(.L_x_299) ;  /* 0x0000000c00347947 */ /* 0x000fea0003800000 */
.L_x_302:
        /* <DEDUP_REMOVED lines=9> */
.L_x_305:
[----:B------:R0:W5:Y:S01]  /*60e0*/  LDG.E.U16 R19, desc[UR36][R2.64] ;  /* 0x0000002402137981 */ /* 0x000162000c1e1500 */
[----:B------:R-:W-:Y:S05]  /*60f0*/  BRA `(.L_x_299) ;  /* 0x0000000c00087947 */ /* 0x000fea0003800000 */
.L_x_304:
        /* <DEDUP_REMOVED lines=9> */
.L_x_294:
        /* <DEDUP_REMOVED lines=14> */
.L_x_308:
        /* <DEDUP_REMOVED lines=9> */
.L_x_307:
        /* <DEDUP_REMOVED lines=14> */
[----:B------:R-:W-:-:S05]  /*63e0*/  VIADD R5, R5, 0xfffffffc ;  /* 0xfffffffc05057836 */ /* 0x000fca0000000000 */
[C---:B------:R-:W-:Y:S02]  /*63f0*/  SHF.L.U32 R6, R4.reuse, R5, RZ ;  /* 0x0000000504067219 */ /* 0x040fe400000006ff */
[----:B------:R-:W-:Y:S01]  /*6400*/  SHF.L.U32 R7, R5, 0x17, RZ ;  /* 0x0000001705077819 */ /* 0x000fe200000006ff */
        /* <DEDUP_REMOVED lines=10> */
.L_x_310:
[----:B------:R-:W2:Y:S02]  /*64b0*/  LDG.E.U8 R2, desc[UR36][R2.64] ;  /* 0x0000002402027981 */ /* 0x000ea4000c1e1100 */
[C---:B--2---:R-:W-:Y:S02]  /*64c0*/  IMAD.SHL.U32 R0, R2.reuse, 0x2000000, RZ ;  /* 0x0200000002007824 */ /* 0x044fe400078e00ff */
[----:B------:R-:W-:-:S03]  /*64d0*/  IMAD.SHL.U32 R5, R2, 0x100, RZ ;  /* 0x0000010002057824 */ /* 0x000fc600078e00ff */
[----:B------:R-:W-:-:S13]  /*64e0*/  ISETP.GE.U32.AND P0, PT, R0, 0x8000000, PT ;  /* 0x080000000000780c */ /* 0x000fda0003f06070 */
[C---:B------:R-:W-:Y:S02]  /*64f0*/  @!P0 LOP3.LUT R4, R5.reuse, 0x7f00, RZ, 0xc0, !PT ;  /* 0x00007f0005048812 */ /* 0x040fe400078ec0ff */
[----:B------:R-:W-:Y:S02]  /*6500*/  @P0 LEA.HI R0, R0, 0x70000000, RZ, 0x1c ;  /* 0x7000000000000811 */ /* 0x000fe400078fe0ff */
[----:B------:R-:W-:Y:S02]  /*6510*/  @!P0 LOP3.LUT R4, R4, 0x3f000000, RZ, 0xfc, !PT ;  /* 0x3f00000004048812 */ /* 0x000fe400078efcff */
[----:B------:R-:W-:Y:S01]  /*6520*/  PRMT R5, R5, 0x9910, RZ ;  /* 0x0000991005057816 */ /* 0x000fe200000000ff */
[----:B------:R-:W-:Y:S02]  /*6530*/  @P0 FMUL.FTZ R0, R0, 1.9259299443872358531e-34 ;  /* 0x0780000000000820 */ /* 0x000fe40000410000 */
[----:B------:R-:W-:-:S05]  /*6540*/  @!P0 FADD.FTZ R0, R4, -0.5 ;  /* 0xbf00000004008421 */ /* 0x000fca0000010000 */
[----:B------:R-:W-:-:S04]  /*6550*/  LOP3.LUT R0, R0, 0x80000000, R5, 0xf8, !PT ;  /* 0x8000000000007812 */ /* 0x000fc800078ef805 */
[----:B------:R-:W-:-:S04]  /*6560*/  F2FP.F16.F32.PACK_AB R0, RZ, R0 ;  /* 0x00000000ff00723e */ /* 0x000fc800000000ff */
[----:B------:R-:W-:Y:S01]  /*6570*/  PRMT R19, R0, 0x7610, R19 ;  /* 0x0000761000137816 */ /* 0x000fe20000000013 */
[----:B------:R-:W-:Y:S06]  /*6580*/  BRA `(.L_x_299) ;  /* 0x0000000400e47947 */ /* 0x000fec0003800000 */
.L_x_309:
[----:B------:R-:W2:Y:S02]  /*6590*/  LDG.E.U16 R0, desc[UR36][R2.64] ;  /* 0x0000002402007981 */ /* 0x000ea4000c1e1500 */
[----:B--2---:R-:W-:-:S05]  /*65a0*/  IMAD.U32 R0, R0, 0x10000, RZ ;  /* 0x0001000000007824 */ /* 0x004fca00078e00ff */
[----:B------:R-:W-:-:S04]  /*65b0*/  F2FP.F16.F32.PACK_AB R0, RZ, R0 ;  /* 0x00000000ff00723e */ /* 0x000fc800000000ff */
[----:B------:R-:W-:Y:S01]  /*65c0*/  PRMT R19, R0, 0x7610, R19 ;  /* 0x0000761000137816 */ /* 0x000fe20000000013 */
[----:B------:R-:W-:Y:S06]  /*65d0*/  BRA `(.L_x_299) ;  /* 0x0000000400d07947 */ /* 0x000fec0003800000 */
.L_x_306:
        /* <DEDUP_REMOVED lines=13> */
.L_x_313:
[----:B------:R-:W2:Y:S01]  /*66b0*/  LDG.E.U8 R3, desc[UR36][R2.64] ;  /* 0x0000002402037981 */ /* 0x000ea2000c1e1100 */
[----:B------:R-:W-:Y:S01]  /*66c0*/  BSSY.RECONVERGENT B0, `(.L_x_314) ;  /* 0x0000018000007945 */ /* 0x000fe20003800200 */
[----:B------:R-:W-:Y:S02]  /*66d0*/  MOV R0, RZ ;  /* 0x000000ff00007202 */ /* 0x000fe40000000f00 */
        /* <DEDUP_REMOVED lines=18> */
.L_x_317:
[----:B------:R-:W-:Y:S05]  /*6800*/  BSYNC.RECONVERGENT B1 ;  /* 0x0000000000017941 */ /* 0x000fea0003800200 */
.L_x_316:
[----:B------:R-:W-:Y:S01]  /*6810*/  IMAD.SHL.U32 R0, R0, 0x100000, RZ ;  /* 0x0010000000007824 */ /* 0x000fe200078e00ff */
[----:B------:R-:W-:-:S04]  /*6820*/  LEA R2, R2, 0x3b800000, 0x17 ;  /* 0x3b80000002027811 */ /* 0x000fc800078eb8ff */
[----:B------:R-:W-:-:S07]  /*6830*/  LOP3.LUT R0, R2, R0, R7, 0xfe, !PT ;  /* 0x0000000002007212 */ /* 0x000fce00078efe07 */
.L_x_315:
[----:B------:R-:W-:Y:S05]  /*6840*/  BSYNC.RECONVERGENT B0 ;  /* 0x0000000000007941 */ /* 0x000fea0003800200 */
.L_x_314:
[----:B------:R-:W-:-:S04]  /*6850*/  F2FP.F16.F32.PACK_AB R0, RZ, R0 ;  /* 0x00000000ff00723e */ /* 0x000fc800000000ff */
[----:B------:R-:W-:Y:S01]  /*6860*/  PRMT R19, R0, 0x7610, R19 ;  /* 0x0000761000137816 */ /* 0x000fe20000000013 */
[----:B------:R-:W-:Y:S06]  /*6870*/  BRA `(.L_x_299) ;  /* 0x0000000400287947 */ /* 0x000fec0003800000 */
.L_x_312:
        /* <DEDUP_REMOVED lines=21> */
.L_x_321:
[----:B------:R-:W-:Y:S05]  /*69d0*/  BSYNC.RECONVERGENT B1 ;  /* 0x0000000000017941 */ /* 0x000fea0003800200 */
.L_x_320:
[----:B------:R-:W-:Y:S01]  /*69e0*/  IMAD.SHL.U32 R0, R0, 0x200000, RZ ;  /* 0x0020000000007824 */ /* 0x000fe200078e00ff */
[----:B------:R-:W-:-:S04]  /*69f0*/  LEA R2, R2, 0x37800000, 0x17 ;  /* 0x3780000002027811 */ /* 0x000fc800078eb8ff */
[----:B------:R-:W-:-:S07]  /*6a00*/  LOP3.LUT R0, R2, R0, R7, 0xfe, !PT ;  /* 0x0000000002007212 */ /* 0x000fce00078efe07 */
.L_x_319:
[----:B------:R-:W-:Y:S05]  /*6a10*/  BSYNC.RECONVERGENT B0 ;  /* 0x0000000000007941 */ /* 0x000fea0003800200 */
.L_x_318:
[----:B------:R-:W-:-:S04]  /*6a20*/  F2FP.F16.F32.PACK_AB R0, RZ, R0 ;  /* 0x00000000ff00723e */ /* 0x000fc800000000ff */
[----:B------:R-:W-:Y:S01]  /*6a30*/  PRMT R19, R0, 0x7610, R19 ;  /* 0x0000761000137816 */ /* 0x000fe20000000013 */
[----:B------:R-:W-:Y:S06]  /*6a40*/  BRA `(.L_x_299) ;  /* 0x0000000000b47947 */ /* 0x000fec0003800000 */
.L_x_311:
[----:B------:R-:W-:-:S09]  /*6a50*/  UISETP.NE.AND UP0, UPT, UR4, 0x1c, UPT ;  /* 0x0000001c0400788c */ /* 0x000fd2000bf05270 */
[----:B------:R-:W-:Y:S05]  /*6a60*/  BRA.U !UP0, `(.L_x_322) ;  /* 0x00000001089c7547 */ /* 0x000fea000b800000 */
[----:B------:R-:W-:-:S09]  /*6a70*/  UISETP.NE.AND UP0, UPT, UR4, 0x1d, UPT ;  /* 0x0000001d0400788c */ /* 0x000fd2000bf05270 */
[----:B------:R-:W-:Y:S05]  /*6a80*/  BRA.U !UP0, `(.L_x_323) ;  /* 0x0000000108807547 */ /* 0x000fea000b800000 */
[----:B------:R-:W-:-:S09]  /*6a90*/  UISETP.NE.AND UP0, UPT, UR4, 0x2c, UPT ;  /* 0x0000002c0400788c */ /* 0x000fd2000bf05270 */
[----:B------:R-:W-:Y:S05]  /*6aa0*/  BRA.U UP0, `(.L_x_298) ;  /* 0x0000000100307547 */ /* 0x000fea000b800000 */
[----:B------:R-:W2:Y:S01]  /*6ab0*/  LDG.E.U8 R2, desc[UR36][R2.64] ;  /* 0x0000002402027981 */ /* 0x000ea2000c1e1100 */
[----:B------:R-:W-:Y:S01]  /*6ac0*/  BSSY.RECONVERGENT B0, `(.L_x_324) ;  /* 0x0000007000007945 */ /* 0x000fe20003800200 */
[----:B------:R-:W-:Y:S01]  /*6ad0*/  IMAD.MOV.U32 R0, RZ, RZ, 0x400000 ;  /* 0x00400000ff007424 */ /* 0x000fe200078e00ff */
[----:B--2---:R-:W-:-:S13]  /*6ae0*/  ISETP.NE.AND P0, PT, R2, RZ, PT ;  /* 0x000000ff0200720c */ /* 0x004fda0003f05270 */
[----:B------:R-:W-:Y:S05]  /*6af0*/  @!P0 BRA `(.L_x_325) ;  /* 0x00000000000c8947 */ /* 0x000fea0003800000 */
[----:B------:R-:W-:-:S13]  /*6b00*/  ISETP.NE.AND P0, PT, R2, 0xff, PT ;  /* 0x000000ff0200780c */ /* 0x000fda0003f05270 */
[----:B------:R-:W-:Y:S01]  /*6b10*/  @!P0 IMAD.MOV.U32 R0, RZ, RZ, 0x7f800001 ;  /* 0x7f800001ff008424 */ /* 0x000fe200078e00ff */
[----:B------:R-:W-:-:S07]  /*6b20*/  @P0 SHF.L.U32 R0, R2, 0x17, RZ ;  /* 0x0000001702000819 */ /* 0x000fce00000006ff */
.L_x_325:
[----:B------:R-:W-:Y:S05]  /*6b30*/  BSYNC.RECONVERGENT B0 ;  /* 0x0000000000007941 */ /* 0x000fea0003800200 */
.L_x_324:
[----:B------:R-:W-:-:S04]  /*6b40*/  F2FP.F16.F32.PACK_AB R0, RZ, R0 ;  /* 0x00000000ff00723e */ /* 0x000fc800000000ff */
[----:B------:R-:W-:Y:S01]  /*6b50*/  PRMT R19, R0, 0x7610, R19 ;  /* 0x0000761000137816 */ /* 0x000fe20000000013 */
[----:B------:R-:W-:Y:S06]  /*6b60*/  BRA `(.L_x_299) ;  /* 0x00000000006c7947 */ /* 0x000fec0003800000 */
.L_x_298:
        /* <DEDUP_REMOVED lines=10> */
[----:B-1----:R-:W-:Y:S02]  /*6c10*/  IMAD.U32 R6, RZ, RZ, UR6 ;  /* 0x00000006ff067e24 */ /* 0x002fe4000f8e00ff */
[----:B------:R-:W-:Y:S01]  /*6c20*/  IMAD.U32 R7, RZ, RZ, UR7 ;  /* 0x00000007ff077e24 */ /* 0x000fe2000f8e00ff */
[----:B---3--:R-:W-:Y:S01]  /*6c30*/  MOV R10, UR8 ;  /* 0x00000008000a7c02 */ /* 0x008fe20008000f00 */
[----:B------:R-:W-:-:S07]  /*6c40*/  IMAD.U32 R11, RZ, RZ, UR9 ;  /* 0x00000009ff0b7e24 */ /* 0x000fce000f8e00ff */
[----:B------:R-:W-:-:S07]  /*6c50*/  LEPC R20, `(.L_x_326) ;  /* 0x000000001014794e */ /* 0x000fce0000000000 */
[----:B--2---:R-:W-:Y:S05]  /*6c60*/  CALL.ABS.NOINC R2 ;  /* 0x0000000002007343 */ /* 0x004fea0003c00000 */
.L_x_326:
[----:B------:R-:W-:Y:S01]  /*6c70*/  PRMT R19, RZ, 0x7610, R19 ;  /* 0x00007610ff137816 */ /* 0x000fe20000000013 */
[----:B------:R-:W-:Y:S06]  /*6c80*/  BRA `(.L_x_299) ;  /* 0x0000000000247947 */ /* 0x000fec0003800000 */
.L_x_323:
[----:B------:R-:W2:Y:S02]  /*6c90*/  LDG.E.64 R2, desc[UR36][R2.64] ;  /* 0x0000002402027981 */ /* 0x000ea4000c1e1b00 */
[----:B--2---:R-:W0:Y:S02]  /*6ca0*/  I2F.U64 R0, R2 ;  /* 0x0000000200007312 */ /* 0x004e240000301000 */
[----:B0-----:R-:W-:-:S04]  /*6cb0*/  F2FP.F16.F32.PACK_AB R0, RZ, R0 ;  /* 0x00000000ff00723e */ /* 0x001fc800000000ff */
[----:B------:R-:W-:Y:S01]  /*6cc0*/  PRMT R19, R0, 0x7610, R19 ;  /* 0x0000761000137816 */ /* 0x000fe20000000013 */
[----:B------:R-:W-:Y:S06]  /*6cd0*/  BRA `(.L_x_299) ;  /* 0x0000000000107947 */ /* 0x000fec0003800000 */
.L_x_322:
[----:B------:R-:W2:Y:S02]  /*6ce0*/  LDG.E R2, desc[UR36][R2.64] ;  /* 0x0000002402027981 */ /* 0x000ea4000c1e1900 */
[----:B--2---:R-:W-:-:S04]  /*6cf0*/  I2FP.F32.U32 R0, R2 ;  /* 0x0000000200007245 */ /* 0x004fc80000201000 */
[----:B------:R-:W-:-:S04]  /*6d00*/  F2FP.F16.F32.PACK_AB R0, RZ, R0 ;  /* 0x00000000ff00723e */ /* 0x000fc800000000ff */
[----:B------:R-:W-:-:S07]  /*6d10*/  PRMT R19, R0, 0x7610, R19 ;  /* 0x0000761000137816 */ /* 0x000fce0000000013 */
.L_x_299:
[----:B------:R-:W0:Y:S01]  /*6d20*/  LDCU.64 UR6, c[0x0][0x5f8] ;  /* 0x0000bf00ff0677ac */ /* 0x000e220008000a00 */
[----:B------:R-:W-:-:S04]  /*6d30*/  UPRMT UR4, UR42, 0x9910, URZ ;  /* 0x000099102a047896 */ /* 0x000fc800080000ff */
[----:B------:R-:W-:Y:S01]  /*6d40*/  UISETP.GT.AND UP0, UPT, UR4, 0x9, UPT ;  /* 0x000000090400788c */ /* 0x000fe2000bf04270 */
[----:B01----:R-:W-:-:S04]  /*6d50*/  IADD3 R2, P0, PT, R18, UR6, RZ ;  /* 0x0000000612027c10 */ /* 0x003fc8000ff1e0ff */
        /* <DEDUP_REMOVED lines=14> */
.L_x_330:
[----:B------:R-:W2:Y:S02]  /*6e40*/  LDG.E.U8 R2, desc[UR36][R2.64] ;  /* 0x0000002402027981 */ /* 0x000ea4000c1e1100 */
[----:B--2---:R-:W-:-:S04]  /*6e50*/  I2FP.F32.U32 R0, R2 ;  /* 0x0000000200007245 */ /* 0x004fc80000201000 */
[----:B------:R-:W-:Y:S01]  /*6e60*/  F2FP.F16.F32.PACK_AB R0, RZ, R0 ;  /* 0x00000000ff00723e */ /* 0x000fe200000000ff */
[----:B------:R-:W-:Y:S06]  /*6e70*/  BRA `(.L_x_332) ;  /* 0x0000000c007c7947 */ /* 0x000fec0003800000 */
.L_x_329:
        /* <DEDUP_REMOVED lines=10> */
.L_x_334:
[----:B------:R-:W2:Y:S02]  /*6f20*/  LDG.E R2, desc[UR36][R2.64] ;  /* 0x0000002402027981 */ /* 0x000ea4000c1e1900 */
[----:B--2---:R-:W-:-:S04]  /*6f30*/  I2FP.F32.S32 R0, R2 ;  /* 0x0000000200007245 */ /* 0x004fc80000201400 */
[----:B------:R-:W-:Y:S01]  /*6f40*/  F2FP.F16.F32.PACK_AB R0, RZ, R0 ;  /* 0x00000000ff00723e */ /* 0x000fe200000000ff */
[----:B------:R-:W-:Y:S06]  /*6f50*/  BRA `(.L_x_332) ;  /* 0x0000000c00447947 */ /* 0x000fec0003800000 */
.L_x_333:
[----:B------:R-:W2:Y:S02]  /*6f60*/  LDG.E.U16 R2, desc[UR36][R2.64] ;  /* 0x0000002402027981 */ /* 0x000ea4000c1e1500 */
[----:B--2---:R-:W0:Y:S02]  /*6f70*/  I2F.S16 R0, R2 ;  /* 0x0000000200007306 */ /* 0x004e240000101400 */
[----:B0-----:R-:W-:Y:S01]  /*6f80*/  F2FP.F16.F32.PACK_AB R0, RZ, R0 ;  /* 0x00000000ff00723e */ /* 0x001fe200000000ff */
[----:B------:R-:W-:Y:S06]  /*6f90*/  BRA `(.L_x_332) ;  /* 0x0000000c00347947 */ /* 0x000fec0003800000 */
.L_x_328:
        /* <DEDUP_REMOVED lines=9> */
.L_x_336:
[----:B------:R0:W5:Y:S01]  /*7030*/  LDG.E.U16 R0, desc[UR36][R2.64] ;  /* 0x0000002402007981 */ /* 0x000162000c1e1500 */
[----:B------:R-:W-:Y:S05]  /*7040*/  BRA `(.L_x_332) ;  /* 0x0000000c00087947 */ /* 0x000fea0003800000 */
.L_x_335:
        /* <DEDUP_REMOVED lines=9> */
.L_x_338:
[----:B------:R1:W5:Y:S01]  /*70e0*/  LDG.E.U16 R0, desc[UR36][R2.64] ;  /* 0x0000002402007981 */ /* 0x000362000c1e1500 */
[----:B------:R-:W-:Y:S05]  /*70f0*/  BRA `(.L_x_332) ;  /* 0x0000000800dc7947 */ /* 0x000fea0003800000 */
.L_x_337:
        /* <DEDUP_REMOVED lines=8> */
.L_x_327:
        /* <DEDUP_REMOVED lines=13> */
.L_x_341:
        /* <DEDUP_REMOVED lines=8> */
.L_x_340:
        /* <DEDUP_REMOVED lines=27> */
.L_x_343:
        /* <DEDUP_REMOVED lines=11> */
[----:B------:R-:W-:Y:S01]  /*7530*/  F2FP.F16.F32.PACK_AB R0, RZ, R0 ;  /* 0x00000000ff00723e */ /* 0x000fe200000000ff */
[----:B------:R-:W-:Y:S06]  /*7540*/  BRA `(.L_x_332) ;  /* 0x0000000400c87947 */ /* 0x000fec0003800000 */
.L_x_342:
[----:B------:R-:W2:Y:S02]  /*7550*/  LDG.E.U16 R0, desc[UR36][R2.64] ;  /* 0x0000002402007981 */ /* 0x000ea4000c1e1500 */
[----:B--2---:R-:W-:-:S04]  /*7560*/  SHF.L.U32 R0, R0, 0x10, RZ ;  /* 0x0000001000007819 */ /* 0x004fc800000006ff */
[----:B------:R-:W-:Y:S01]  /*7570*/  F2FP.F16.F32.PACK_AB R0, RZ, R0 ;  /* 0x00000000ff00723e */ /* 0x000fe200000000ff */
[----:B------:R-:W-:Y:S06]  /*7580*/  BRA `(.L_x_332) ;  /* 0x0000000400b87947 */ /* 0x000fec0003800000 */
.L_x_339:
        /* <DEDUP_REMOVED lines=12> */
.L_x_346:
        /* <DEDUP_REMOVED lines=21> */
.L_x_350:
[----:B------:R-:W-:Y:S05]  /*77a0*/  BSYNC.RECONVERGENT B1 ;  /* 0x0000000000017941 */ /* 0x000fea0003800200 */
.L_x_349:
[----:B------:R-:W-:Y:S02]  /*77b0*/  SHF.L.U32 R0, R0, 0x14, RZ ;  /* 0x0000001400007819 */ /* 0x000fe400000006ff */
[----:B------:R-:W-:-:S04]  /*77c0*/  LEA R2, R2, 0x3b800000, 0x17 ;  /* 0x3b80000002027811 */ /* 0x000fc800078eb8ff */
[----:B------:R-:W-:-:S07]  /*77d0*/  LOP3.LUT R0, R2, R0, R7, 0xfe, !PT ;  /* 0x0000000002007212 */ /* 0x000fce00078efe07 */
.L_x_348:
[----:B------:R-:W-:Y:S05]  /*77e0*/  BSYNC.RECONVERGENT B0 ;  /* 0x0000000000007941 */ /* 0x000fea0003800200 */
.L_x_347:
[----:B------:R-:W-:Y:S01]  /*77f0*/  F2FP.F16.F32.PACK_AB R0, RZ, R0 ;  /* 0x00000000ff00723e */ /* 0x000fe200000000ff */
[----:B------:R-:W-:Y:S06]  /*7800*/  BRA `(.L_x_332) ;  /* 0x0000000400187947 */ /* 0x000fec0003800000 */
.L_x_345:
        /* <DEDUP_REMOVED lines=21> */
.L_x_354:
[----:B------:R-:W-:Y:S05]  /*7960*/  BSYNC.RECONVERGENT B1 ;  /* 0x0000000000017941 */ /* 0x000fea0003800200 */
.L_x_353:
[----:B------:R-:W-:Y:S02]  /*7970*/  SHF.L.U32 R0, R0, 0x15, RZ ;  /* 0x0000001500007819 */ /* 0x000fe400000006ff */
[----:B------:R-:W-:-:S04]  /*7980*/  LEA R2, R2, 0x37800000, 0x17 ;  /* 0x3780000002027811 */ /* 0x000fc800078eb8ff */
[----:B------:R-:W-:-:S07]  /*7990*/  LOP3.LUT R0, R2, R0, R7, 0xfe, !PT ;  /* 0x0000000002007212 */ /* 0x000fce00078efe07 */
.L_x_352:
[----:B------:R-:W-:Y:S05]  /*79a0*/  BSYNC.RECONVERGENT B0 ;  /* 0x0000000000007941 */ /* 0x000fea0003800200 */
.L_x_351:
[----:B------:R-:W-:Y:S01]  /*79b0*/  F2FP.F16.F32.PACK_AB R0, RZ, R0 ;  /* 0x00000000ff00723e */ /* 0x000fe200000000ff */
[----:B------:R-:W-:Y:S06]  /*79c0*/  BRA `(.L_x_332) ;  /* 0x0000000000a87947 */ /* 0x000fec0003800000 */
.L_x_344:
        /* <DEDUP_REMOVED lines=14> */
.L_x_358:
[----:B------:R-:W-:Y:S05]  /*7ab0*/  BSYNC.RECONVERGENT B0 ;  /* 0x0000000000007941 */ /* 0x000fea0003800200 */
.L_x_357:
[----:B------:R-:W-:Y:S01]  /*7ac0*/  F2FP.F16.F32.PACK_AB R0, RZ, R0 ;  /* 0x00000000ff00723e */ /* 0x000fe200000000ff */
[----:B------:R-:W-:Y:S06]  /*7ad0*/  BRA `(.L_x_332) ;  /* 0x0000000000647947 */ /* 0x000fec0003800000 */
.L_x_331:
        /* <DEDUP_REMOVED lines=8> */
[----:B0-----:R-:W-:Y:S01]  /*7b60*/  IMAD.U32 R4, RZ, RZ, UR4 ;  /* 0x00000004ff047e24 */ /* 0x001fe2000f8e00ff */
[----:B------:R-:W-:Y:S01]  /*7b70*/  MOV R5, UR5 ;  /* 0x0000000500057c02 */ /* 0x000fe20008000f00 */
[----:B-1----:R-:W-:-:S02]  /*7b80*/  IMAD.U32 R6, RZ, RZ, UR6 ;  /* 0x00000006ff067e24 */ /* 0x002fc4000f8e00ff */
[----:B------:R-:W-:Y:S02]  /*7b90*/  IMAD.U32 R7, RZ, RZ, UR7 ;  /* 0x00000007ff077e24 */ /* 0x000fe4000f8e00ff */
[----:B---3--:R-:W-:Y:S02]  /*7ba0*/  IMAD.U32 R10, RZ, RZ, UR8 ;  /* 0x00000008ff0a7e24 */ /* 0x008fe4000f8e00ff */
[----:B------:R-:W-:-:S07]  /*7bb0*/  IMAD.U32 R11, RZ, RZ, UR9 ;  /* 0x00000009ff0b7e24 */ /* 0x000fce000f8e00ff */
[----:B------:R-:W-:-:S07]  /*7bc0*/  LEPC R20, `(.L_x_359) ;  /* 0x000000001014794e */ /* 0x000fce0000000000 */
[----:B--2--5:R-:W-:Y:S05]  /*7bd0*/  CALL.ABS.NOINC R2 ;  /* 0x0000000002007343 */ /* 0x024fea0003c00000 */
.L_x_359:
[----:B------:R-:W-:Y:S01]  /*7be0*/  PRMT R0, RZ, 0x7610, R0 ;  /* 0x00007610ff007816 */ /* 0x000fe20000000000 */
[----:B------:R-:W-:Y:S06]  /*7bf0*/  BRA `(.L_x_332) ;  /* 0x00000000001c7947 */ /* 0x000fec0003800000 */
.L_x_356:
[----:B------:R-:W2:Y:S02]  /*7c00*/  LDG.E.64 R2, desc[UR36][R2.64] ;  /* 0x0000002402027981 */ /* 0x000ea4000c1e1b00 */
[----:B--2---:R-:W0:Y:S02]  /*7c10*/  I2F.U64 R0, R2 ;  /* 0x0000000200007312 */ /* 0x004e240000301000 */
[----:B0-----:R-:W-:Y:S01]  /*7c20*/  F2FP.F16.F32.PACK_AB R0, RZ, R0 ;  /* 0x00000000ff00723e */ /* 0x001fe200000000ff */
[----:B------:R-:W-:Y:S06]  /*7c30*/  BRA `(.L_x_332) ;  /* 0x00000000000c7947 */ /* 0x000fec0003800000 */
.L_x_355:
[----:B------:R-:W2:Y:S02]  /*7c40*/  LDG.E R2, desc[UR36][R2.64] ;  /* 0x0000002402027981 */ /* 0x000ea4000c1e1900 */
[----:B--2---:R-:W-:-:S04]  /*7c50*/  I2FP.F32.U32 R0, R2 ;  /* 0x0000000200007245 */ /* 0x004fc80000201000 */
[----:B------:R-:W-:-:S07]  /*7c60*/  F2FP.F16.F32.PACK_AB R0, RZ, R0 ;  /* 0x00000000ff00723e */ /* 0x000fce00000000ff */
.L_x_332:
        /* <DEDUP_REMOVED lines=8> */
[----:B------:R-:W-:-:S04]  /*7cf0*/  IMAD.X R3, RZ, RZ, UR7, P1 ;  /* 0x00000007ff037e24 */ /* 0x000fc800088e06ff */
        /* <DEDUP_REMOVED lines=15> */
.L_x_363:
[----:B------:R-:W-:-:S06]  /*7df0*/  HADD2.F32 R5, -RZ, R19.H0_H0 ;  /* 0x20000013ff057230 */ /* 0x000fcc0000004100 */
[----:B------:R-:W0:Y:S02]  /*7e00*/  F2I.S64.TRUNC R4, R5 ;  /* 0x0000000500047311 */ /* 0x000e24000020d900 */
[----:B0-----:R0:W-:Y:S01]  /*7e10*/  STG.E.U8 desc[UR36][R2.64], R4 ;  /* 0x0000000402007986 */ /* 0x0011e2000c101124 */
[----:B------:R-:W-:Y:S05]  /*7e20*/  BRA `(.L_x_365) ;  /* 0x0000000c006c7947 */ /* 0x000fea0003800000 */
.L_x_362:
        /* <DEDUP_REMOVED lines=10> */
.L_x_367:
[----:B------:R-:W-:-:S06]  /*7ed0*/  HADD2.F32 R19, -RZ, R19.H0_H0 ;  /* 0x20000013ff137230 */ /* 0x000fcc0000004100 */
[----:B------:R-:W0:Y:S02]  /*7ee0*/  F2I.FTZ.TRUNC.NTZ R19, R19 ;  /* 0x0000001300137305 */ /* 0x000e24000021f100 */
[----:B0-----:R0:W-:Y:S01]  /*7ef0*/  STG.E desc[UR36][R2.64], R19 ;  /* 0x0000001302007986 */ /* 0x0011e2000c101924 */
[----:B------:R-:W-:Y:S05]  /*7f00*/  BRA `(.L_x_365) ;  /* 0x0000000c00347947 */ /* 0x000fea0003800000 */
.L_x_366:
[----:B------:R-:W-:-:S06]  /*7f10*/  HADD2.F32 R19, -RZ, R19.H0_H0 ;  /* 0x20000013ff137230 */ /* 0x000fcc0000004100 */
[----:B------:R-:W0:Y:S02]  /*7f20*/  F2I.FTZ.TRUNC.NTZ R19, R19 ;  /* 0x0000001300137305 */ /* 0x000e24000021f100 */
[----:B0-----:R0:W-:Y:S01]  /*7f30*/  STG.E.U16 desc[UR36][R2.64], R19 ;  /* 0x0000001302007986 */ /* 0x0011e2000c101524 */
[----:B------:R-:W-:Y:S05]  /*7f40*/  BRA `(.L_x_365) ;  /* 0x0000000c00247947 */ /* 0x000fea0003800000 */
.L_x_361:
        /* <DEDUP_REMOVED lines=9> */
.L_x_369:
[----:B------:R0:W-:Y:S01]  /*7fe0*/  STG.E.U16 desc[UR36][R2.64], R19 ;  /* 0x0000001302007986 */ /* 0x0001e2000c101524 */
[----:B------:R-:W-:Y:S05]  /*7ff0*/  BRA `(.L_x_365) ;  /* 0x0000000800f87947 */ /* 0x000fea0003800000 */
.L_x_368:
        /* <DEDUP_REMOVED lines=10> */
.L_x_371:
[----:B------:R-:W-:-:S05]  /*80a0*/  HADD2.F32 R0, -RZ, R19.H0_H0 ;  /* 0x20000013ff007230 */ /* 0x000fca0000004100 */
[----:B------:R-:W-:-:S04]  /*80b0*/  F2FP.F16.F32.PACK_AB R0, RZ, R0 ;  /* 0x00000000ff00723e */ /* 0x000fc800000000ff */
[----:B------:R-:W-:-:S05]  /*80c0*/  PRMT R0, R0, 0x5410, RZ ;  /* 0x0000541000007816 */ /* 0x000fca00000000ff */
[----:B------:R0:W-:Y:S01]  /*80d0*/  STG.E desc[UR36][R2.64], R0 ;  /* 0x0000000002007986 */ /* 0x0001e2000c101924 */
[----:B------:R-:W-:Y:S05]  /*80e0*/  BRA `(.L_x_365) ;  /* 0x0000000800bc7947 */ /* 0x000fea0003800000 */
.L_x_370:
[----:B------:R-:W-:-:S05]  /*80f0*/  HADD2.F32 R4, -RZ, R19.H0_H0 ;  /* 0x20000013ff047230 */ /* 0x000fca0000004100 */
[----:B------:R-:W-:-:S06]  /*8100*/  FMUL.FTZ R4, R4, 1 ;  /* 0x3f80000004047820 */ /* 0x000fcc0000410000 */
[----:B------:R-:W0:Y:S02]  /*8110*/  F2F.F64.F32 R4, R4 ;  /* 0x0000000400047310 */ /* 0x000e240000201800 */
[----:B0-----:R0:W-:Y:S01]  /*8120*/  STG.E.64 desc[UR36][R2.64], R4 ;  /* 0x0000000402007986 */ /* 0x0011e2000c101b24 */
[----:B------:R-:W-:Y:S05]  /*8130*/  BRA `(.L_x_365) ;  /* 0x0000000800a87947 */ /* 0x000fea0003800000 */
.L_x_360:
[----:B------:R-:W-:-:S09]  /*8140*/  UISETP.GT.AND UP0, UPT, UR4, 0x18, UPT ;  /* 0x000000180400788c */ /* 0x000fd2000bf04270 */
[----:B------:R-:W-:Y:S05]  /*8150*/  BRA.U !UP0, `(.L_x_372) ;  /* 0x0000000508607547 */ /* 0x000fea000b800000 */
        /* <DEDUP_REMOVED lines=12> */
.L_x_375:
[----:B------:R-:W-:Y:S01]  /*8220*/  HADD2.F32 R5, -RZ, R19.H0_H0 ;  /* 0x20000013ff057230 */ /* 0x000fe20000004100 */
[----:B------:R-:W-:Y:S01]  /*8230*/  BSSY.RECONVERGENT B0, `(.L_x_376) ;  /* 0x0000013000007945 */ /* 0x000fe20003800200 */
[----:B------:R-:W-:-:S03]  /*8240*/  MOV R0, 0x80 ;  /* 0x0000008000007802 */ /* 0x000fc60000000f00 */
[----:B------:R-:W-:-:S04]  /*8250*/  LOP3.LUT R4, R5, 0x7fffffff, RZ, 0xc0, !PT ;  /* 0x7fffffff05047812 */ /* 0x000fc800078ec0ff */
[----:B------:R-:W-:-:S13]  /*8260*/  ISETP.GT.U32.AND P0, PT, R4, 0x437fffff, PT ;  /* 0x437fffff0400780c */ /* 0x000fda0003f04070 */
[----:B------:R-:W-:Y:S05]  /*8270*/  @P0 BRA `(.L_x_377) ;  /* 0x0000000000380947 */ /* 0x000fea0003800000 */
[----:B------:R-:W-:-:S13]  /*8280*/  ISETP.GE.U32.AND P0, PT, R4, 0x3c000000, PT ;  /* 0x3c0000000400780c */ /* 0x000fda0003f06070 */
[----:B------:R-:W-:-:S04]  /*8290*/  @P0 SHF.R.U32.HI R0, RZ, 0x14, R5 ;  /* 0x00000014ff000819 */ /* 0x000fc80000011605 */
[----:B------:R-:W-:-:S04]  /*82a0*/  @P0 LOP3.LUT R0, R0, 0x1, RZ, 0xc0, !PT ;  /* 0x0000000100000812 */ /* 0x000fc800078ec0ff */
[----:B------:R-:W-:-:S04]  /*82b0*/  @P0 IADD3 R0, PT, PT, R5, 0x487ffff, R0 ;  /* 0x0487ffff05000810 */ /* 0x000fc80007ffe000 */
[----:B------:R-:W-:-:S04]  /*82c0*/  @P0 SHF.R.U32.HI R0, RZ, 0x14, R0 ;  /* 0x00000014ff000819 */ /* 0x000fc80000011600 */
[----:B------:R-:W-:Y:S01]  /*82d0*/  @P0 LOP3.LUT R0, R0, 0xff, RZ, 0xc0, !PT ;  /* 0x000000ff00000812 */ /* 0x000fe200078ec0ff */
[----:B------:R-:W-:Y:S06]  /*82e0*/  @P0 BRA `(.L_x_378) ;  /* 0x0000000000140947 */ /* 0x000fec0003800000 */
[----:B------:R-:W-:-:S05]  /*82f0*/  FADD.FTZ R0, R4, 8192 ;  /* 0x4600000004007421 */ /* 0x000fca0000010000 */
[----:B------:R-:W-:Y:S02]  /*8300*/  LOP3.LUT P0, R4, R0, 0xff, RZ, 0xc0, !PT ;  /* 0x000000ff00047812 */ /* 0x000fe4000780c0ff */
[----:B------:R-:W-:-:S11]  /*8310*/  PRMT R0, RZ, 0x7610, R0 ;  /* 0x00007610ff007816 */ /* 0x000fd60000000000 */
[----:B------:R-:W-:Y:S05]  /*8320*/  @!P0 BRA `(.L_x_377) ;  /* 0x00000000000c8947 */ /* 0x000fea0003800000 */
[----:B------:R-:W-:-:S07]  /*8330*/  IMAD.MOV.U32 R0, RZ, RZ, R4 ;  /* 0x000000ffff007224 */ /* 0x000fce00078e0004 */
.L_x_378:
[----:B------:R-:W-:-:S04]  /*8340*/  SHF.R.U32.HI R5, RZ, 0x18, R5 ;  /* 0x00000018ff057819 */ /* 0x000fc80000011605 */
[----:B------:R-:W-:-:S07]  /*8350*/  LOP3.LUT R0, R0, 0x80, R5, 0xf8, !PT ;  /* 0x0000008000007812 */ /* 0x000fce00078ef805 */
.L_x_377:
[----:B------:R-:W-:Y:S05]  /*8360*/  BSYNC.RECONVERGENT B0 ;  /* 0x0000000000007941 */ /* 0x000fea0003800200 */
.L_x_376:
[----:B------:R3:W-:Y:S01]  /*8370*/  STG.E.U8 desc[UR36][R2.64], R0 ;  /* 0x0000000002007986 */ /* 0x0007e2000c101124 */
[----:B------:R-:W-:Y:S05]  /*8380*/  BRA `(.L_x_365) ;  /* 0x0000000800147947 */ /* 0x000fea0003800000 */
.L_x_374:
[----:B------:R-:W-:Y:S01]  /*8390*/  HADD2.F32 R5, -RZ, R19.H0_H0 ;  /* 0x20000013ff057230 */ /* 0x000fe20000004100 */
[----:B------:R-:W-:Y:S01]  /*83a0*/  BSSY.RECONVERGENT B0, `(.L_x_379) ;  /* 0x0000013000007945 */ /* 0x000fe20003800200 */
[----:B------:R-:W-:-:S03]  /*83b0*/  IMAD.MOV.U32 R0, RZ, RZ, 0x80 ;  /* 0x00000080ff007424 */ /* 0x000fc600078e00ff */
        /* <DEDUP_REMOVED lines=15> */
.L_x_381:
[----:B------:R-:W-:-:S04]  /*84b0*/  SHF.R.U32.HI R5, RZ, 0x18, R5 ;  /* 0x00000018ff057819 */ /* 0x000fc80000011605 */
[----:B------:R-:W-:-:S07]  /*84c0*/  LOP3.LUT R0, R0, 0x80, R5, 0xf8, !PT ;  /* 0x0000008000007812 */ /* 0x000fce00078ef805 */
.L_x_380:
[----:B------:R-:W-:Y:S05]  /*84d0*/  BSYNC.RECONVERGENT B0 ;  /* 0x0000000000007941 */ /* 0x000fea0003800200 */
.L_x_379:
[----:B------:R0:W-:Y:S01]  /*84e0*/  STG.E.U8 desc[UR36][R2.64], R0 ;  /* 0x0000000002007986 */ /* 0x0001e2000c101124 */
[----:B------:R-:W-:Y:S05]  /*84f0*/  BRA `(.L_x_365) ;  /* 0x0000000400b87947 */ /* 0x000fea0003800000 */
.L_x_373:
[----:B------:R-:W-:-:S09]  /*8500*/  UISETP.NE.AND UP0, UPT, UR4, 0x1c, UPT ;  /* 0x0000001c0400788c */ /* 0x000fd2000bf05270 */
[----:B------:R-:W-:Y:S05]  /*8510*/  BRA.U !UP0, `(.L_x_382) ;  /* 0x0000000108607547 */ /* 0x000fea000b800000 */
[----:B------:R-:W-:-:S09]  /*8520*/  UISETP.NE.AND UP0, UPT, UR4, 0x1d, UPT ;  /* 0x0000001d0400788c */ /* 0x000fd2000bf05270 */
[----:B------:R-:W-:Y:S05]  /*8530*/  BRA.U !UP0, `(.L_x_383) ;  /* 0x0000000108487547 */ /* 0x000fea000b800000 */
[----:B------:R-:W-:-:S09]  /*8540*/  UISETP.NE.AND UP0, UPT, UR4, 0x2c, UPT ;  /* 0x0000002c0400788c */ /* 0x000fd2000bf05270 */
[----:B------:R-:W-:Y:S05]  /*8550*/  BRA.U UP0, `(.L_x_364) ;  /* 0x0000000100bc7547 */ /* 0x000fea000b800000 */
        /* <DEDUP_REMOVED lines=8> */
[----:B------:R-:W-:Y:S02]  /*85e0*/  @P1 ISETP.EQ.U32.AND P2, PT, R0, 0x1, P0 ;  /* 0x000000010000180c */ /* 0x000fe40000742070 */
[----:B------:R-:W-:Y:S02]  /*85f0*/  PLOP3.LUT P0, PT, PT, PT, PT, 0x80, 0x8 ;  /* 0x000000000008781c */ /* 0x000fe40003f0f070 */
[----:B------:R-:W-:Y:S02]  /*8600*/  @P1 PLOP3.LUT P0, PT, P2, PT, PT, 0x80, 0x8 ;  /* 0x000000000008181c */ /* 0x000fe4000170f070 */
[----:B------:R-:W-:-:S11]  /*8610*/  @P1 IADD3 R0, PT, PT, R6, 0x1, RZ ;  /* 0x0000000106001810 */ /* 0x000fd60007ffe0ff */
[----:B------:R-:W-:-:S04]  /*8620*/  @!P0 IMAD.MOV R0, RZ, RZ, R6 ;  /* 0x000000ffff008224 */ /* 0x000fc800078e0206 */
[----:B------:R-:W-:-:S05]  /*8630*/  @P1 IMAD.MOV.U32 R5, RZ, RZ, R0 ;  /* 0x000000ffff051224 */ /* 0x000fca00078e0000 */
[----:B------:R2:W-:Y:S01]  /*8640*/  STG.E.U8 desc[UR36][R2.64], R5 ;  /* 0x0000000502007986 */ /* 0x0005e2000c101124 */
[----:B------:R-:W-:Y:S05]  /*8650*/  BRA `(.L_x_365) ;  /* 0x0000000400607947 */ /* 0x000fea0003800000 */
.L_x_383:
[----:B------:R-:W-:-:S06]  /*8660*/  HADD2.F32 R4, -RZ, R19.H0_H0 ;  /* 0x20000013ff047230 */ /* 0x000fcc0000004100 */
[----:B------:R-:W0:Y:S02]  /*8670*/  F2I.U64.TRUNC R4, R4 ;  /* 0x0000000400047311 */ /* 0x000e24000020d800 */
[----:B0-----:R1:W-:Y:S01]  /*8680*/  STG.E.64 desc[UR36][R2.64], R4 ;  /* 0x0000000402007986 */ /* 0x0013e2000c101b24 */
[----:B------:R-:W-:Y:S05]  /*8690*/  BRA `(.L_x_365) ;  /* 0x0000000400507947 */ /* 0x000fea0003800000 */
.L_x_382:
[----:B------:R-:W-:-:S06]  /*86a0*/  HADD2.F32 R19, -RZ, R19.H0_H0 ;  /* 0x20000013ff137230 */ /* 0x000fcc0000004100 */
[----:B------:R-:W0:Y:S02]  /*86b0*/  F2I.FTZ.U32.TRUNC.NTZ R19, R19 ;  /* 0x0000001300137305 */ /* 0x000e24000021f000 */
[----:B0-----:R0:W-:Y:S01]  /*86c0*/  STG.E desc[UR36][R2.64], R19 ;  /* 0x0000001302007986 */ /* 0x0011e2000c101924 */
[----:B------:R-:W-:Y:S05]  /*86d0*/  BRA `(.L_x_365) ;  /* 0x0000000400407947 */ /* 0x000fea0003800000 */
.L_x_372:
        /* <DEDUP_REMOVED lines=11> */
.L_x_385:
[----:B------:R-:W-:Y:S01]  /*8790*/  HADD2.F32 R19, -RZ, R19.H0_H0 ;  /* 0x20000013ff137230 */ /* 0x000fe20000004100 */
[----:B------:R-:W-:-:S04]  /*87a0*/  CS2R R6, SRZ ;  /* 0x0000000000067805 */ /* 0x000fc8000001ff00 */
[----:B------:R-:W-:-:S06]  /*87b0*/  FMUL.FTZ R4, R19, 1 ;  /* 0x3f80000013047820 */ /* 0x000fcc0000410000 */
[----:B------:R-:W0:Y:S02]  /*87c0*/  F2F.F64.F32 R4, R4 ;  /* 0x0000000400047310 */ /* 0x000e240000201800 */
[----:B0-----:R0:W-:Y:S01]  /*87d0*/  STG.E.128 desc[UR36][R2.64], R4 ;  /* 0x0000000402007986 */ /* 0x0011e2000c101d24 */
[----:B------:R-:W-:Y:S05]  /*87e0*/  BRA `(.L_x_365) ;  /* 0x0000000000fc7947 */ /* 0x000fea0003800000 */
.L_x_384:
[----:B------:R-:W-:-:S09]  /*87f0*/  UISETP.NE.AND UP0, UPT, UR4, 0xf, UPT ;  /* 0x0000000f0400788c */ /* 0x000fd2000bf05270 */
[----:B------:R-:W-:Y:S05]  /*8800*/  BRA.U !UP0, `(.L_x_386) ;  /* 0x0000000108e87547 */ /* 0x000fea000b800000 */
[----:B------:R-:W-:-:S09]  /*8810*/  UISETP.NE.AND UP0, UPT, UR4, 0x17, UPT ;  /* 0x000000170400788c */ /* 0x000fd2000bf05270 */
[----:B------:R-:W-:Y:S05]  /*8820*/  BRA.U !UP0, `(.L_x_387) ;  /* 0x0000000108907547 */ /* 0x000fea000b800000 */
[----:B------:R-:W-:-:S09]  /*8830*/  UISETP.NE.AND UP0, UPT, UR4, 0x18, UPT ;  /* 0x000000180400788c */ /* 0x000fd2000bf05270 */
[----:B------:R-:W-:Y:S05]  /*8840*/  BRA.U !UP0, `(.L_x_388) ;  /* 0x0000000108447547 */ /* 0x000fea000b800000 */
.L_x_364:
[----:B------:R-:W-:Y:S01]  /*8850*/  MOV R0, 0x130 ;  /* 0x0000013000007802 */ /* 0x000fe20000000f00 */
[----:B------:R-:W0:Y:S01]  /*8860*/  LDCU.64 UR4, c[0x4][0x120] ;  /* 0x01002400ff0477ac */ /* 0x000e220008000a00 */
[----:B------:R-:W-:Y:S02]  /*8870*/  HFMA2 R12, -RZ, RZ, 0, 5.9604644775390625e-08 ;  /* 0x00000001ff0c7431 */ /* 0x000fe400000001ff */
[----:B------:R-:W-:Y:S01]  /*8880*/  IMAD.MOV.U32 R8, RZ, RZ, 0x65 ;  /* 0x00000065ff087424 */ /* 0x000fe200078e00ff */
[----:B------:R1:W2:Y:S01]  /*8890*/  LDC.64 R2, c[0x4][R0] ;  /* 0x0100000000027b82 */ /* 0x0002a20000000a00 */
[----:B------:R-:W3:Y:S01]  /*88a0*/  LDCU.64 UR6, c[0x4][0x128] ;  /* 0x01002500ff0677ac */ /* 0x000ee20008000a00 */
[----:B------:R-:W-:Y:S01]  /*88b0*/  IMAD.MOV.U32 R13, RZ, RZ, RZ ;  /* 0x000000ffff0d7224 */ /* 0x000fe200078e00ff */
[----:B------:R-:W4:Y:S01]  /*88c0*/  LDCU.64 UR8, c[0x4][0x38] ;  /* 0x01000700ff0877ac */ /* 0x000f220008000a00 */
[----:B0-----:R-:W-:Y:S02]  /*88d0*/  IMAD.U32 R4, RZ, RZ, UR4 ;  /* 0x00000004ff047e24 */ /* 0x001fe4000f8e00ff */
[----:B------:R-:W-:Y:S01]  /*88e0*/  IMAD.U32 R5, RZ, RZ, UR5 ;  /* 0x00000005ff057e24 */ /* 0x000fe2000f8e00ff */
[----:B---3--:R-:W-:Y:S01]  /*88f0*/  MOV R6, UR6 ;  /* 0x0000000600067c02 */ /* 0x008fe20008000f00 */
[----:B------:R-:W-:-:S02]  /*8900*/  IMAD.U32 R7, RZ, RZ, UR7 ;  /* 0x00000007ff077e24 */ /* 0x000fc4000f8e00ff */
[----:B----4-:R-:W-:Y:S02]  /*8910*/  IMAD.U32 R10, RZ, RZ, UR8 ;  /* 0x00000008ff0a7e24 */ /* 0x010fe4000f8e00ff */
[----:B-1----:R-:W-:-:S07]  /*8920*/  IMAD.U32 R11, RZ, RZ, UR9 ;  /* 0x00000009ff0b7e24 */ /* 0x002fce000f8e00ff */
[----:B------:R-:W-:-:S07]  /*8930*/  LEPC R20, `(.L_x_389) ;  /* 0x000000001014794e */ /* 0x000fce0000000000 */
[----:B--2---:R-:W-:Y:S05]  /*8940*/  CALL.ABS.NOINC R2 ;  /* 0x0000000002007343 */ /* 0x004fea0003c00000 */
.L_x_389:
[----:B------:R-:W-:Y:S05]  /*8950*/  BRA `(.L_x_365) ;  /* 0x0000000000a07947 */ /* 0x000fea0003800000 */
.L_x_388:
[----:B------:R-:W-:Y:S01]  /*8960*/  HADD2.F32 R19, -RZ, R19.H0_H0 ;  /* 0x20000013ff137230 */ /* 0x000fe20000004100 */
[----:B------:R-:W-:Y:S01]  /*8970*/  BSSY.RECONVERGENT B0, `(.L_x_390) ;  /* 0x000000c000007945 */ /* 0x000fe20003800200 */
[----:B------:R-:W-:-:S03]  /*8980*/  IMAD.MOV.U32 R0, RZ, RZ, 0x7f ;  /* 0x0000007fff007424 */ /* 0x000fc600078e00ff */
[----:B------:R-:W-:Y:S02]  /*8990*/  LOP3.LUT R4, R19, 0x7fffffff, RZ, 0xc0, !PT ;  /* 0x7fffffff13047812 */ /* 0x000fe400078ec0ff */
[----:B------:R-:W-:Y:S02]  /*89a0*/  SHF.R.U32.HI R5, RZ, 0x18, R19 ;  /* 0x00000018ff057819 */ /* 0x000fe40000011613 */
[----:B------:R-:W-:-:S13]  /*89b0*/  ISETP.GT.U32.AND P0, PT, R4, 0x43efffff, PT ;  /* 0x43efffff0400780c */ /* 0x000fda0003f04070 */
[----:B------:R-:W-:Y:S05]  /*89c0*/  @P0 BRA `(.L_x_391) ;  /* 0x0000000000180947 */ /* 0x000fea0003800000 */
[----:B------:R-:W-:-:S13]  /*89d0*/  ISETP.GE.U32.AND P0, PT, R4, 0x3c800000, PT ;  /* 0x3c8000000400780c */ /* 0x000fda0003f06070 */
[----:B------:R-:W-:-:S04]  /*89e0*/  @P0 SHF.R.U32.HI R0, RZ, 0x14, R19 ;  /* 0x00000014ff000819 */ /* 0x000fc80000011613 */
[----:B------:R-:W-:-:S04]  /*89f0*/  @P0 LOP3.LUT R0, R0, 0x1, RZ, 0xc0, !PT ;  /* 0x0000000100000812 */ /* 0x000fc800078ec0ff */
[----:B------:R-:W-:-:S04]  /*8a00*/  @P0 IADD3 R0, PT, PT, R19, 0x407ffff, R0 ;  /* 0x0407ffff13000810 */ /* 0x000fc80007ffe000 */
[----:B------:R-:W-:Y:S01]  /*8a10*/  @P0 SHF.R.U32.HI R0, RZ, 0x14, R0 ;  /* 0x00000014ff000819 */ /* 0x000fe20000011600 */
[----:B------:R-:W-:-:S07]  /*8a20*/  @!P0 FADD.FTZ R0, R4, 16384 ;  /* 0x4680000004008421 */ /* 0x000fce0000010000 */
.L_x_391:
[----:B------:R-:W-:Y:S05]  /*8a30*/  BSYNC.RECONVERGENT B0 ;  /* 0x0000000000007941 */ /* 0x000fea0003800200 */
.L_x_390:
[----:B------:R-:W-:-:S05]  /*8a40*/  LOP3.LUT R5, R0, 0x80, R5, 0xf8, !PT ;  /* 0x0000008000057812 */ /* 0x000fca00078ef805 */
[----:B------:R0:W-:Y:S01]  /*8a50*/  STG.E.U8 desc[UR36][R2.64], R5 ;  /* 0x0000000502007986 */ /* 0x0001e2000c101124 */
[----:B------:R-:W-:Y:S05]  /*8a60*/  BRA `(.L_x_365) ;  /* 0x00000000005c7947 */ /* 0x000fea0003800000 */
.L_x_387:
[----:B------:R-:W-:Y:S01]  /*8a70*/  HADD2.F32 R5, -RZ, R19.H0_H0 ;  /* 0x20000013ff057230 */ /* 0x000fe20000004100 */
[----:B------:R-:W-:Y:S04]  /*8a80*/  BSSY.RECONVERGENT B0, `(.L_x_392) ;  /* 0x000000e000007945 */ /* 0x000fe80003800200 */
[----:B------:R-:W-:-:S04]  /*8a90*/  LOP3.LUT R4, R5, 0x7fffffff, RZ, 0xc0, !PT ;  /* 0x7fffffff05047812 */ /* 0x000fc800078ec0ff */
[----:B------:R-:W-:-:S13]  /*8aa0*/  ISETP.GT.U32.AND P0, PT, R4, 0x477fffff, PT ;  /* 0x477fffff0400780c */ /* 0x000fda0003f04070 */
[----:B------:R-:W-:Y:S05]  /*8ab0*/  @P0 BRA `(.L_x_393) ;  /* 0x00000000001c0947 */ /* 0x000fea0003800000 */
[----:B------:R-:W-:-:S13]  /*8ac0*/  ISETP.GE.U32.AND P0, PT, R4, 0x38800000, PT ;  /* 0x388000000400780c */ /* 0x000fda0003f06070 */
[----:B------:R-:W-:-:S04]  /*8ad0*/  @P0 SHF.R.U32.HI R0, RZ, 0x15, R5 ;  /* 0x00000015ff000819 */ /* 0x000fc80000011605 */
[----:B------:R-:W-:-:S04]  /*8ae0*/  @P0 LOP3.LUT R0, R0, 0x1, RZ, 0xc0, !PT ;  /* 0x0000000100000812 */ /* 0x000fc800078ec0ff */
[----:B------:R-:W-:-:S04]  /*8af0*/  @P0 IADD3 R0, PT, PT, R5, 0x80fffff, R0 ;  /* 0x080fffff05000810 */ /* 0x000fc80007ffe000 */
[----:B------:R-:W-:Y:S01]  /*8b00*/  @P0 SHF.R.U32.HI R0, RZ, 0x15, R0 ;  /* 0x00000015ff000819 */ /* 0x000fe20000011600 */
[----:B------:R-:W-:Y:S01]  /*8b10*/  @!P0 FADD.FTZ R0, R4, 128 ;  /* 0x4300000004008421 */ /* 0x000fe20000010000 */
[----:B------:R-:W-:Y:S06]  /*8b20*/  BRA `(.L_x_394) ;  /* 0x00000000000c7947 */ /* 0x000fec0003800000 */
.L_x_393:
[----:B------:R-:W-:Y:S01]  /*8b30*/  IMAD.MOV.U32 R0, RZ, RZ, 0x7f ;  /* 0x0000007fff007424 */ /* 0x000fe200078e00ff */
[----:B------:R-:W-:-:S04]  /*8b40*/  ISETP.GT.U32.AND P0, PT, R4, 0x7f800000, PT ;  /* 0x7f8000000400780c */ /* 0x000fc80003f04070 */
[----:B------:R-:W-:-:S09]  /*8b50*/  SEL R0, R0, 0x7c, P0 ;  /* 0x0000007c00007807 */ /* 0x000fd20000000000 */
.L_x_394:
[----:B------:R-:W-:Y:S05]  /*8b60*/  BSYNC.RECONVERGENT B0 ;  /* 0x0000000000007941 */ /* 0x000fea0003800200 */
.L_x_392:
[----:B------:R-:W-:-:S04]  /*8b70*/  SHF.R.U32.HI R5, RZ, 0x18, R5 ;  /* 0x00000018ff057819 */ /* 0x000fc80000011605 */
[----:B------:R-:W-:-:S05]  /*8b80*/  LOP3.LUT R5, R0, 0x80, R5, 0xf8, !PT ;  /* 0x0000008000057812 */ /* 0x000fca00078ef805 */
[----:B------:R0:W-:Y:S01]  /*8b90*/  STG.E.U8 desc[UR36][R2.64], R5 ;  /* 0x0000000502007986 */ /* 0x0001e2000c101124 */
[----:B------:R-:W-:Y:S05]  /*8ba0*/  BRA `(.L_x_365) ;  /* 0x00000000000c7947 */ /* 0x000fea0003800000 */
.L_x_386:
[----:B------:R-:W-:-:S05]  /*8bb0*/  HADD2.F32 R0, -RZ, R19.H0_H0 ;  /* 0x20000013ff007230 */ /* 0x000fca0000004100 */
[----:B------:R-:W-:-:S05]  /*8bc0*/  F2FP.BF16.F32.PACK_AB R0, RZ, R0 ;  /* 0x00000000ff00723e */ /* 0x000fca00000010ff */
[----:B------:R0:W-:Y:S02]  /*8bd0*/  STG.E.U16 desc[UR36][R2.64], R0 ;  /* 0x0000000002007986 */ /* 0x0001e4000c101524 */
.L_x_365:
[----:B------:R-:W-:-:S07]  /*8be0*/  VIADD R17, R17, 0x80 ;  /* 0x0000008011117836 */ /* 0x000fce0000000000 */
.L_x_292:
[----:B------:R-:W-:Y:S05]  /*8bf0*/  BSYNC.RECONVERGENT B6 ;  /* 0x0000000000067941 */ /* 0x000fea0003800200 */
.L_x_291:
[----:B------:R-:W5:Y:S01]  /*8c00*/  LDCU UR4, c[0x0][0x380] ;  /* 0x00007000ff0477ac */ /* 0x000f620008000800 */
[----:B------:R-:W-:Y:S01]  /*8c10*/  BSSY.RECONVERGENT B6, `(.L_x_395) ;  /* 0x0000457000067945 */ /* 0x000fe20003800200 */
[----:B-----5:R-:W-:-:S13]  /*8c20*/  ISETP.GE.AND P0, PT, R17, UR4, PT ;  /* 0x0000000411007c0c */ /* 0x020fda000bf06270 */
[----:B------:R-:W-:Y:S05]  /*8c30*/  @P0 BRA `(.L_x_396) ;  /* 0x0000004400500947 */ /* 0x000fea0003800000 */
[----:B------:R-:W5:Y:S01]  /*8c40*/  LDCU UR4, c[0x0][0x388] ;  /* 0x00007100ff0477ac */ /* 0x000f620008000800 */
[----:B------:R-:W-:Y:S01]  /*8c50*/  MOV R18, RZ ;  /* 0x000000ff00127202 */ /* 0x000fe20000000f00 */
[----:B0--3--:R-:W-:Y:S02]  /*8c60*/  IMAD.MOV.U32 R0, RZ, RZ, RZ ;  /* 0x000000ffff007224 */ /* 0x009fe400078e00ff */
[----:B------:R-:W-:Y:S01]  /*8c70*/  IMAD.MOV.U32 R16, RZ, RZ, RZ ;  /* 0x000000ffff107224 */ /* 0x000fe200078e00ff */
[----:B-----5:R-:W-:-:S09]  /*8c80*/  UISETP.NE.AND UP0, UPT, UR4, URZ, UPT ;  /* 0x000000ff0400728c */ /* 0x020fd2000bf05270 */
[----:B------:R-:W-:Y:S05]  /*8c90*/  BRA.U !UP0, `(.L_x_397) ;  /* 0x0000001508707547 */ /* 0x000fea000b800000 */
[----:B------:R-:W1:Y:S01]  /*8ca0*/  LDCU.64 UR4, c[0x0][0x390] ;  /* 0x00007200ff0477ac */ /* 0x000e620008000a00 */
[----:B------:R-:W-:Y:S01]  /*8cb0*/  IMAD.MOV.U32 R16, RZ, RZ, RZ ;  /* 0x000000ffff107224 */ /* 0x000fe200078e00ff */
[----:B------:R-:W0:Y:S01]  /*8cc0*/  LDCU UR6, c[0x0][0x38c] ;  /* 0x00007180ff0677ac */ /* 0x000e220008000800 */
[----:B------:R-:W3:Y:S01]  /*8cd0*/  LDCU.64 UR8, c[0x0][0x4b8] ;  /* 0x00009700ff0877ac */ /* 0x000ee20008000a00 */
[----:B------:R-:W-:Y:S01]  /*8ce0*/  UISETP.NE.AND UP0, UPT, UR41, URZ, UPT ;  /* 0x000000ff2900728c */ /* 0x000fe2000bf05270 */
[----:B-12-4-:R-:W-:Y:S01]  /*8cf0*/  IMAD.HI.U32 R2, R17, UR4, R16 ;  /* 0x0000000411027c27 */ /* 0x016fe2000f8e0010 */
[----:B------:R-:W1:Y:S04]  /*8d00*/  LDCU UR4, c[0x0][0x4c0] ;  /* 0x00009800ff0477ac */ /* 0x000e680008000800 */
[----:B------:R-:W-:-:S05]  /*8d10*/  SHF.R.U32.HI R3, RZ, UR5, R2 ;  /* 0x00000005ff037c19 */ /* 0x000fca0008011602 */
[----:B------:R-:W-:-:S04]  /*8d20*/  IMAD.MOV R18, RZ, RZ, -R3 ;  /* 0x000000ffff127224 */ /* 0x000fc800078e0a03 */
[----:B0-----:R-:W-:-:S04]  /*8d30*/  IMAD R18, R18, UR6, R17 ;  /* 0x0000000612127c24 */ /* 0x001fc8000f8e0211 */
[C---:B---3--:R-:W-:Y:S02]  /*8d40*/  IMAD R16, R18.reuse, UR8, RZ ;  /* 0x0000000812107c24 */ /* 0x048fe4000f8e02ff */
[C---:B------:R-:W-:Y:S02]  /*8d50*/  IMAD R0, R18.reuse, UR9, RZ ;  /* 0x0000000912007c24 */ /* 0x040fe4000f8e02ff */
[----:B-1----:R-:W-:Y:S01]  /*8d60*/  IMAD R18, R18, UR4, RZ ;  /* 0x0000000412127c24 */ /* 0x002fe2000f8e02ff */
        /* <DEDUP_REMOVED lines=335> */
.L_x_397:
[----:B------:R-:W1:Y:S01]  /*a260*/  LDCU.64 UR6, c[0x0][0x5f0] ;  /* 0x0000be00ff0677ac */ /* 0x000e620008000a00 */
[----:B------:R-:W-:-:S04]  /*a270*/  UPRMT UR4, UR39, 0x9910, URZ ;  /* 0x0000991027047896 */ /* 0x000fc800080000ff */
[----:B------:R-:W-:Y:S01]  /*a280*/  UISETP.GT.AND UP0, UPT, UR4, 0x9, UPT ;  /* 0x000000090400788c */ /* 0x000fe2000bf04270 */
[----:B-12-4-:R-:W-:-:S05]  /*a290*/  IADD3 R2, P0, PT, R0, UR6, RZ ;  /* 0x0000000600027c10 */ /* 0x016fca000ff1e0ff */
        /* <DEDUP_REMOVED lines=15> */
.L_x_401:
[----:B------:R-:W2:Y:S02]  /*a390*/  LDG.E.U8 R2, desc[UR36][R2.64] ;  /* 0x0000002402027981 */ /* 0x000ea4000c1e1100 */
[----:B--2---:R-:W-:-:S04]  /*a3a0*/  I2FP.F32.U32 R0, R2 ;  /* 0x0000000200007245 */ /* 0x004fc80000201000 */
[----:B------:R-:W-:-:S04]  /*a3b0*/  F2FP.F16.F32.PACK_AB R0, RZ, R0 ;  /* 0x00000000ff00723e */ /* 0x000fc800000000ff */
[----:B------:R-:W-:Y:S01]  /*a3c0*/  PRMT R19, R0, 0x7610, R19 ;  /* 0x0000761000137816 */ /* 0x000fe20000000013 */
[----:B------:R-:W-:Y:S06]  /*a3d0*/  BRA `(.L_x_403) ;  /* 0x0000000c00b47947 */ /* 0x000fec0003800000 */
.L_x_400:
        /* <DEDUP_REMOVED lines=11> */
.L_x_405:
[----:B------:R-:W2:Y:S02]  /*a490*/  LDG.E R2, desc[UR36][R2.64] ;  /* 0x0000002402027981 */ /* 0x000ea4000c1e1900 */
[----:B--2---:R-:W-:-:S04]  /*a4a0*/  I2FP.F32.S32 R0, R2 ;  /* 0x0000000200007245 */ /* 0x004fc80000201400 */
[----:B------:R-:W-:-:S04]  /*a4b0*/  F2FP.F16.F32.PACK_AB R0, RZ, R0 ;  /* 0x00000000ff00723e */ /* 0x000fc800000000ff */
[----:B------:R-:W-:Y:S01]  /*a4c0*/  PRMT R19, R0, 0x7610, R19 ;  /* 0x0000761000137816 */ /* 0x000fe20000000013 */
[----:B------:R-:W-:Y:S06]  /*a4d0*/  BRA `(.L_x_403) ;  /* 0x0000000c00747947 */ /* 0x000fec0003800000 */
.L_x_404:
[----:B------:R-:W2:Y:S02]  /*a4e0*/  LDG.E.U16 R2, desc[UR36][R2.64] ;  /* 0x0000002402027981 */ /* 0x000ea4000c1e1500 */
[----:B--2---:R-:W0:Y:S02]  /*a4f0*/  I2F.S16 R0, R2 ;  /* 0x0000000200007306 */ /* 0x004e240000101400 */
[----:B0-----:R-:W-:-:S04]  /*a500*/  F2FP.F16.F32.PACK_AB R0, RZ, R0 ;  /* 0x00000000ff00723e */ /* 0x001fc800000000ff */
[----:B------:R-:W-:Y:S01]  /*a510*/  PRMT R19, R0, 0x7610, R19 ;  /* 0x0000761000137816 */ /* 0x000fe20000000013 */
[----:B------:R-:W-:Y:S06]  /*a520*/  BRA `(.L_x_403) ;  /* 0x0000000c00607947 */ /* 0x000fec0003800000 */
.L_x_399:
        /* <DEDUP_REMOVED lines=9> */
.L_x_407:
[----:B------:R1:W5:Y:S01]  /*a5c0*/  LDG.E.U16 R19, desc[UR36][R2.64] ;  /* 0x0000002402137981 */ /* 0x000362000c1e1500 */
[----:B------:R-:W-:Y:S05]  /*a5d0*/  BRA `(.L_x_403) ;  /* 0x0000000c00347947 */ /* 0x000fea0003800000 */
.L_x_406:
        /* <DEDUP_REMOVED lines=9> */
.L_x_409:
[----:B------:R0:W5:Y:S01]  /*a670*/  LDG.E.U16 R19, desc[UR36][R2.64] ;  /* 0x0000002402137981 */ /* 0x000162000c1e1500 */
[----:B------:R-:W-:Y:S05]  /*a680*/  BRA `(.L_x_403) ;  /* 0x0000000c00087947 */ /* 0x000fea0003800000 */
.L_x_408:
        /* <DEDUP_REMOVED lines=9> */
.L_x_398:
        /* <DEDUP_REMOVED lines=14> */
.L_x_412:
        /* <DEDUP_REMOVED lines=9> */
.L_x_411:
[----:B------:R-:W-:-:S09]  /*a890*/  UISETP.NE.AND UP0, UPT, UR4, 0xf, UPT ;  /* 0x0000000f0400788c */ /* 0x000fd2000bf05270 */
[----:B------:R-:W-:Y:S05]  /*a8a0*/  BRA.U !UP0, `(.L_x_413) ;  /* 0x00000001089c7547 */ /* 0x000fea000b800000 */
[----:B------:R-:W-:-:S09]  /*a8b0*/  UISETP.NE.AND UP0, UPT, UR4, 0x17, UPT ;  /* 0x000000170400788c */ /* 0x000fd2000bf05270 */
[----:B------:R-:W-:Y:S05]  /*a8c0*/  BRA.U !UP0, `(.L_x_414) ;  /* 0x00000001085c7547 */ /* 0x000fea000b800000 */
[----:B------:R-:W-:-:S09]  /*a8d0*/  UISETP.NE.AND UP0, UPT, UR4, 0x18, UPT ;  /* 0x000000180400788c */ /* 0x000fd2000bf05270 */
[----:B------:R-:W-:Y:S05]  /*a8e0*/  BRA.U UP0, `(.L_x_402) ;  /* 0x0000000900047547 */ /* 0x000fea000b800000 */
[----:B------:R-:W2:Y:S01]  /*a8f0*/  LDG.E.U8 R0, desc[UR36][R2.64] ;  /* 0x0000002402007981 */ /* 0x000ea2000c1e1100 */
[----:B------:R-:W-:Y:S01]  /*a900*/  MOV R6, 0x1f ;  /* 0x0000001f00067802 */ /* 0x000fe20000000f00 */
        /* <DEDUP_REMOVED lines=8> */
[C---:B------:R-:W-:Y:S01]  /*a990*/  SHF.L.U32 R6, R4.reuse, R5, RZ ;  /* 0x0000000504067219 */ /* 0x040fe200000006ff */
[----:B------:R-:W-:-:S03]  /*a9a0*/  VIADD R5, R4, 0x1000000 ;  /* 0x0100000004057836 */ /* 0x000fc60000000000 */
[----:B------:R-:W-:Y:S02]  /*a9b0*/  LEA.HI R6, R6, -R7, RZ, 0x1c ;  /* 0x8000000706067211 */ /* 0x000fe400078fe0ff */
[----:B------:R-:W-:Y:S02]  /*a9c0*/  SHF.R.S32.HI R5, RZ, 0x8, R5 ;  /* 0x00000008ff057819 */ /* 0x000fe40000011405 */
[----:B------:R-:W-:-:S04]  /*a9d0*/  IADD3 R6, PT, PT, R6, 0x3c000000, RZ ;  /* 0x3c00000006067810 */ /* 0x000fc80007ffe0ff */
[----:B------:R-:W-:-:S04]  /*a9e0*/  LOP3.LUT R5, R6, 0x7f800000, R5, 0xf8, !PT ;  /* 0x7f80000006057812 */ /* 0x000fc800078ef805 */
[----:B------:R-:W-:-:S04]  /*a9f0*/  SEL R5, R5, RZ, P0 ;  /* 0x000000ff05057207 */ /* 0x000fc80000000000 */
[----:B------:R-:W-:-:S04]  /*aa00*/  LOP3.LUT R5, R5, 0x80000000, R0, 0xf8, !PT ;  /* 0x8000000005057812 */ /* 0x000fc800078ef800 */
[----:B------:R-:W-:-:S04]  /*aa10*/  F2FP.F16.F32.PACK_AB R5, RZ, R5 ;  /* 0x00000005ff05723e */ /* 0x000fc800000000ff */
[----:B------:R-:W-:Y:S01]  /*aa20*/  PRMT R19, R5, 0x7610, R19 ;  /* 0x0000761005137816 */ /* 0x000fe20000000013 */
[----:B------:R-:W-:Y:S06]  /*aa30*/  BRA `(.L_x_403) ;  /* 0x00000008001c7947 */ /* 0x000fec0003800000 */
.L_x_414:
        /* <DEDUP_REMOVED lines=14> */
.L_x_413:
[----:B------:R-:W2:Y:S02]  /*ab20*/  LDG.E.U16 R0, desc[UR36][R2.64] ;  /* 0x0000002402007981 */ /* 0x000ea4000c1e1500 */
[----:B--2---:R-:W-:-:S05]  /*ab30*/  IMAD.U32 R0, R0, 0x10000, RZ ;  /* 0x0001000000007824 */ /* 0x004fca00078e00ff */
[----:B------:R-:W-:-:S04]  /*ab40*/  F2FP.F16.F32.PACK_AB R0, RZ, R0 ;  /* 0x00000000ff00723e */ /* 0x000fc800000000ff */
[----:B------:R-:W-:Y:S01]  /*ab50*/  PRMT R19, R0, 0x7610, R19 ;  /* 0x0000761000137816 */ /* 0x000fe20000000013 */
[----:B------:R-:W-:Y:S06]  /*ab60*/  BRA `(.L_x_403) ;  /* 0x0000000400d07947 */ /* 0x000fec0003800000 */
.L_x_410:
        /* <DEDUP_REMOVED lines=13> */
.L_x_417:
        /* <DEDUP_REMOVED lines=21> */
.L_x_421:
[----:B------:R-:W-:Y:S05]  /*ad90*/  BSYNC.RECONVERGENT B1 ;  /* 0x0000000000017941 */ /* 0x000fea0003800200 */
.L_x_420:
[----:B------:R-:W-:Y:S01]  /*ada0*/  IMAD.SHL.U32 R0, R0, 0x100000, RZ ;  /* 0x0010000000007824 */ /* 0x000fe200078e00ff */
[----:B------:R-:W-:-:S04]  /*adb0*/  LEA R2, R2, 0x3b800000, 0x17 ;  /* 0x3b80000002027811 */ /* 0x000fc800078eb8ff */
[----:B------:R-:W-:-:S07]  /*adc0*/  LOP3.LUT R0, R2, R0, R7, 0xfe, !PT ;  /* 0x0000000002007212 */ /* 0x000fce00078efe07 */
.L_x_419:
[----:B------:R-:W-:Y:S05]  /*add0*/  BSYNC.RECONVERGENT B0 ;  /* 0x0000000000007941 */ /* 0x000fea0003800200 */
.L_x_418:
[----:B------:R-:W-:-:S04]  /*ade0*/  F2FP.F16.F32.PACK_AB R0, RZ, R0 ;  /* 0x00000000ff00723e */ /* 0x000fc800000000ff */
[----:B------:R-:W-:Y:S01]  /*adf0*/  PRMT R19, R0, 0x7610, R19 ;  /* 0x0000761000137816 */ /* 0x000fe20000000013 */
[----:B------:R-:W-:Y:S06]  /*ae00*/  BRA `(.L_x_403) ;  /* 0x0000000400287947 */ /* 0x000fec0003800000 */
.L_x_416:
        /* <DEDUP_REMOVED lines=21> */
.L_x_425:
[----:B------:R-:W-:Y:S05]  /*af60*/  BSYNC.RECONVERGENT B1 ;  /* 0x0000000000017941 */ /* 0x000fea0003800200 */
.L_x_424:
[----:B------:R-:W-:Y:S01]  /*af70*/  IMAD.SHL.U32 R0, R0, 0x200000, RZ ;  /* 0x0020000000007824 */ /* 0x000fe200078e00ff */
[----:B------:R-:W-:-:S04]  /*af80*/  LEA R2, R2, 0x37800000, 0x17 ;  /* 0x3780000002027811 */ /* 0x000fc800078eb8ff */
[----:B------:R-:W-:-:S07]  /*af90*/  LOP3.LUT R0, R2, R0, R7, 0xfe, !PT ;  /* 0x0000000002007212 */ /* 0x000fce00078efe07 */
.L_x_423:
[----:B------:R-:W-:Y:S05]  /*afa0*/  BSYNC.RECONVERGENT B0 ;  /* 0x0000000000007941 */ /* 0x000fea0003800200 */
.L_x_422:
[----:B------:R-:W-:-:S04]  /*afb0*/  F2FP.F16.F32.PACK_AB R0, RZ, R0 ;  /* 0x00000000ff00723e */ /* 0x000fc800000000ff */
[----:B------:R-:W-:Y:S01]  /*afc0*/  PRMT R19, R0, 0x7610, R19 ;  /* 0x0000761000137816 */ /* 0x000fe20000000013 */
[----:B------:R-:W-:Y:S06]  /*afd0*/  BRA `(.L_x_403) ;  /* 0x0000000000b47947 */ /* 0x000fec0003800000 */
.L_x_415:
        /* <DEDUP_REMOVED lines=12> */
[----:B------:R-:W-:Y:S01]  /*b0a0*/  @!P0 MOV R0, 0x7f800001 ;  /* 0x7f80000100008802 */ /* 0x000fe20000000f00 */
[----:B------:R-:W-:-:S07]  /*b0b0*/  @P0 IMAD.SHL.U32 R0, R2, 0x800000, RZ ;  /* 0x0080000002000824 */ /* 0x000fce00078e00ff */
.L_x_429:
[----:B------:R-:W-:Y:S05]  /*b0c0*/  BSYNC.RECONVERGENT B0 ;  /* 0x0000000000007941 */ /* 0x000fea0003800200 */
.L_x_428:
[----:B------:R-:W-:-:S04]  /*b0d0*/  F2FP.F16.F32.PACK_AB R0, RZ, R0 ;  /* 0x00000000ff00723e */ /* 0x000fc800000000ff */
[----:B------:R-:W-:Y:S01]  /*b0e0*/  PRMT R19, R0, 0x7610, R19 ;  /* 0x0000761000137816 */ /* 0x000fe20000000013 */
[----:B------:R-:W-:Y:S06]  /*b0f0*/  BRA `(.L_x_403) ;  /* 0x00000000006c7947 */ /* 0x000fec0003800000 */
.L_x_402:
[----:B------:R-:W-:Y:S01]  /*b100*/  MOV R2, 0x130 ;  /* 0x0000013000027802 */ /* 0x000fe20000000f00 */
[----:B------:R-:W0:Y:S01]  /*b110*/  LDCU.64 UR4, c[0x4][0x120] ;  /* 0x01002400ff0477ac */ /* 0x000e220008000a00 */
[----:B------:R-:W-:Y:S02]  /*b120*/  HFMA2 R13, -RZ, RZ, 0, 0 ;  /* 0x00000000ff0d7431 */ /* 0x000fe400000001ff */
[----:B------:R-:W-:Y:S01]  /*b130*/  IMAD.MOV.U32 R8, RZ, RZ, 0x4e ;  /* 0x0000004eff087424 */ /* 0x000fe200078e00ff */
[----:B------:R-:W1:Y:S01]  /*b140*/  LDCU.64 UR6, c[0x4][0x128] ;  /* 0x01002500ff0677ac */ /* 0x000e620008000a00 */
[----:B------:R-:W2:Y:S01]  /*b150*/  LDC.64 R2, c[0x4][R2] ;  /* 0x0100000002027b82 */ /* 0x000ea20000000a00 */
[----:B------:R-:W-:Y:S01]  /*b160*/  IMAD.MOV.U32 R12, RZ, RZ, 0x1 ;  /* 0x00000001ff0c7424 */ /* 0x000fe200078e00ff */
        /* <DEDUP_REMOVED lines=9> */
.L_x_430:
[----:B------:R-:W-:Y:S01]  /*b200*/  PRMT R19, RZ, 0x7610, R19 ;  /* 0x00007610ff137816 */ /* 0x000fe20000000013 */
[----:B------:R-:W-:Y:S06]  /*b210*/  BRA `(.L_x_403) ;  /* 0x0000000000247947 */ /* 0x000fec0003800000 */
.L_x_427:
[----:B------:R-:W2:Y:S02]  /*b220*/  LDG.E.64 R2, desc[UR36][R2.64] ;  /* 0x0000002402027981 */ /* 0x000ea4000c1e1b00 */
[----:B--2---:R-:W0:Y:S02]  /*b230*/  I2F.U64 R0, R2 ;  /* 0x0000000200007312 */ /* 0x004e240000301000 */
[----:B0-----:R-:W-:-:S04]  /*b240*/  F2FP.F16.F32.PACK_AB R0, RZ, R0 ;  /* 0x00000000ff00723e */ /* 0x001fc800000000ff */
[----:B------:R-:W-:Y:S01]  /*b250*/  PRMT R19, R0, 0x7610, R19 ;  /* 0x0000761000137816 */ /* 0x000fe20000000013 */
[----:B------:R-:W-:Y:S06]  /*b260*/  BRA `(.L_x_403) ;  /* 0x0000000000107947 */ /* 0x000fec0003800000 */
.L_x_426:
[----:B------:R-:W2:Y:S02]  /*b270*/  LDG.E R2, desc[UR36][R2.64] ;  /* 0x0000002402027981 */ /* 0x000ea4000c1e1900 */
[----:B--2---:R-:W-:-:S04]  /*b280*/  I2FP.F32.U32 R0, R2 ;  /* 0x0000000200007245 */ /* 0x004fc80000201000 */
[----:B------:R-:W-:-:S04]  /*b290*/  F2FP.F16.F32.PACK_AB R0, RZ, R0 ;  /* 0x00000000ff00723e */ /* 0x000fc800000000ff */
[----:B------:R-:W-:-:S07]  /*b2a0*/  PRMT R19, R0, 0x7610, R19 ;  /* 0x0000761000137816 */ /* 0x000fce0000000013 */
.L_x_403:
        /* <DEDUP_REMOVED lines=18> */
.L_x_434:
[----:B------:R-:W2:Y:S02]  /*b3d0*/  LDG.E.U8 R2, desc[UR36][R2.64] ;  /* 0x0000002402027981 */ /* 0x000ea4000c1e1100 */
[----:B--2---:R-:W-:-:S04]  /*b3e0*/  I2FP.F32.U32 R0, R2 ;  /* 0x0000000200007245 */ /* 0x004fc80000201000 */
[----:B------:R-:W-:Y:S01]  /*b3f0*/  F2FP.F16.F32.PACK_AB R0, RZ, R0 ;  /* 0x00000000ff00723e */ /* 0x000fe200000000ff */
[----:B------:R-:W-:Y:S06]  /*b400*/  BRA `(.L_x_436) ;  /* 0x0000000c007c7947 */ /* 0x000fec0003800000 */
.L_x_433:
        /* <DEDUP_REMOVED lines=10> */
.L_x_438:
[----:B------:R-:W2:Y:S02]  /*b4b0*/  LDG.E R2, desc[UR36][R2.64] ;  /* 0x0000002402027981 */ /* 0x000ea4000c1e1900 */
[----:B--2---:R-:W-:-:S04]  /*b4c0*/  I2FP.F32.S32 R0, R2 ;  /* 0x0000000200007245 */ /* 0x004fc80000201400 */
[----:B------:R-:W-:Y:S01]  /*b4d0*/  F2FP.F16.F32.PACK_AB R0, RZ, R0 ;  /* 0x00000000ff00723e */ /* 0x000fe200000000ff */
[----:B------:R-:W-:Y:S06]  /*b4e0*/  BRA `(.L_x_436) ;  /* 0x0000000c00447947 */ /* 0x000fec0003800000 */
.L_x_437:
[----:B------:R-:W2:Y:S02]  /*b4f0*/  LDG.E.U16 R2, desc[UR36][R2.64] ;  /* 0x0000002402027981 */ /* 0x000ea4000c1e1500 */
[----:B--2---:R-:W0:Y:S02]  /*b500*/  I2F.S16 R0, R2 ;  /* 0x0000000200007306 */ /* 0x004e240000101400 */
[----:B0-----:R-:W-:Y:S01]  /*b510*/  F2FP.F16.F32.PACK_AB R0, RZ, R0 ;  /* 0x00000000ff00723e */ /* 0x001fe200000000ff */
[----:B------:R-:W-:Y:S06]  /*b520*/  BRA `(.L_x_436) ;  /* 0x0000000c00347947 */ /* 0x000fec0003800000 */
.L_x_432:
        /* <DEDUP_REMOVED lines=9> */
.L_x_440:
[----:B------:R0:W5:Y:S01]  /*b5c0*/  LDG.E.U16 R0, desc[UR36][R2.64] ;  /* 0x0000002402007981 */ /* 0x000162000c1e1500 */
[----:B------:R-:W-:Y:S05]  /*b5d0*/  BRA `(.L_x_436) ;  /* 0x0000000c00087947 */ /* 0x000fea0003800000 */
.L_x_439:
        /* <DEDUP_REMOVED lines=9> */
.L_x_442:
[----:B------:R1:W5:Y:S01]  /*b670*/  LDG.E.U16 R0, desc[UR36][R2.64] ;  /* 0x0000002402007981 */ /* 0x000362000c1e1500 */
[----:B------:R-:W-:Y:S05]  /*b680*/  BRA `(.L_x_436) ;  /* 0x0000000800dc7947 */ /* 0x000fea0003800000 */
.L_x_441:
        /* <DEDUP_REMOVED lines=8> */
.L_x_431:
        /* <DEDUP_REMOVED lines=13> */
.L_x_445:
        /* <DEDUP_REMOVED lines=8> */
.L_x_444:
        /* <DEDUP_REMOVED lines=13> */
[----:B------:R-:W-:-:S04]  /*b930*/  VIADDMNMX.U32 R5, R5, R6, 0x4, !PT ;  /* 0x0000000405057446 */ /* 0x000fc80007800006 */
[----:B------:R-:W-:-:S04]  /*b940*/  IADD3 R5, PT, PT, R5, -0x4, RZ ;  /* 0xfffffffc05057810 */ /* 0x000fc80007ffe0ff */
[C---:B------:R-:W-:Y:S01]  /*b950*/  SHF.L.U32 R6, R4.reuse, R5, RZ ;  /* 0x0000000504067219 */ /* 0x040fe200000006ff */
[----:B------:R-:W-:Y:S02]  /*b960*/  IMAD.SHL.U32 R7, R5, 0x800000, RZ ;  /* 0x0080000005077824 */ /* 0x000fe400078e00ff */
        /* <DEDUP_REMOVED lines=10> */
.L_x_447:
[----:B------:R-:W2:Y:S02]  /*ba10*/  LDG.E.U8 R2, desc[UR36][R2.64] ;  /* 0x0000002402027981 */ /* 0x000ea4000c1e1100 */
[C---:B--2---:R-:W-:Y:S01]  /*ba20*/  IMAD.SHL.U32 R0, R2.reuse, 0x2000000, RZ ;  /* 0x0200000002007824 */ /* 0x044fe200078e00ff */
[----:B------:R-:W-:-:S04]  /*ba30*/  SHF.L.U32 R5, R2, 0x8, RZ ;  /* 0x0000000802057819 */ /* 0x000fc800000006ff */
        /* <DEDUP_REMOVED lines=10> */
.L_x_446:
[----:B------:R-:W2:Y:S02]  /*bae0*/  LDG.E.U16 R0, desc[UR36][R2.64] ;  /* 0x0000002402007981 */ /* 0x000ea4000c1e1500 */
[----:B--2---:R-:W-:-:S05]  /*baf0*/  IMAD.U32 R0, R0, 0x10000, RZ ;  /* 0x0001000000007824 */ /* 0x004fca00078e00ff */
[----:B------:R-:W-:Y:S01]  /*bb00*/  F2FP.F16.F32.PACK_AB R0, RZ, R0 ;  /* 0x00000000ff00723e */ /* 0x000fe200000000ff */
[----:B------:R-:W-:Y:S06]  /*bb10*/  BRA `(.L_x_436) ;  /* 0x0000000400b87947 */ /* 0x000fec0003800000 */
.L_x_443:
        /* <DEDUP_REMOVED lines=12> */
.L_x_450:
        /* <DEDUP_REMOVED lines=17> */
[----:B------:R-:W-:Y:S02]  /*bcf0*/  IADD3 R5, PT, PT, R3, -0x1c, RZ ;  /* 0xffffffe403057810 */ /* 0x000fe40007ffe0ff */
[----:B------:R-:W-:Y:S02]  /*bd00*/  IADD3 R2, PT, PT, R2, 0x1d, -R3 ;  /* 0x0000001d02027810 */ /* 0x000fe40007ffe803 */
[----:B------:R-:W-:-:S04]  /*bd10*/  SHF.L.U32 R5, R0, R5, RZ ;  /* 0x0000000500057219 */ /* 0x000fc800000006ff */
[----:B------:R-:W-:-:S07]  /*bd20*/  LOP3.LUT R0, R5, 0x7, RZ, 0xc0, !PT ;  /* 0x0000000705007812 */ /* 0x000fce00078ec0ff */
.L_x_454:
[----:B------:R-:W-:Y:S05]  /*bd30*/  BSYNC.RECONVERGENT B1 ;  /* 0x0000000000017941 */ /* 0x000fea0003800200 */
.L_x_453:
[----:B------:R-:W-:Y:S01]  /*bd40*/  IMAD.SHL.U32 R0, R0, 0x100000, RZ ;  /* 0x0010000000007824 */ /* 0x000fe200078e00ff */
[----:B------:R-:W-:-:S04]  /*bd50*/  LEA R2, R2, 0x3b800000, 0x17 ;  /* 0x3b80000002027811 */ /* 0x000fc800078eb8ff */
[----:B------:R-:W-:-:S07]  /*bd60*/  LOP3.LUT R0, R2, R0, R7, 0xfe, !PT ;  /* 0x0000000002007212 */ /* 0x000fce00078efe07 */
.L_x_452:
[----:B------:R-:W-:Y:S05]  /*bd70*/  BSYNC.RECONVERGENT B0 ;  /* 0x0000000000007941 */ /* 0x000fea0003800200 */
.L_x_451:
[----:B------:R-:W-:Y:S01]  /*bd80*/  F2FP.F16.F32.PACK_AB R0, RZ, R0 ;  /* 0x00000000ff00723e */ /* 0x000fe200000000ff */
[----:B------:R-:W-:Y:S06]  /*bd90*/  BRA `(.L_x_436) ;  /* 0x0000000400187947 */ /* 0x000fec0003800000 */
.L_x_449:
        /* <DEDUP_REMOVED lines=21> */
.L_x_458:
[----:B------:R-:W-:Y:S05]  /*bef0*/  BSYNC.RECONVERGENT B1 ;  /* 0x0000000000017941 */ /* 0x000fea0003800200 */
.L_x_457:
[----:B------:R-:W-:Y:S01]  /*bf00*/  IMAD.SHL.U32 R0, R0, 0x200000, RZ ;  /* 0x0020000000007824 */ /* 0x000fe200078e00ff */
[----:B------:R-:W-:-:S04]  /*bf10*/  LEA R2, R2, 0x37800000, 0x17 ;  /* 0x3780000002027811 */ /* 0x000fc800078eb8ff */
[----:B------:R-:W-:-:S07]  /*bf20*/  LOP3.LUT R0, R2, R0, R7, 0xfe, !PT ;  /* 0x0000000002007212 */ /* 0x000fce00078efe07 */
.L_x_456:
[----:B------:R-:W-:Y:S05]  /*bf30*/  BSYNC.RECONVERGENT B0 ;  /* 0x0000000000007941 */ /* 0x000fea0003800200 */
.L_x_455:
[----:B------:R-:W-:Y:S01]  /*bf40*/  F2FP.F16.F32.PACK_AB R0, RZ, R0 ;  /* 0x00000000ff00723e */ /* 0x000fe200000000ff */
[----:B------:R-:W-:Y:S06]  /*bf50*/  BRA `(.L_x_436) ;  /* 0x0000000000a87947 */ /* 0x000fec0003800000 */
.L_x_448:
        /* <DEDUP_REMOVED lines=14> */
.L_x_462:
[----:B------:R-:W-:Y:S05]  /*c040*/  BSYNC.RECONVERGENT B0 ;  /* 0x0000000000007941 */ /* 0x000fea0003800200 */
.L_x_461:
[----:B------:R-:W-:Y:S01]  /*c050*/  F2FP.F16.F32.PACK_AB R0, RZ, R0 ;  /* 0x00000000ff00723e */ /* 0x000fe200000000ff */
[----:B------:R-:W-:Y:S06]  /*c060*/  BRA `(.L_x_436) ;  /* 0x0000000000647947 */ /* 0x000fec0003800000 */
.L_x_435:
        /* <DEDUP_REMOVED lines=12> */
[----:B---3--:R-:W-:Y:S01]  /*c130*/  IMAD.U32 R10, RZ, RZ, UR8 ;  /* 0x00000008ff0a7e24 */ /* 0x008fe2000f8e00ff */
[----:B------:R-:W-:-:S07]  /*c140*/  MOV R11, UR9 ;  /* 0x00000009000b7c02 */ /* 0x000fce0008000f00 */
[----:B------:R-:W-:-:S07]  /*c150*/  LEPC R20, `(.L_x_463) ;  /* 0x000000001014794e */ /* 0x000fce0000000000 */
[----:B--2--5:R-:W-:Y:S05]  /*c160*/  CALL.ABS.NOINC R2 ;  /* 0x0000000002007343 */ /* 0x024fea0003c00000 */
.L_x_463:
[----:B------:R-:W-:Y:S01]  /*c170*/  PRMT R0, RZ, 0x7610, R0 ;  /* 0x00007610ff007816 */ /* 0x000fe20000000000 */
[----:B------:R-:W-:Y:S06]  /*c180*/  BRA `(.L_x_436) ;  /* 0x00000000001c7947 */ /* 0x000fec0003800000 */
.L_x_460:
[----:B------:R-:W2:Y:S02]  /*c190*/  LDG.E.64 R2, desc[UR36][R2.64] ;  /* 0x0000002402027981 */ /* 0x000ea4000c1e1b00 */
[----:B--2---:R-:W0:Y:S02]  /*c1a0*/  I2F.U64 R0, R2 ;  /* 0x0000000200007312 */ /* 0x004e240000301000 */
[----:B0-----:R-:W-:Y:S01]  /*c1b0*/  F2FP.F16.F32.PACK_AB R0, RZ, R0 ;  /* 0x00000000ff00723e */ /* 0x001fe200000000ff */
[----:B------:R-:W-:Y:S06]  /*c1c0*/  BRA `(.L_x_436) ;  /* 0x00000000000c7947 */ /* 0x000fec0003800000 */
.L_x_459:
[----:B------:R-:W2:Y:S02]  /*c1d0*/  LDG.E R2, desc[UR36][R2.64] ;  /* 0x0000002402027981 */ /* 0x000ea4000c1e1900 */
[----:B--2---:R-:W-:-:S04]  /*c1e0*/  I2FP.F32.U32 R0, R2 ;  /* 0x0000000200007245 */ /* 0x004fc80000201000 */
[----:B------:R-:W-:-:S07]  /*c1f0*/  F2FP.F16.F32.PACK_AB R0, RZ, R0 ;  /* 0x00000000ff00723e */ /* 0x000fce00000000ff */
.L_x_436:
        /* <DEDUP_REMOVED lines=24> */
.L_x_467:
[----:B------:R-:W-:-:S06]  /*c380*/  HADD2.F32 R5, -RZ, R19.H0_H0 ;  /* 0x20000013ff057230 */ /* 0x000fcc0000004100 */
[----:B------:R-:W0:Y:S02]  /*c390*/  F2I.S64.TRUNC R4, R5 ;  /* 0x0000000500047311 */ /* 0x000e24000020d900 */
[----:B0-----:R0:W-:Y:S01]  /*c3a0*/  STG.E.U8 desc[UR36][R2.64], R4 ;  /* 0x0000000402007986 */ /* 0x0011e2000c101124 */
[----:B------:R-:W-:Y:S05]  /*c3b0*/  BRA `(.L_x_469) ;  /* 0x0000000c006c7947 */ /* 0x000fea0003800000 */
.L_x_466:
        /* <DEDUP_REMOVED lines=10> */
.L_x_471:
[----:B------:R-:W-:-:S06]  /*c460*/  HADD2.F32 R19, -RZ, R19.H0_H0 ;  /* 0x20000013ff137230 */ /* 0x000fcc0000004100 */
[----:B------:R-:W0:Y:S02]  /*c470*/  F2I.FTZ.TRUNC.NTZ R19, R19 ;  /* 0x0000001300137305 */ /* 0x000e24000021f100 */
[----:B0-----:R0:W-:Y:S01]  /*c480*/  STG.E desc[UR36][R2.64], R19 ;  /* 0x0000001302007986 */ /* 0x0011e2000c101924 */
[----:B------:R-:W-:Y:S05]  /*c490*/  BRA `(.L_x_469) ;  /* 0x0000000c00347947 */ /* 0x000fea0003800000 */
.L_x_470:
[----:B------:R-:W-:-:S06]  /*c4a0*/  HADD2.F32 R19, -RZ, R19.H0_H0 ;  /* 0x20000013ff137230 */ /* 0x000fcc0000004100 */
[----:B------:R-:W0:Y:S02]  /*c4b0*/  F2I.FTZ.TRUNC.NTZ R19, R19 ;  /* 0x0000001300137305 */ /* 0x000e24000021f100 */
[----:B0-----:R0:W-:Y:S01]  /*c4c0*/  STG.E.U16 desc[UR36][R2.64], R19 ;  /* 0x0000001302007986 */ /* 0x0011e2000c101524 */
[----:B------:R-:W-:Y:S05]  /*c4d0*/  BRA `(.L_x_469) ;  /* 0x0000000c00247947 */ /* 0x000fea0003800000 */
.L_x_465:
        /* <DEDUP_REMOVED lines=9> */
.L_x_473:
[----:B------:R0:W-:Y:S01]  /*c570*/  STG.E.U16 desc[UR36][R2.64], R19 ;  /* 0x0000001302007986 */ /* 0x0001e2000c101524 */
[----:B------:R-:W-:Y:S05]  /*c580*/  BRA `(.L_x_469) ;  /* 0x0000000800f87947 */ /* 0x000fea0003800000 */
.L_x_472:
[----:B------:R-:W-:-:S09]  /*c590*/  UISETP.NE.AND UP0, UPT, UR4, 0x7, UPT ;  /* 0x000000070400788c */ /* 0x000fd2000bf05270 */
[----:B------:R-:W-:Y:S05]  /*c5a0*/  BRA.U !UP0, `(.L_x_474) ;  /* 0x0000000108347547 */ /* 0x000fea000b800000 */
[----:B------:R-:W-:-:S09]  /*c5b0*/  UISETP.NE.AND UP0, UPT, UR4, 0x8, UPT ;  /* 0x000000080400788c */ /* 0x000fd2000bf05270 */
[----:B------:R-:W-:Y:S05]  /*c5c0*/  BRA.U !UP0, `(.L_x_475) ;  /* 0x0000000108187547 */ /* 0x000fea000b800000 */
[----:B------:R-:W-:-:S09]  /*c5d0*/  UISETP.NE.AND UP0, UPT, UR4, 0x9, UPT ;  /* 0x000000090400788c */ /* 0x000fd2000bf05270 */
[----:B------:R-:W-:Y:S05]  /*c5e0*/  BRA.U UP0, `(.L_x_468) ;  /* 0x0000000500fc7547 */ /* 0x000fea000b800000 */
[----:B------:R-:W-:Y:S02]  /*c5f0*/  HFMA2 R5, -RZ, RZ, 0, 0 ;  /* 0x00000000ff057431 */ /* 0x000fe400000001ff */
[----:B------:R-:W-:-:S05]  /*c600*/  HADD2.F32 R4, -RZ, R19.H0_H0 ;  /* 0x20000013ff047230 */ /* 0x000fca0000004100 */
[----:B------:R0:W-:Y:S01]  /*c610*/  STG.E.64 desc[UR36][R2.64], R4 ;  /* 0x0000000402007986 */ /* 0x0001e2000c101b24 */
[----:B------:R-:W-:Y:S05]  /*c620*/  BRA `(.L_x_469) ;  /* 0x0000000800d07947 */ /* 0x000fea0003800000 */
.L_x_475:
[----:B------:R-:W-:-:S05]  /*c630*/  HADD2.F32 R0, -RZ, R19.H0_H0 ;  /* 0x20000013ff007230 */ /* 0x000fca0000004100 */
[----:B------:R-:W-:-:S04]  /*c640*/  F2FP.F16.F32.PACK_AB R0, RZ, R0 ;  /* 0x00000000ff00723e */ /* 0x000fc800000000ff */
[----:B------:R-:W-:-:S05]  /*c650*/  PRMT R0, R0, 0x5410, RZ ;  /* 0x0000541000007816 */ /* 0x000fca00000000ff */
[----:B------:R0:W-:Y:S01]  /*c660*/  STG.E desc[UR36][R2.64], R0 ;  /* 0x0000000002007986 */ /* 0x0001e2000c101924 */
[----:B------:R-:W-:Y:S05]  /*c670*/  BRA `(.L_x_469) ;  /* 0x0000000800bc7947 */ /* 0x000fea0003800000 */
.L_x_474:
[----:B------:R-:W-:-:S05]  /*c680*/  HADD2.F32 R4, -RZ, R19.H0_H0 ;  /* 0x20000013ff047230 */ /* 0x000fca0000004100 */
[----:B------:R-:W-:-:S06]  /*c690*/  FMUL.FTZ R4, R4, 1 ;  /* 0x3f80000004047820 */ /* 0x000fcc0000410000 */
[----:B------:R-:W0:Y:S02]  /*c6a0*/  F2F.F64.F32 R4, R4 ;  /* 0x0000000400047310 */ /* 0x000e240000201800 */
[----:B0-----:R0:W-:Y:S01]  /*c6b0*/  STG.E.64 desc[UR36][R2.64], R4 ;  /* 0x0000000402007986 */ /* 0x0011e2000c101b24 */
[----:B------:R-:W-:Y:S05]  /*c6c0*/  BRA `(.L_x_469) ;  /* 0x0000000800a87947 */ /* 0x000fea0003800000 */
.L_x_464:
        /* <DEDUP_REMOVED lines=14> */
.L_x_479:
        /* <DEDUP_REMOVED lines=18> */
.L_x_482:
[----:B------:R-:W-:-:S04]  /*c8d0*/  SHF.R.U32.HI R5, RZ, 0x18, R5 ;  /* 0x00000018ff057819 */ /* 0x000fc80000011605 */
[----:B------:R-:W-:-:S07]  /*c8e0*/  LOP3.LUT R0, R0, 0x80, R5, 0xf8, !PT ;  /* 0x0000008000007812 */ /* 0x000fce00078ef805 */
.L_x_481:
[----:B------:R-:W-:Y:S05]  /*c8f0*/  BSYNC.RECONVERGENT B0 ;  /* 0x0000000000007941 */ /* 0x000fea0003800200 */
.L_x_480:
[----:B------:R0:W-:Y:S01]  /*c900*/  STG.E.U8 desc[UR36][R2.64], R0 ;  /* 0x0000000002007986 */ /* 0x0001e2000c101124 */
[----:B------:R-:W-:Y:S05]  /*c910*/  BRA `(.L_x_469) ;  /* 0x0000000800147947 */ /* 0x000fea0003800000 */
.L_x_478:
        /* <DEDUP_REMOVED lines=18> */
.L_x_485:
[----:B------:R-:W-:-:S04]  /*ca40*/  SHF.R.U32.HI R5, RZ, 0x18, R5 ;  /* 0x00000018ff057819 */ /* 0x000fc80000011605 */
[----:B------:R-:W-:-:S07]  /*ca50*/  LOP3.LUT R0, R0, 0x80, R5, 0xf8, !PT ;  /* 0x0000008000007812 */ /* 0x000fce00078ef805 */
.L_x_484:
[----:B------:R-:W-:Y:S05]  /*ca60*/  BSYNC.RECONVERGENT B0 ;  /* 0x0000000000007941 */ /* 0x000fea0003800200 */
.L_x_483:
[----:B------:R0:W-:Y:S01]  /*ca70*/  STG.E.U8 desc[UR36][R2.64], R0 ;  /* 0x0000000002007986 */ /* 0x0001e2000c101124 */
[----:B------:R-:W-:Y:S05]  /*ca80*/  BRA `(.L_x_469) ;  /* 0x0000000400b87947 */ /* 0x000fea0003800000 */
.L_x_477:
[----:B------:R-:W-:-:S09]  /*ca90*/  UISETP.NE.AND UP0, UPT, UR4, 0x1c, UPT ;  /* 0x0000001c0400788c */ /* 0x000fd2000bf05270 */
[----:B------:R-:W-:Y:S05]  /*caa0*/  BRA.U !UP0, `(.L_x_486) ;  /* 0x0000000108607547 */ /* 0x000fea000b800000 */
[----:B------:R-:W-:-:S09]  /*cab0*/  UISETP.NE.AND UP0, UPT, UR4, 0x1d, UPT ;  /* 0x0000001d0400788c */ /* 0x000fd2000bf05270 */
[----:B------:R-:W-:Y:S05]  /*cac0*/  BRA.U !UP0, `(.L_x_487) ;  /* 0x0000000108487547 */ /* 0x000fea000b800000 */
[----:B------:R-:W-:-:S09]  /*cad0*/  UISETP.NE.AND UP0, UPT, UR4, 0x2c, UPT ;  /* 0x0000002c0400788c */ /* 0x000fd2000bf05270 */
[----:B------:R-:W-:Y:S05]  /*cae0*/  BRA.U UP0, `(.L_x_468) ;  /* 0x0000000100bc7547 */ /* 0x000fea000b800000 */
[----:B------:R-:W-:Y:S02]  /*caf0*/  HADD2.F32 R19, -RZ, R19.H0_H0 ;  /* 0x20000013ff137230 */ /* 0x000fe40000004100 */
[----:B------:R-:W-:-:S03]  /*cb00*/  HFMA2 R5, -RZ, RZ, 0, 1.5199184417724609375e-05 ;  /* 0x000000ffff057431 */ /* 0x000fc600000001ff */
        /* <DEDUP_REMOVED lines=10> */
[----:B------:R-:W-:-:S04]  /*cbb0*/  @!P0 IMAD.MOV R0, RZ, RZ, R6 ;  /* 0x000000ffff008224 */ /* 0x000fc800078e0206 */
[----:B------:R-:W-:-:S05]  /*cbc0*/  @P1 IMAD.MOV.U32 R5, RZ, RZ, R0 ;  /* 0x000000ffff051224 */ /* 0x000fca00078e0000 */
[----:B------:R0:W-:Y:S01]  /*cbd0*/  STG.E.U8 desc[UR36][R2.64], R5 ;  /* 0x0000000502007986 */ /* 0x0001e2000c101124 */
[----:B------:R-:W-:Y:S05]  /*cbe0*/  BRA `(.L_x_469) ;  /* 0x0000000400607947 */ /* 0x000fea0003800000 */
.L_x_487:
[----:B------:R-:W-:-:S06]  /*cbf0*/  HADD2.F32 R4, -RZ, R19.H0_H0 ;  /* 0x20000013ff047230 */ /* 0x000fcc0000004100 */
[----:B------:R-:W0:Y:S02]  /*cc00*/  F2I.U64.TRUNC R4, R4 ;  /* 0x0000000400047311 */ /* 0x000e24000020d800 */
[----:B0-----:R0:W-:Y:S01]  /*cc10*/  STG.E.64 desc[UR36][R2.64], R4 ;  /* 0x0000000402007986 */ /* 0x0011e2000c101b24 */
[----:B------:R-:W-:Y:S05]  /*cc20*/  BRA `(.L_x_469) ;  /* 0x0000000400507947 */ /* 0x000fea0003800000 */
.L_x_486:
[----:B------:R-:W-:-:S06]  /*cc30*/  HADD2.F32 R19, -RZ, R19.H0_H0 ;  /* 0x20000013ff137230 */ /* 0x000fcc0000004100 */
[----:B------:R-:W0:Y:S02]  /*cc40*/  F2I.FTZ.U32.TRUNC.NTZ R19, R19 ;  /* 0x0000001300137305 */ /* 0x000e24000021f000 */
[----:B0-----:R0:W-:Y:S01]  /*cc50*/  STG.E desc[UR36][R2.64], R19 ;  /* 0x0000001302007986 */ /* 0x0011e2000c101924 */
[----:B------:R-:W-:Y:S05]  /*cc60*/  BRA `(.L_x_469) ;  /* 0x0000000400407947 */ /* 0x000fea0003800000 */
.L_x_476:
        /* <DEDUP_REMOVED lines=11> */
.L_x_489:
[----:B------:R-:W-:Y:S01]  /*cd20*/  HADD2.F32 R19, -RZ, R19.H0_H0 ;  /* 0x20000013ff137230 */ /* 0x000fe20000004100 */
[----:B------:R-:W-:-:S04]  /*cd30*/  CS2R R6, SRZ ;  /* 0x0000000000067805 */ /* 0x000fc8000001ff00 */
[----:B------:R-:W-:-:S06]  /*cd40*/  FMUL.FTZ R4, R19, 1 ;  /* 0x3f80000013047820 */ /* 0x000fcc0000410000 */
[----:B------:R-:W0:Y:S02]  /*cd50*/  F2F.F64.F32 R4, R4 ;  /* 0x0000000400047310 */ /* 0x000e240000201800 */
[----:B0-----:R0:W-:Y:S01]  /*cd60*/  STG.E.128 desc[UR36][R2.64], R4 ;  /* 0x0000000402007986 */ /* 0x0011e2000c101d24 */
[----:B------:R-:W-:Y:S05]  /*cd70*/  BRA `(.L_x_469) ;  /* 0x0000000000fc7947 */ /* 0x000fea0003800000 */
.L_x_488:
[----:B------:R-:W-:-:S09]  /*cd80*/  UISETP.NE.AND UP0, UPT, UR4, 0xf, UPT ;  /* 0x0000000f0400788c */ /* 0x000fd2000bf05270 */
[----:B------:R-:W-:Y:S05]  /*cd90*/  BRA.U !UP0, `(.L_x_490) ;  /* 0x0000000108e87547 */ /* 0x000fea000b800000 */
[----:B------:R-:W-:-:S09]  /*cda0*/  UISETP.NE.AND UP0, UPT, UR4, 0x17, UPT ;  /* 0x000000170400788c */ /* 0x000fd2000bf05270 */
[----:B------:R-:W-:Y:S05]  /*cdb0*/  BRA.U !UP0, `(.L_x_491) ;  /* 0x0000000108907547 */ /* 0x000fea000b800000 */
[----:B------:R-:W-:-:S09]  /*cdc0*/  UISETP.NE.AND UP0, UPT, UR4, 0x18, UPT ;  /* 0x000000180400788c */ /* 0x000fd2000bf05270 */
[----:B------:R-:W-:Y:S05]  /*cdd0*/  BRA.U !UP0, `(.L_x_492) ;  /* 0x0000000108447547 */ /* 0x000fea000b800000 */
.L_x_468:
        /* <DEDUP_REMOVED lines=8> */
[----:B0-----:R-:W-:Y:S01]  /*ce60*/  IMAD.U32 R4, RZ, RZ, UR4 ;  /* 0x00000004ff047e24 */ /* 0x001fe2000f8e00ff */
[----:B------:R-:W-:Y:S01]  /*ce70*/  MOV R5, UR5 ;  /* 0x0000000500057c02 */ /* 0x000fe20008000f00 */
[----:B---3--:R-:W-:-:S02]  /*ce80*/  IMAD.U32 R6, RZ, RZ, UR6 ;  /* 0x00000006ff067e24 */ /* 0x008fc4000f8e00ff */
[----:B------:R-:W-:Y:S02]  /*ce90*/  IMAD.U32 R7, RZ, RZ, UR7 ;  /* 0x00000007ff077e24 */ /* 0x000fe4000f8e00ff */
[----:B----4-:R-:W-:Y:S02]  /*cea0*/  IMAD.U32 R10, RZ, RZ, UR8 ;  /* 0x00000008ff0a7e24 */ /* 0x010fe4000f8e00ff */
[----:B-1----:R-:W-:-:S07]  /*ceb0*/  IMAD.U32 R11, RZ, RZ, UR9 ;  /* 0x00000009ff0b7e24 */ /* 0x002fce000f8e00ff */
[----:B------:R-:W-:-:S07]  /*cec0*/  LEPC R20, `(.L_x_493) ;  /* 0x000000001014794e */ /* 0x000fce0000000000 */
[----:B--2---:R-:W-:Y:S05]  /*ced0*/  CALL.ABS.NOINC R2 ;  /* 0x0000000002007343 */ /* 0x004fea0003c00000 */
.L_x_493:
[----:B------:R-:W-:Y:S05]  /*cee0*/  BRA `(.L_x_469) ;  /* 0x0000000000a07947 */ /* 0x000fea0003800000 */
.L_x_492:
        /* <DEDUP_REMOVED lines=13> */
.L_x_495:
[----:B------:R-:W-:Y:S05]  /*cfc0*/  BSYNC.RECONVERGENT B0 ;  /* 0x0000000000007941 */ /* 0x000fea0003800200 */
.L_x_494:
[----:B------:R-:W-:-:S05]  /*cfd0*/  LOP3.LUT R5, R0, 0x80, R5, 0xf8, !PT ;  /* 0x0000008000057812 */ /* 0x000fca00078ef805 */
[----:B------:R3:W-:Y:S01]  /*cfe0*/  STG.E.U8 desc[UR36][R2.64], R5 ;  /* 0x0000000502007986 */ /* 0x0007e2000c101124 */
[----:B------:R-:W-:Y:S05]  /*cff0*/  BRA `(.L_x_469) ;  /* 0x00000000005c7947 */ /* 0x000fea0003800000 */
.L_x_491:
        /* <DEDUP_REMOVED lines=12> */
.L_x_497:
[----:B------:R-:W-:Y:S01]  /*d0c0*/  IMAD.MOV.U32 R0, RZ, RZ, 0x7f ;  /* 0x0000007fff007424 */ /* 0x000fe200078e00ff */
[----:B------:R-:W-:-:S04]  /*d0d0*/  ISETP.GT.U32.AND P0, PT, R4, 0x7f800000, PT ;  /* 0x7f8000000400780c */ /* 0x000fc80003f04070 */
[----:B------:R-:W-:-:S09]  /*d0e0*/  SEL R0, R0, 0x7c, P0 ;  /* 0x0000007c00007807 */ /* 0x000fd20000000000 */
.L_x_498:
[----:B------:R-:W-:Y:S05]  /*d0f0*/  BSYNC.RECONVERGENT B0 ;  /* 0x0000000000007941 */ /* 0x000fea0003800200 */
.L_x_496:
[----:B------:R-:W-:-:S04]  /*d100*/  SHF.R.U32.HI R5, RZ, 0x18, R5 ;  /* 0x00000018ff057819 */ /* 0x000fc80000011605 */
[----:B------:R-:W-:-:S05]  /*d110*/  LOP3.LUT R5, R0, 0x80, R5, 0xf8, !PT ;  /* 0x0000008000057812 */ /* 0x000fca00078ef805 */
[----:B------:R2:W-:Y:S01]  /*d120*/  STG.E.U8 desc[UR36][R2.64], R5 ;  /* 0x0000000502007986 */ /* 0x0005e2000c101124 */
[----:B------:R-:W-:Y:S05]  /*d130*/  BRA `(.L_x_469) ;  /* 0x00000000000c7947 */ /* 0x000fea0003800000 */
.L_x_490:
[----:B------:R-:W-:-:S05]  /*d140*/  HADD2.F32 R0, -RZ, R19.H0_H0 ;  /* 0x20000013ff007230 */ /* 0x000fca0000004100 */
[----:B------:R-:W-:-:S05]  /*d150*/  F2FP.BF16.F32.PACK_AB R0, RZ, R0 ;  /* 0x00000000ff00723e */ /* 0x000fca00000010ff */
[----:B------:R4:W-:Y:S02]  /*d160*/  STG.E.U16 desc[UR36][R2.64], R0 ;  /* 0x0000000002007986 */ /* 0x0009e4000c101524 */
.L_x_469:
[----:B------:R-:W-:-:S07]  /*d170*/  IADD3 R17, PT, PT, R17, 0x80, RZ ;  /* 0x0000008011117810 */ /* 0x000fce0007ffe0ff */
.L_x_396:
[----:B------:R-:W-:Y:S05]  /*d180*/  BSYNC.RECONVERGENT B6 ;  /* 0x0000000000067941 */ /* 0x000fea0003800200 */
.L_x_395:
[----:B------:R-:W5:Y:S02]  /*d190*/  LDCU UR4, c[0x0][0x380] ;  /* 0x00007000ff0477ac */ /* 0x000f640008000800 */
[----:B-----5:R-:W-:-:S13]  /*d1a0*/  ISETP.GE.AND P0, PT, R17, UR4, PT ;  /* 0x0000000411007c0c */ /* 0x020fda000bf06270 */
[----:B------:R-:W-:Y:S05]  /*d1b0*/  @P0 EXIT ;  /* 0x000000000000094d */ /* 0x000fea0003800000 */
[----:B------:R-:W5:Y:S01]  /*d1c0*/  LDCU UR4, c[0x0][0x388] ;  /* 0x00007100ff0477ac */ /* 0x000f620008000800 */
[----:B------:R-:W-:Y:S02]  /*d1d0*/  IMAD.MOV.U32 R18, RZ, RZ, RZ ;  /* 0x000000ffff127224 */ /* 0x000fe400078e00ff */
[----:B0--34-:R-:W-:Y:S02]  /*d1e0*/  IMAD.MOV.U32 R0, RZ, RZ, RZ ;  /* 0x000000ffff007224 */ /* 0x019fe400078e00ff */
        /* <DEDUP_REMOVED lines=8> */
[----:B-12---:R-:W-:Y:S01]  /*d270*/  IMAD.HI.U32 R2, R17, UR4, R16 ;  /* 0x0000000411027c27 */ /* 0x006fe2000f8e0010 */
[----:B------:R-:W1:Y:S04]  /*d280*/  LDCU UR4, c[0x0][0x4c0] ;  /* 0x00009800ff0477ac */ /* 0x000e680008000800 */
[----:B------:R-:W-:-:S04]  /*d290*/  SHF.R.U32.HI R3, RZ, UR5, R2 ;  /* 0x00000005ff037c19 */ /* 0x000fc80008011602 */
[----:B------:R-:W-:-:S05]  /*d2a0*/  IADD3 R0, PT, PT, -R3, RZ, RZ ;  /* 0x000000ff03007210 */ /* 0x000fca0007ffe1ff */
[----:B0-----:R-:W-:-:S04]  /*d2b0*/  IMAD R17, R0, UR6, R17 ;  /* 0x0000000600117c24 */ /* 0x001fc8000f8e0211 */
[C---:B---3--:R-:W-:Y:S02]  /*d2c0*/  IMAD R16, R17.reuse, UR8, RZ ;  /* 0x0000000811107c24 */ /* 0x048fe4000f8e02ff */
        /* <DEDUP_REMOVED lines=32> */
[----:B------:R-:W-:Y:S01]  /*d4d0*/  MOV R2, RZ ;  /* 0x000000ff00027202 */ /* 0x000fe20000000f00 */
        /* <DEDUP_REMOVED lines=69> */
[----:B------:R-:W-:Y:S01]  /*d930*/  HFMA2 R4, -RZ, RZ, 0, 0 ;  /* 0x00000000ff047431 */ /* 0x000fe200000001ff */
        /* <DEDUP_REMOVED lines=234> */
.L_x_499:
[----:B------:R-:W0:Y:S01]  /*e7e0*/  LDCU.64 UR6, c[0x0][0x5e8] ;  /* 0x0000bd00ff0677ac */ /* 0x000e220008000a00 */
[----:B------:R-:W1:Y:S01]  /*e7f0*/  LDCU.64 UR8, c[0x0][0x5f0] ;  /* 0x0000be00ff0877ac */ /* 0x000e620008000a00 */
[----:B------:R-:W-:-:S04]  /*e800*/  UPRMT UR4, UR39, 0x9910, URZ ;  /* 0x0000991027047896 */ /* 0x000fc800080000ff */
[----:B------:R-:W-:Y:S01]  /*e810*/  UISETP.GT.AND UP0, UPT, UR4, 0x9, UPT ;  /* 0x000000090400788c */ /* 0x000fe2000bf04270 */
[----:B0-----:R-:W-:Y:S02]  /*e820*/  IADD3 R16, P0, PT, R16, UR6, RZ ;  /* 0x0000000610107c10 */ /* 0x001fe4000ff1e0ff */
[----:B-12---:R-:W-:-:S03]  /*e830*/  IADD3 R2, P1, PT, R0, UR8, RZ ;  /* 0x0000000800027c10 */ /* 0x006fc6000ff3e0ff */
[----:B------:R-:W-:Y:S01]  /*e840*/  IMAD.X R17, RZ, RZ, UR7, P0 ;  /* 0x00000007ff117e24 */ /* 0x000fe200080e06ff */
[----:B------:R-:W-:Y:S02]  /*e850*/  IADD3.X R3, PT, PT, RZ, UR9, RZ, P1, !PT ;  /* 0x00000009ff037c10 */ /* 0x000fe40008ffe4ff */
[----:B------:R-:W-:Y:S07]  /*e860*/  BRA.U UP0, `(.L_x_500) ;  /* 0x0000000500187547 */ /* 0x000fee000b800000 */
        /* <DEDUP_REMOVED lines=13> */
.L_x_503:
[----:B------:R-:W2:Y:S02]  /*e940*/  LDG.E.U8 R2, desc[UR36][R2.64] ;  /* 0x0000002402027981 */ /* 0x000ea4000c1e1100 */
[----:B--2---:R-:W-:-:S04]  /*e950*/  I2FP.F32.U32 R0, R2 ;  /* 0x0000000200007245 */ /* 0x004fc80000201000 */
[----:B------:R-:W-:-:S04]  /*e960*/  F2FP.F16.F32.PACK_AB R0, RZ, R0 ;  /* 0x00000000ff00723e */ /* 0x000fc800000000ff */
[----:B------:R-:W-:Y:S01]  /*e970*/  PRMT R19, R0, 0x7610, R19 ;  /* 0x0000761000137816 */ /* 0x000fe20000000013 */
[----:B------:R-:W-:Y:S06]  /*e980*/  BRA `(.L_x_505) ;  /* 0x0000000c00b47947 */ /* 0x000fec0003800000 */
.L_x_502:
        /* <DEDUP_REMOVED lines=11> */
.L_x_507:
[----:B------:R-:W2:Y:S02]  /*ea40*/  LDG.E R2, desc[UR36][R2.64] ;  /* 0x0000002402027981 */ /* 0x000ea4000c1e1900 */
[----:B--2---:R-:W-:-:S04]  /*ea50*/  I2FP.F32.S32 R0, R2 ;  /* 0x0000000200007245 */ /* 0x004fc80000201400 */
[----:B------:R-:W-:-:S04]  /*ea60*/  F2FP.F16.F32.PACK_AB R0, RZ, R0 ;  /* 0x00000000ff00723e */ /* 0x000fc800000000ff */
[----:B------:R-:W-:Y:S01]  /*ea70*/  PRMT R19, R0, 0x7610, R19 ;  /* 0x0000761000137816 */ /* 0x000fe20000000013 */
[----:B------:R-:W-:Y:S06]  /*ea80*/  BRA `(.L_x_505) ;  /* 0x0000000c00747947 */ /* 0x000fec0003800000 */
.L_x_506:
[----:B------:R-:W2:Y:S02]  /*ea90*/  LDG.E.U16 R2, desc[UR36][R2.64] ;  /* 0x0000002402027981 */ /* 0x000ea4000c1e1500 */
[----:B--2---:R-:W0:Y:S02]  /*eaa0*/  I2F.S16 R0, R2 ;  /* 0x0000000200007306 */ /* 0x004e240000101400 */
[----:B0-----:R-:W-:-:S04]  /*eab0*/  F2FP.F16.F32.PACK_AB R0, RZ, R0 ;  /* 0x00000000ff00723e */ /* 0x001fc800000000ff */
[----:B------:R-:W-:Y:S01]  /*eac0*/  PRMT R19, R0, 0x7610, R19 ;  /* 0x0000761000137816 */ /* 0x000fe20000000013 */
[----:B------:R-:W-:Y:S06]  /*ead0*/  BRA `(.L_x_505) ;  /* 0x0000000c00607947 */ /* 0x000fec0003800000 */
.L_x_501:
        /* <DEDUP_REMOVED lines=9> */
.L_x_509:
[----:B------:R0:W5:Y:S01]  /*eb70*/  LDG.E.U16 R19, desc[UR36][R2.64] ;  /* 0x0000002402137981 */ /* 0x000162000c1e1500 */
[----:B------:R-:W-:Y:S05]  /*eb80*/  BRA `(.L_x_505) ;  /* 0x0000000c00347947 */ /* 0x000fea0003800000 */
.L_x_508:
        /* <DEDUP_REMOVED lines=9> */
.L_x_511:
[----:B------:R1:W5:Y:S01]  /*ec20*/  LDG.E.U16 R19, desc[UR36][R2.64] ;  /* 0x0000002402137981 */ /* 0x000362000c1e1500 */
[----:B------:R-:W-:Y:S05]  /*ec30*/  BRA `(.L_x_505) ;  /* 0x0000000c00087947 */ /* 0x000fea0003800000 */
.L_x_510:
        /* <DEDUP_REMOVED lines=9> */
.L_x_500:
        /* <DEDUP_REMOVED lines=14> */
.L_x_514:
        /* <DEDUP_REMOVED lines=9> */
.L_x_513:
        /* <DEDUP_REMOVED lines=27> */
.L_x_516:
        /* <DEDUP_REMOVED lines=14> */
.L_x_515:
[----:B------:R-:W2:Y:S02]  /*f0d0*/  LDG.E.U16 R0, desc[UR36][R2.64] ;  /* 0x0000002402007981 */ /* 0x000ea4000c1e1500 */
[----:B--2---:R-:W-:-:S04]  /*f0e0*/  SHF.L.U32 R0, R0, 0x10, RZ ;  /* 0x0000001000007819 */ /* 0x004fc800000006ff */
[----:B------:R-:W-:-:S04]  /*f0f0*/  F2FP.F16.F32.PACK_AB R0, RZ, R0 ;  /* 0x00000000ff00723e */ /* 0x000fc800000000ff */
[----:B------:R-:W-:Y:S01]  /*f100*/  PRMT R19, R0, 0x7610, R19 ;  /* 0x0000761000137816 */ /* 0x000fe20000000013 */
[----:B------:R-:W-:Y:S06]  /*f110*/  BRA `(.L_x_505) ;  /* 0x0000000400d07947 */ /* 0x000fec0003800000 */
.L_x_512:
        /* <DEDUP_REMOVED lines=13> */
.L_x_519:
        /* <DEDUP_REMOVED lines=21> */
.L_x_523:
[----:B------:R-:W-:Y:S05]  /*f340*/  BSYNC.RECONVERGENT B1 ;  /* 0x0000000000017941 */ /* 0x000fea0003800200 */
.L_x_522:
[----:B------:R-:W-:Y:S02]  /*f350*/  SHF.L.U32 R0, R0, 0x14, RZ ;  /* 0x0000001400007819 */ /* 0x000fe400000006ff */
[----:B------:R-:W-:-:S04]  /*f360*/  LEA R2, R2, 0x3b800000, 0x17 ;  /* 0x3b80000002027811 */ /* 0x000fc800078eb8ff */
[----:B------:R-:W-:-:S07]  /*f370*/  LOP3.LUT R0, R2, R0, R7, 0xfe, !PT ;  /* 0x0000000002007212 */ /* 0x000fce00078efe07 */
.L_x_521:
[----:B------:R-:W-:Y:S05]  /*f380*/  BSYNC.RECONVERGENT B0 ;  /* 0x0000000000007941 */ /* 0x000fea0003800200 */
.L_x_520:
[----:B------:R-:W-:-:S04]  /*f390*/  F2FP.F16.F32.PACK_AB R0, RZ, R0 ;  /* 0x00000000ff00723e */ /* 0x000fc800000000ff */
[----:B------:R-:W-:Y:S01]  /*f3a0*/  PRMT R19, R0, 0x7610, R19 ;  /* 0x0000761000137816 */ /* 0x000fe20000000013 */
[----:B------:R-:W-:Y:S06]  /*f3b0*/  BRA `(.L_x_505) ;  /* 0x0000000400287947 */ /* 0x000fec0003800000 */
.L_x_518:
        /* <DEDUP_REMOVED lines=21> */
.L_x_527:
[----:B------:R-:W-:Y:S05]  /*f510*/  BSYNC.RECONVERGENT B1 ;  /* 0x0000000000017941 */ /* 0x000fea0003800200 */
.L_x_526:
[----:B------:R-:W-:Y:S02]  /*f520*/  SHF.L.U32 R0, R0, 0x15, RZ ;  /* 0x0000001500007819 */ /* 0x000fe400000006ff */
[----:B------:R-:W-:-:S04]  /*f530*/  LEA R2, R2, 0x37800000, 0x17 ;  /* 0x3780000002027811 */ /* 0x000fc800078eb8ff */
[----:B------:R-:W-:-:S07]  /*f540*/  LOP3.LUT R0, R2, R0, R7, 0xfe, !PT ;  /* 0x0000000002007212 */ /* 0x000fce00078efe07 */
.L_x_525:
[----:B------:R-:W-:Y:S05]  /*f550*/  BSYNC.RECONVERGENT B0 ;  /* 0x0000000000007941 */ /* 0x000fea0003800200 */
.L_x_524:
[----:B------:R-:W-:-:S04]  /*f560*/  F2FP.F16.F32.PACK_AB R0, RZ, R0 ;  /* 0x00000000ff00723e */ /* 0x000fc800000000ff */
[----:B------:R-:W-:Y:S01]  /*f570*/  PRMT R19, R0, 0x7610, R19 ;  /* 0x0000761000137816 */ /* 0x000fe20000000013 */
[----:B------:R-:W-:Y:S06]  /*f580*/  BRA `(.L_x_505) ;  /* 0x0000000000b47947 */ /* 0x000fec0003800000 */
.L_x_517:
        /* <DEDUP_REMOVED lines=14> */
.L_x_531:
[----:B------:R-:W-:Y:S05]  /*f670*/  BSYNC.RECONVERGENT B0 ;  /* 0x0000000000007941 */ /* 0x000fea0003800200 */
.L_x_530:
[----:B------:R-:W-:-:S04]  /*f680*/  F2FP.F16.F32.PACK_AB R0, RZ, R0 ;  /* 0x00000000ff00723e */ /* 0x000fc800000000ff */
[----:B------:R-:W-:Y:S01]  /*f690*/  PRMT R19, R0, 0x7610, R19 ;  /* 0x0000761000137816 */ /* 0x000fe20000000013 */
[----:B------:R-:W-:Y:S06]  /*f6a0*/  BRA `(.L_x_505) ;  /* 0x00000000006c7947 */ /* 0x000fec0003800000 */
.L_x_504:
        /* <DEDUP_REMOVED lines=15> */
[----:B--2---:R-:W-:Y:S05]  /*f7a0*/  CALL.ABS.NOINC R2 ;  /* 0x0000000002007343 */ /* 0x004fea0003c00000 */
.L_x_532:
[----:B------:R-:W-:Y:S01]  /*f7b0*/  PRMT R19, RZ, 0x7610, R19 ;  /* 0x00007610ff137816 */ /* 0x000fe20000000013 */
[----:B------:R-:W-:Y:S06]  /*f7c0*/  BRA `(.L_x_505) ;  /* 0x0000000000247947 */ /* 0x000fec0003800000 */
.L_x_529:
[----:B------:R-:W2:Y:S02]  /*f7d0*/  LDG.E.64 R2, desc[UR36][R2.64] ;  /* 0x0000002402027981 */ /* 0x000ea4000c1e1b00 */
[----:B--2---:R-:W0:Y:S02]  /*f7e0*/  I2F.U64 R0, R2 ;  /* 0x0000000200007312 */ /* 0x004e240000301000 */
[----:B0-----:R-:W-:-:S04]  /*f7f0*/  F2FP.F16.F32.PACK_AB R0, RZ, R0 ;  /* 0x00000000ff00723e */ /* 0x001fc800000000ff */
[----:B------:R-:W-:Y:S01]  /*f800*/  PRMT R19, R0, 0x7610, R19 ;  /* 0x0000761000137816 */ /* 0x000fe20000000013 */
[----:B------:R-:W-:Y:S06]  /*f810*/  BRA `(.L_x_505) ;  /* 0x0000000000107947 */ /* 0x000fec0003800000 */
.L_x_528:
[----:B------:R-:W2:Y:S02]  /*f820*/  LDG.E R2, desc[UR36][R2.64] ;  /* 0x0000002402027981 */ /* 0x000ea4000c1e1900 */
[----:B--2---:R-:W-:-:S04]  /*f830*/  I2FP.F32.U32 R0, R2 ;  /* 0x0000000200007245 */ /* 0x004fc80000201000 */
[----:B------:R-:W-:-:S04]  /*f840*/  F2FP.F16.F32.PACK_AB R0, RZ, R0 ;  /* 0x00000000ff00723e */ /* 0x000fc800000000ff */
[----:B------:R-:W-:-:S07]  /*f850*/  PRMT R19, R0, 0x7610, R19 ;  /* 0x0000761000137816 */ /* 0x000fce0000000013 */
.L_x_505:
        /* <DEDUP_REMOVED lines=18> */
.L_x_536:
[----:B------:R-:W2:Y:S02]  /*f980*/  LDG.E.U8 R2, desc[UR36][R2.64] ;  /* 0x0000002402027981 */ /* 0x000ea4000c1e1100 */
[----:B--2---:R-:W-:-:S04]  /*f990*/  I2FP.F32.U32 R0, R2 ;  /* 0x0000000200007245 */ /* 0x004fc80000201000 */
[----:B------:R-:W-:Y:S01]  /*f9a0*/  F2FP.F16.F32.PACK_AB R0, RZ, R0 ;  /* 0x00000000ff00723e */ /* 0x000fe200000000ff */
[----:B------:R-:W-:Y:S06]  /*f9b0*/  BRA `(.L_x_538) ;  /* 0x0000000c007c7947 */ /* 0x000fec0003800000 */
.L_x_535:
        /* <DEDUP_REMOVED lines=10> */
.L_x_540:
[----:B------:R-:W2:Y:S02]  /*fa60*/  LDG.E R2, desc[UR36][R2.64] ;  /* 0x0000002402027981 */ /* 0x000ea4000c1e1900 */
[----:B--2---:R-:W-:-:S04]  /*fa70*/  I2FP.F32.S32 R0, R2 ;  /* 0x0000000200007245 */ /* 0x004fc80000201400 */
[----:B------:R-:W-:Y:S01]  /*fa80*/  F2FP.F16.F32.PACK_AB R0, RZ, R0 ;  /* 0x00000000ff00723e */ /* 0x000fe200000000ff */
[----:B------:R-:W-:Y:S06]  /*fa90*/  BRA `(.L_x_538) ;  /* 0x0000000c00447947 */ /* 0x000fec0003800000 */
.L_x_539:
[----:B------:R-:W2:Y:S02]  /*faa0*/  LDG.E.U16 R2, desc[UR36][R2.64] ;  /* 0x0000002402027981 */ /* 0x000ea4000c1e1500 */
[----:B--2---:R-:W0:Y:S02]  /*fab0*/  I2F.S16 R0, R2 ;  /* 0x0000000200007306 */ /* 0x004e240000101400 */
[----:B0-----:R-:W-:Y:S01]  /*fac0*/  F2FP.F16.F32.PACK_AB R0, RZ, R0 ;  /* 0x00000000ff00723e */ /* 0x001fe200000000ff */
[----:B------:R-:W-:Y:S06]  /*fad0*/  BRA `(.L_x_538) ;  /* 0x0000000c00347947 */ /* 0x000fec0003800000 */
.L_x_534:
        /* <DEDUP_REMOVED lines=9> */
.L_x_542:
[----:B------:R1:W5:Y:S01]  /*fb70*/  LDG.E.U16 R0, desc[UR36][R2.64] ;  /* 0x0000002402007981 */ /* 0x000362000c1e1500 */
[----:B------:R-:W-:Y:S05]  /*fb80*/  BRA `(.L_x_538) ;  /* 0x0000000c00087947 */ /* 0x000fea0003800000 */
.L_x_541:
        /* <DEDUP_REMOVED lines=9> */
.L_x_544:
[----:B------:R0:W5:Y:S01]  /*fc20*/  LDG.E.U16 R0, desc[UR36][R2.64] ;  /* 0x0000002402007981 */ /* 0x000162000c1e1500 */
[----:B------:R-:W-:Y:S05]  /*fc30*/  BRA `(.L_x_538) ;  /* 0x0000000800dc7947 */ /* 0x000fea0003800000 */
.L_x_543:
        /* <DEDUP_REMOVED lines=8> */
.L_x_533:
        /* <DEDUP_REMOVED lines=13> */
.L_x_547:
        /* <DEDUP_REMOVED lines=8> */
.L_x_546:
        /* <DEDUP_REMOVED lines=27> */
.L_x_549:
        /* <DEDUP_REMOVED lines=13> */
.L_x_548:
[----:B------:R-:W2:Y:S02]  /*10090*/  LDG.E.U16 R0, desc[UR36][R2.64] ;  /* 0x0000002402007981 */ /* 0x000ea4000c1e1500 */
[----:B--2---:R-:W-:-:S05]  /*100a0*/  IMAD.U32 R0, R0, 0x10000, RZ ;  /* 0x0001000000007824 */ /* 0x004fca00078e00ff */
[----:B------:R-:W-:Y:S01]  /*100b0*/  F2FP.F16.F32.PACK_AB R0, RZ, R0 ;  /* 0x00000000ff00723e */ /* 0x000fe200000000ff */
[----:B------:R-:W-:Y:S06]  /*100c0*/  BRA `(.L_x_538) ;  /* 0x0000000400b87947 */ /* 0x000fec0003800000 */
.L_x_545:
        /* <DEDUP_REMOVED lines=12> */
.L_x_552:
        /* <DEDUP_REMOVED lines=21> */
.L_x_556:
[----:B------:R-:W-:Y:S05]  /*102e0*/  BSYNC.RECONVERGENT B1 ;  /* 0x0000000000017941 */ /* 0x000fea0003800200 */
.L_x_555:
[----:B------:R-:W-:Y:S01]  /*102f0*/  IMAD.SHL.U32 R0, R0, 0x100000, RZ ;  /* 0x0010000000007824 */ /* 0x000fe200078e00ff */
[----:B------:R-:W-:-:S04]  /*10300*/  LEA R2, R2, 0x3b800000, 0x17 ;  /* 0x3b80000002027811 */ /* 0x000fc800078eb8ff */
[----:B------:R-:W-:-:S07]  /*10310*/  LOP3.LUT R0, R2, R0, R7, 0xfe, !PT ;  /* 0x0000000002007212 */ /* 0x000fce00078efe07 */
.L_x_554:
[----:B------:R-:W-:Y:S05]  /*10320*/  BSYNC.RECONVERGENT B0 ;  /* 0x0000000000007941 */ /* 0x000fea0003800200 */
.L_x_553:
[----:B------:R-:W-:Y:S01]  /*10330*/  F2FP.F16.F32.PACK_AB R0, RZ, R0 ;  /* 0x00000000ff00723e */ /* 0x000fe200000000ff */
[----:B------:R-:W-:Y:S06]  /*10340*/  BRA `(.L_x_538) ;  /* 0x0000000400187947 */ /* 0x000fec0003800000 */
.L_x_551:
        /* <DEDUP_REMOVED lines=21> */
.L_x_560:
[----:B------:R-:W-:Y:S05]  /*104a0*/  BSYNC.RECONVERGENT B1 ;  /* 0x0000000000017941 */ /* 0x000fea0003800200 */
.L_x_559:
[----:B------:R-:W-:Y:S01]  /*104b0*/  IMAD.SHL.U32 R0, R0, 0x200000, RZ ;  /* 0x0020000000007824 */ /* 0x000fe200078e00ff */
[----:B------:R-:W-:-:S04]  /*104c0*/  LEA R2, R2, 0x37800000, 0x17 ;  /* 0x3780000002027811 */ /* 0x000fc800078eb8ff */
[----:B------:R-:W-:-:S07]  /*104d0*/  LOP3.LUT R0, R2, R0, R7, 0xfe, !PT ;  /* 0x0000000002007212 */ /* 0x000fce00078efe07 */
.L_x_558:
[----:B------:R-:W-:Y:S05]  /*104e0*/  BSYNC.RECONVERGENT B0 ;  /* 0x0000000000007941 */ /* 0x000fea0003800200 */
.L_x_557:
[----:B------:R-:W-:Y:S01]  /*104f0*/  F2FP.F16.F32.PACK_AB R0, RZ, R0 ;  /* 0x00000000ff00723e */ /* 0x000fe200000000ff */
[----:B------:R-:W-:Y:S06]  /*10500*/  BRA `(.L_x_538) ;  /* 0x0000000000a87947 */ /* 0x000fec0003800000 */
.L_x_550:
        /* <DEDUP_REMOVED lines=14> */
.L_x_564:
[----:B------:R-:W-:Y:S05]  /*105f0*/  BSYNC.RECONVERGENT B0 ;  /* 0x0000000000007941 */ /* 0x000fea0003800200 */
.L_x_563:
[----:B------:R-:W-:Y:S01]  /*10600*/  F2FP.F16.F32.PACK_AB R0, RZ, R0 ;  /* 0x00000000ff00723e */ /* 0x000fe200000000ff */
[----:B------:R-:W-:Y:S06]  /*10610*/  BRA `(.L_x_538) ;  /* 0x0000000000647947 */ /* 0x000fec0003800000 */
.L_x_537:
        /* <DEDUP_REMOVED lines=15> */
[----:B--2--5:R-:W-:Y:S05]  /*10710*/  CALL.ABS.NOINC R2 ;  /* 0x0000000002007343 */ /* 0x024fea0003c00000 */
.L_x_565:
[----:B------:R-:W-:Y:S01]  /*10720*/  PRMT R0, RZ, 0x7610, R0 ;  /* 0x00007610ff007816 */ /* 0x000fe20000000000 */
[----:B------:R-:W-:Y:S06]  /*10730*/  BRA `(.L_x_538) ;  /* 0x00000000001c7947 */ /* 0x000fec0003800000 */
.L_x_562:
[----:B------:R-:W2:Y:S02]  /*10740*/  LDG.E.64 R2, desc[UR36][R2.64] ;  /* 0x0000002402027981 */ /* 0x000ea4000c1e1b00 */
[----:B--2---:R-:W0:Y:S02]  /*10750*/  I2F.U64 R0, R2 ;  /* 0x0000000200007312 */ /* 0x004e240000301000 */
[----:B0-----:R-:W-:Y:S01]  /*10760*/  F2FP.F16.F32.PACK_AB R0, RZ, R0 ;  /* 0x00000000ff00723e */ /* 0x001fe200000000ff */
[----:B------:R-:W-:Y:S06]  /*10770*/  BRA `(.L_x_538) ;  /* 0x00000000000c7947 */ /* 0x000fec0003800000 */
.L_x_561:
[----:B------:R-:W2:Y:S02]  /*10780*/  LDG.E R2, desc[UR36][R2.64] ;  /* 0x0000002402027981 */ /* 0x000ea4000c1e1900 */
[----:B--2---:R-:W-:-:S04]  /*10790*/  I2FP.F32.U32 R0, R2 ;  /* 0x0000000200007245 */ /* 0x004fc80000201000 */
[----:B------:R-:W-:-:S07]  /*107a0*/  F2FP.F16.F32.PACK_AB R0, RZ, R0 ;  /* 0x00000000ff00723e */ /* 0x000fce00000000ff */
.L_x_538:
[----:B01---5:R-:W-:Y:S01]  /*107b0*/  HADD2.F32 R3, -RZ, R19.H0_H0 ;  /* 0x20000013ff037230 */ /* 0x023fe20000004100 */
[----:B------:R-:W-:-:S04]  /*107c0*/  UPRMT UR4, UR43, 0x9910, URZ ;  /* 0x000099102b047896 */ /* 0x000fc800080000ff */
[----:B------:R-:W-:Y:S01]  /*107d0*/  FSETP.GT.FTZ.AND P0, PT, R3, RZ, PT ;  /* 0x000000ff0300720b */ /* 0x000fe20003f14000 */
[----:B------:R-:W-:-:S12]  /*107e0*/  UISETP.GT.AND UP0, UPT, UR4, 0x9, UPT ;  /* 0x000000090400788c */ /* 0x000fd8000bf04270 */
[----:B------:R-:W-:-:S05]  /*107f0*/  @!P0 HADD2.F32 R0, -RZ, R0.H0_H0 ;  /* 0x20000000ff008230 */ /* 0x000fca0000004100 */
[----:B------:R-:W-:-:S05]  /*10800*/  @!P0 FMUL.FTZ R0, R3, R0 ;  /* 0x0000000003008220 */ /* 0x000fca0000410000 */
        /* <DEDUP_REMOVED lines=13> */
[----:B0-----:R-:W-:Y:S01]  /*108e0*/  STG.E.U8 desc[UR36][R16.64], R19 ;  /* 0x0000001310007986 */ /* 0x001fe2000c101124 */
[----:B------:R-:W-:Y:S05]  /*108f0*/  EXIT ;  /* 0x000000000000794d */ /* 0x000fea0003800000 */
.L_x_569:
[----:B------:R-:W-:-:S06]  /*10900*/  HADD2.F32 R3, -RZ, R19.H0_H0 ;  /* 0x20000013ff037230 */ /* 0x000fcc0000004100 */
[----:B------:R-:W0:Y:S02]  /*10910*/  F2I.S64.TRUNC R2, R3 ;  /* 0x0000000300027311 */ /* 0x000e24000020d900 */
[----:B0-----:R-:W-:Y:S01]  /*10920*/  STG.E.U8 desc[UR36][R16.64], R2 ;  /* 0x0000000210007986 */ /* 0x001fe2000c101124 */
[----:B------:R-:W-:Y:S05]  /*10930*/  EXIT ;  /* 0x000000000000794d */ /* 0x000fea0003800000 */
.L_x_568:
        /* <DEDUP_REMOVED lines=8> */
[----:B0-----:R-:W-:Y:S01]  /*109c0*/  STG.E.64 desc[UR36][R16.64], R2 ;  /* 0x0000000210007986 */ /* 0x001fe2000c101b24 */
[----:B------:R-:W-:Y:S05]  /*109d0*/  EXIT ;  /* 0x000000000000794d */ /* 0x000fea0003800000 */
.L_x_572:
[----:B------:R-:W-:-:S06]  /*109e0*/  HADD2.F32 R19, -RZ, R19.H0_H0 ;  /* 0x20000013ff137230 */ /* 0x000fcc0000004100 */
[----:B------:R-:W0:Y:S02]  /*109f0*/  F2I.FTZ.TRUNC.NTZ R19, R19 ;  /* 0x0000001300137305 */ /* 0x000e24000021f100 */
[----:B0-----:R-:W-:Y:S01]  /*10a00*/  STG.E desc[UR36][R16.64], R19 ;  /* 0x0000001310007986 */ /* 0x001fe2000c101924 */
[----:B------:R-:W-:Y:S05]  /*10a10*/  EXIT ;  /* 0x000000000000794d */ /* 0x000fea0003800000 */
.L_x_571:
[----:B------:R-:W-:-:S06]  /*10a20*/  HADD2.F32 R19, -RZ, R19.H0_H0 ;  /* 0x20000013ff137230 */ /* 0x000fcc0000004100 */
[----:B------:R-:W0:Y:S02]  /*10a30*/  F2I.FTZ.TRUNC.NTZ R19, R19 ;  /* 0x0000001300137305 */ /* 0x000e24000021f100 */
[----:B0-----:R-:W-:Y:S01]  /*10a40*/  STG.E.U16 desc[UR36][R16.64], R19 ;  /* 0x0000001310007986 */ /* 0x001fe2000c101524 */
[----:B------:R-:W-:Y:S05]  /*10a50*/  EXIT ;  /* 0x000000000000794d */ /* 0x000fea0003800000 */
.L_x_567:
[----:B------:R-:W-:-:S09]  /*10a60*/  UISETP.GT.AND UP0, UPT, UR4, 0x6, UPT ;  /* 0x000000060400788c */ /* 0x000fd2000bf04270 */
[----:B------:R-:W-:Y:S05]  /*10a70*/  BRA.U UP0, `(.L_x_573) ;  /* 0x0000000100247547 */ /* 0x000fea000b800000 */
[----:B------:R-:W-:-:S09]  /*10a80*/  UISETP.NE.AND UP0, UPT, UR4, 0x5, UPT ;  /* 0x000000050400788c */ /* 0x000fd2000bf05270 */
[----:B------:R-:W-:Y:S05]  /*10a90*/  BRA.U !UP0, `(.L_x_574) ;  /* 0x0000000108147547 */ /* 0x000fea000b800000 */
[----:B------:R-:W-:-:S09]  /*10aa0*/  UISETP.NE.AND UP0, UPT, UR4, 0x6, UPT ;  /* 0x000000060400788c */ /* 0x000fd2000bf05270 */
[----:B------:R-:W-:Y:S05]  /*10ab0*/  BRA.U UP0, `(.L_x_570) ;  /* 0x0000000900287547 */ /* 0x000fea000b800000 */
[----:B------:R-:W-:-:S05]  /*10ac0*/  HADD2.F32 R19, -RZ, R19.H0_H0 ;  /* 0x20000013ff137230 */ /* 0x000fca0000004100 */
[----:B------:R-:W-:Y:S01]  /*10ad0*/  STG.E desc[UR36][R16.64], R19 ;  /* 0x0000001310007986 */ /* 0x000fe2000c101924 */
[----:B------:R-:W-:Y:S05]  /*10ae0*/  EXIT ;  /* 0x000000000000794d */ /* 0x000fea0003800000 */
.L_x_574:
[----:B------:R-:W-:Y:S01]  /*10af0*/  STG.E.U16 desc[UR36][R16.64], R19 ;  /* 0x0000001310007986 */ /* 0x000fe2000c101524 */
[----:B------:R-:W-:Y:S05]  /*10b00*/  EXIT ;  /* 0x000000000000794d */ /* 0x000fea0003800000 */
.L_x_573:
        /* <DEDUP_REMOVED lines=8> */
[----:B------:R-:W-:Y:S01]  /*10b90*/  STG.E.64 desc[UR36][R16.64], R2 ;  /* 0x0000000210007986 */ /* 0x000fe2000c101b24 */
[----:B------:R-:W-:Y:S05]  /*10ba0*/  EXIT ;  /* 0x000000000000794d */ /* 0x000fea0003800000 */
.L_x_576:
[----:B------:R-:W-:-:S05]  /*10bb0*/  HADD2.F32 R0, -RZ, R19.H0_H0 ;  /* 0x20000013ff007230 */ /* 0x000fca0000004100 */
[----:B------:R-:W-:-:S04]  /*10bc0*/  F2FP.F16.F32.PACK_AB R0, RZ, R0 ;  /* 0x00000000ff00723e */ /* 0x000fc800000000ff */
[----:B------:R-:W-:-:S05]  /*10bd0*/  PRMT R0, R0, 0x5410, RZ ;  /* 0x0000541000007816 */ /* 0x000fca00000000ff */
[----:B------:R-:W-:Y:S01]  /*10be0*/  STG.E desc[UR36][R16.64], R0 ;  /* 0x0000000010007986 */ /* 0x000fe2000c101924 */
[----:B------:R-:W-:Y:S05]  /*10bf0*/  EXIT ;  /* 0x000000000000794d */ /* 0x000fea0003800000 */
.L_x_575:
[----:B------:R-:W-:-:S05]  /*10c00*/  HADD2.F32 R2, -RZ, R19.H0_H0 ;  /* 0x20000013ff027230 */ /* 0x000fca0000004100 */
[----:B------:R-:W-:-:S06]  /*10c10*/  FMUL.FTZ R2, R2, 1 ;  /* 0x3f80000002027820 */ /* 0x000fcc0000410000 */
[----:B------:R-:W0:Y:S02]  /*10c20*/  F2F.F64.F32 R2, R2 ;  /* 0x0000000200027310 */ /* 0x000e240000201800 */
[----:B0-----:R-:W-:Y:S01]  /*10c30*/  STG.E.64 desc[UR36][R16.64], R2 ;  /* 0x0000000210007986 */ /* 0x001fe2000c101b24 */
[----:B------:R-:W-:Y:S05]  /*10c40*/  EXIT ;  /* 0x000000000000794d */ /* 0x000fea0003800000 */
.L_x_566:
        /* <DEDUP_REMOVED lines=12> */
[----:B0-----:R-:W-:Y:S01]  /*10d10*/  STG.E.U16 desc[UR36][R16.64], R3 ;  /* 0x0000000310007986 */ /* 0x001fe2000c101524 */
[----:B------:R-:W-:Y:S05]  /*10d20*/  EXIT ;  /* 0x000000000000794d */ /* 0x000fea0003800000 */
.L_x_580:
        /* <DEDUP_REMOVED lines=13> */
[----:B------:R-:W-:Y:S01]  /*10e00*/  FADD.FTZ R0, R2, 8192 ;  /* 0x4600000002007421 */ /* 0x000fe20000010000 */
[----:B------:R-:W-:-:S04]  /*10e10*/  PRMT R8, RZ, 0x7610, R8 ;  /* 0x00007610ff087816 */ /* 0x000fc80000000008 */
[----:B------:R-:W-:-:S13]  /*10e20*/  LOP3.LUT P0, R0, R0, 0xff, RZ, 0xc0, !PT ;  /* 0x000000ff00007812 */ /* 0x000fda000780c0ff */
[----:B------:R-:W-:Y:S05]  /*10e30*/  @!P0 BRA `(.L_x_582) ;  /* 0x00000000000c8947 */ /* 0x000fea0003800000 */
.L_x_583:
[----:B------:R-:W-:-:S04]  /*10e40*/  SHF.R.U32.HI R3, RZ, 0x18, R3 ;  /* 0x00000018ff037819 */ /* 0x000fc80000011603 */
[----:B------:R-:W-:-:S04]  /*10e50*/  LOP3.LUT R0, R0, 0x80, R3, 0xf8, !PT ;  /* 0x0000008000007812 */ /* 0x000fc800078ef803 */
[----:B------:R-:W-:-:S07]  /*10e60*/  PRMT R8, R0, 0x7610, R8 ;  /* 0x0000761000087816 */ /* 0x000fce0000000008 */
.L_x_582:
[----:B------:R-:W-:Y:S05]  /*10e70*/  BSYNC.RECONVERGENT B0 ;  /* 0x0000000000007941 */ /* 0x000fea0003800200 */
.L_x_581:
[----:B------:R-:W-:Y:S01]  /*10e80*/  STG.E.U8 desc[UR36][R16.64], R8 ;  /* 0x0000000810007986 */ /* 0x000fe2000c101124 */
[----:B------:R-:W-:Y:S05]  /*10e90*/  EXIT ;  /* 0x000000000000794d */ /* 0x000fea0003800000 */
.L_x_579:
        /* <DEDUP_REMOVED lines=17> */
.L_x_586:
[----:B------:R-:W-:-:S04]  /*10fb0*/  SHF.R.U32.HI R3, RZ, 0x18, R3 ;  /* 0x00000018ff037819 */ /* 0x000fc80000011603 */
[----:B------:R-:W-:-:S04]  /*10fc0*/  LOP3.LUT R0, R0, 0x80, R3, 0xf8, !PT ;  /* 0x0000008000007812 */ /* 0x000fc800078ef803 */
[----:B------:R-:W-:-:S07]  /*10fd0*/  PRMT R8, R0, 0x7610, R8 ;  /* 0x0000761000087816 */ /* 0x000fce0000000008 */
.L_x_585:
[----:B------:R-:W-:Y:S05]  /*10fe0*/  BSYNC.RECONVERGENT B0 ;  /* 0x0000000000007941 */ /* 0x000fea0003800200 */
.L_x_584:
[----:B------:R-:W-:Y:S01]  /*10ff0*/  STG.E.U8 desc[UR36][R16.64], R8 ;  /* 0x0000000810007986 */ /* 0x000fe2000c101124 */
[----:B------:R-:W-:Y:S05]  /*11000*/  EXIT ;  /* 0x000000000000794d */ /* 0x000fea0003800000 */
.L_x_578:
        /* <DEDUP_REMOVED lines=20> */
[----:B------:R-:W-:Y:S01]  /*11150*/  STG.E.U8 desc[UR36][R16.64], R3 ;  /* 0x0000000310007986 */ /* 0x000fe2000c101124 */
[----:B------:R-:W-:Y:S05]  /*11160*/  EXIT ;  /* 0x000000000000794d */ /* 0x000fea0003800000 */
.L_x_588:
[----:B------:R-:W-:-:S06]  /*11170*/  HADD2.F32 R2, -RZ, R19.H0_H0 ;  /* 0x20000013ff027230 */ /* 0x000fcc0000004100 */
[----:B------:R-:W0:Y:S02]  /*11180*/  F2I.U64.TRUNC R2, R2 ;  /* 0x0000000200027311 */ /* 0x000e24000020d800 */
[----:B0-----:R-:W-:Y:S01]  /*11190*/  STG.E.64 desc[UR36][R16.64], R2 ;  /* 0x0000000210007986 */ /* 0x001fe2000c101b24 */
[----:B------:R-:W-:Y:S05]  /*111a0*/  EXIT ;  /* 0x000000000000794d */ /* 0x000fea0003800000 */
.L_x_587:
[----:B------:R-:W-:-:S06]  /*111b0*/  HADD2.F32 R19, -RZ, R19.H0_H0 ;  /* 0x20000013ff137230 */ /* 0x000fcc0000004100 */
[----:B------:R-:W0:Y:S02]  /*111c0*/  F2I.FTZ.U32.TRUNC.NTZ R19, R19 ;  /* 0x0000001300137305 */ /* 0x000e24000021f000 */
[----:B0-----:R-:W-:Y:S01]  /*111d0*/  STG.E desc[UR36][R16.64], R19 ;  /* 0x0000001310007986 */ /* 0x001fe2000c101924 */
[----:B------:R-:W-:Y:S05]  /*111e0*/  EXIT ;  /* 0x000000000000794d */ /* 0x000fea0003800000 */
.L_x_577:
        /* <DEDUP_REMOVED lines=9> */
[----:B------:R-:W-:Y:S01]  /*11280*/  STG.E.U8 desc[UR36][R16.64], R3 ;  /* 0x0000000310007986 */ /* 0x000fe2000c101124 */
[----:B------:R-:W-:Y:S05]  /*11290*/  EXIT ;  /* 0x000000000000794d */ /* 0x000fea0003800000 */
.L_x_590:
[----:B------:R-:W-:Y:S01]  /*112a0*/  HADD2.F32 R19, -RZ, R19.H0_H0 ;  /* 0x20000013ff137230 */ /* 0x000fe20000004100 */
[----:B------:R-:W-:-:S04]  /*112b0*/  CS2R R6, SRZ ;  /* 0x0000000000067805 */ /* 0x000fc8000001ff00 */
[----:B------:R-:W-:-:S06]  /*112c0*/  FMUL.FTZ R4, R19, 1 ;  /* 0x3f80000013047820 */ /* 0x000fcc0000410000 */
[----:B------:R-:W0:Y:S02]  /*112d0*/  F2F.F64.F32 R4, R4 ;  /* 0x0000000400047310 */ /* 0x000e240000201800 */
[----:B0-----:R-:W-:Y:S01]  /*112e0*/  STG.E.128 desc[UR36][R16.64], R4 ;  /* 0x0000000410007986 */ /* 0x001fe2000c101d24 */
[----:B------:R-:W-:Y:S05]  /*112f0*/  EXIT ;  /* 0x000000000000794d */ /* 0x000fea0003800000 */
.L_x_589:
[----:B------:R-:W-:-:S09]  /*11300*/  UISETP.NE.AND UP0, UPT, UR4, 0xf, UPT ;  /* 0x0000000f0400788c */ /* 0x000fd2000bf05270 */
[----:B------:R-:W-:Y:S05]  /*11310*/  BRA.U !UP0, `(.L_x_591) ;  /* 0x0000000108e87547 */ /* 0x000fea000b800000 */
[----:B------:R-:W-:-:S09]  /*11320*/  UISETP.NE.AND UP0, UPT, UR4, 0x17, UPT ;  /* 0x000000170400788c */ /* 0x000fd2000bf05270 */
[----:B------:R-:W-:Y:S05]  /*11330*/  BRA.U !UP0, `(.L_x_592) ;  /* 0x0000000108907547 */ /* 0x000fea000b800000 */
[----:B------:R-:W-:-:S09]  /*11340*/  UISETP.NE.AND UP0, UPT, UR4, 0x18, UPT ;  /* 0x000000180400788c */ /* 0x000fd2000bf05270 */
[----:B------:R-:W-:Y:S05]  /*11350*/  BRA.U !UP0, `(.L_x_593) ;  /* 0x0000000108447547 */ /* 0x000fea000b800000 */
.L_x_570:
        /* <DEDUP_REMOVED lines=16> */
.L_x_594:
[----:B------:R-:W-:Y:S05]  /*11460*/  EXIT ;  /* 0x000000000000794d */ /* 0x000fea0003800000 */
.L_x_593:
        /* <DEDUP_REMOVED lines=13> */
.L_x_596:
[----:B------:R-:W-:Y:S05]  /*11540*/  BSYNC.RECONVERGENT B0 ;  /* 0x0000000000007941 */ /* 0x000fea0003800200 */
.L_x_595:
[----:B------:R-:W-:-:S05]  /*11550*/  LOP3.LUT R3, R0, 0x80, R3, 0xf8, !PT ;  /* 0x0000008000037812 */ /* 0x000fca00078ef803 */
[----:B------:R-:W-:Y:S01]  /*11560*/  STG.E.U8 desc[UR36][R16.64], R3 ;  /* 0x0000000310007986 */ /* 0x000fe2000c101124 */
[----:B------:R-:W-:Y:S05]  /*11570*/  EXIT ;  /* 0x000000000000794d */ /* 0x000fea0003800000 */
.L_x_592:
        /* <DEDUP_REMOVED lines=12> */
.L_x_598:
[----:B------:R-:W-:Y:S01]  /*11640*/  IMAD.MOV.U32 R0, RZ, RZ, 0x7f ;  /* 0x0000007fff007424 */ /* 0x000fe200078e00ff */
[----:B------:R-:W-:-:S04]  /*11650*/  ISETP.GT.U32.AND P0, PT, R2, 0x7f800000, PT ;  /* 0x7f8000000200780c */ /* 0x000fc80003f04070 */
[----:B------:R-:W-:-:S09]  /*11660*/  SEL R0, R0, 0x7c, P0 ;  /* 0x0000007c00007807 */ /* 0x000fd20000000000 */
.L_x_599:
[----:B------:R-:W-:Y:S05]  /*11670*/  BSYNC.RECONVERGENT B0 ;  /* 0x0000000000007941 */ /* 0x000fea0003800200 */
.L_x_597:
[----:B------:R-:W-:-:S04]  /*11680*/  SHF.R.U32.HI R3, RZ, 0x18, R3 ;  /* 0x00000018ff037819 */ /* 0x000fc80000011603 */
[----:B------:R-:W-:-:S05]  /*11690*/  LOP3.LUT R3, R0, 0x80, R3, 0xf8, !PT ;  /* 0x0000008000037812 */ /* 0x000fca00078ef803 */
[----:B------:R-:W-:Y:S01]  /*116a0*/  STG.E.U8 desc[UR36][R16.64], R3 ;  /* 0x0000000310007986 */ /* 0x000fe2000c101124 */
[----:B------:R-:W-:Y:S05]  /*116b0*/  EXIT ;  /* 0x000000000000794d */ /* 0x000fea0003800000 */
.L_x_591:
[----:B------:R-:W-:-:S05]  /*116c0*/  HADD2.F32 R0, -RZ, R19.H0_H0 ;  /* 0x20000013ff007230 */ /* 0x000fca0000004100 */
[----:B------:R-:W-:-:S05]  /*116d0*/  F2FP.BF16.F32.PACK_AB R0, RZ, R0 ;  /* 0x00000000ff00723e */ /* 0x000fca00000010ff */
[----:B------:R-:W-:Y:S01]  /*116e0*/  STG.E.U16 desc[UR36][R16.64], R0 ;  /* 0x0000000010007986 */ /* 0x000fe2000c101524 */
[----:B------:R-:W-:Y:S05]  /*116f0*/  EXIT ;  /* 0x000000000000794d */ /* 0x000fea0003800000 */
.L_x_600:
        /* <DEDUP_REMOVED lines=16> */
.L_x_3667:


//--------------------- .text._ZN2at6native27unrolled_elementwise_kernelIZZZNS0_12prelu_kernelERNS_14TensorIteratorEENKUlvE_clEvENKUlvE2_clEvEUlN3c104HalfES7_E_St5arrayIPcLm3EELi4E23TrivialOffsetCalculatorILi2EjESC_ILi1EjENS0_6memory12LoadWithCastILi2EEENSF_13StoreWithCastILi1EEEEEviT_T0_T2_T3_T4_T5_ --------------------------
	.section	.text._ZN2at6native27unrolled_elementwise_kernelIZZZNS0_12prelu_kernelERNS_14TensorIteratorEENKUlvE_clEvENKUlvE2_clEvEUlN3c104HalfES7_E_St5arrayIPcLm3EELi4E23TrivialOffsetCalculatorILi2EjESC_ILi1EjENS0_6memory12LoadWithCastILi2EEENSF_13StoreWithCastILi1EEEEEviT_T0_T2_T3_T4_T5_,"ax",@progbits
	.align	128
        .global         _ZN2at6native27unrolled_elementwise_kernelIZZZNS0_12prelu_kernelERNS_14TensorIteratorEENKUlvE_clEvENKUlvE2_clEvEUlN3c104HalfES7_E_St5arrayIPcLm3EELi4E23TrivialOffsetCalculatorILi2EjESC_ILi1EjENS0_6memory12LoadWithCastILi2EEENSF_13StoreWithCastILi1EEEEEviT_T0_T2_T3_T4_T5_
        .type           _ZN2at6native27unrolled_elementwise_kernelIZZZNS0_12prelu_kernelERNS_14TensorIteratorEENKUlvE_clEvENKUlvE2_clEvEUlN3c104HalfES7_E_St5arrayIPcLm3EELi4E23TrivialOffsetCalculatorILi2EjESC_ILi1EjENS0_6memory12LoadWithCastILi2EEENSF_13StoreWithCastILi1EEEEEviT_T0_T2_T3_T4_T5_,@function
        .size           _ZN2at6native27unrolled_elementwise_kernelIZZZNS0_12prelu_kernelERNS_14TensorIteratorEENKUlvE_clEvENKUlvE2_clEvEUlN3c104HalfES7_E_St5arrayIPcLm3EELi4E23TrivialOffsetCalculatorILi2EjESC_ILi1EjENS0_6memory12LoadWithCastILi2EEENSF_13StoreWithCastILi1EEEEEviT_T0_T2_T3_T4_T5_,(.L_x_3668 - _ZN2at6native27unrolled_elementwise_kernelIZZZNS0_12prelu_kernelERNS_14TensorIteratorEENKUlvE_clEvENKUlvE2_clEvEUlN3c104HalfES7_E_St5arrayIPcLm3EELi4E23TrivialOffsetCalculatorILi2EjESC_ILi1EjENS0_6memory12LoadWithCastILi2EEENSF_13StoreWithCastILi1EEEEEviT_T0_T2_T3_T4_T5_)
        .other          _ZN2at6native27unrolled_elementwise_kernelIZZZNS0_12prelu_kernelERNS_14TensorIteratorEENKUlvE_clEvENKUlvE2_clEvEUlN3c104HalfES7_E_St5arrayIPcLm3EELi4E23TrivialOffsetCalculatorILi2EjESC_ILi1EjENS0_6memory12LoadWithCastILi2EEENSF_13StoreWithCastILi1EEEEEviT_T0_T2_T3_T4_T5_,@"STO_CUDA_ENTRY STV_DEFAULT"
_ZN2at6native27unrolled_elementwise_kernelIZZZNS0_12prelu_kernelERNS_14TensorIteratorEENKUlvE_clEvENKUlvE2_clEvEUlN3c104HalfES7_E_St5arrayIPcLm3EELi4E23TrivialOffsetCalculatorILi2EjESC_ILi1EjENS0_6memory12LoadWithCastILi2EEENSF_13StoreWithCastILi1EEEEEviT_T0_T2_T3_T4_T5_:
.text._ZN2at6native27unrolled_elementwise_kernelIZZZNS0_12prelu_kernelERNS_14TensorIteratorEENKUlvE_clEvENKUlvE2_clEvEUlN3c104HalfES7_E_St5arrayIPcLm3EELi4E23TrivialOffsetCalculatorILi2EjESC_ILi1EjENS0_6memory12LoadWithCastILi2EEENSF_13StoreWithCastILi1EEEEEviT_T0_T2_T3_T4_T5_:
[----:B------:R-:W0:Y:S01]  /*0000*/  LDC R1, c[0x0][0x37c] ;  /* 0x0000df00ff017b82 */ /* 0x000e220000000800 */
[----:B------:R-:W1:Y:S07]  /*0010*/  S2R R2, SR_CTAID.X ;  /* 0x0000000000027919 */ /* 0x000e6e0000002500 */
[----:B------:R-:W1:Y:S01]  /*0020*/  LDC R3, c[0x0][0x380] ;  /* 0x0000e000ff037b82 */ /* 0x000e620000000800 */
[----:B------:R-:W2:Y:S01]  /*0030*/  LDCU.64 UR36, c[0x0][0x358] ;  /* 0x00006b00ff2477ac */ /* 0x000ea20008000a00 */
[----:B------:R-:W-:Y:S01]  /*0040*/  BSSY.RECONVERGENT B6, `(.L_x_601) ;  /* 0x000021c000067945 */ /* 0x000fe20003800200 */
[----:B------:R-:W3:Y:S01]  /*0050*/  S2R R19, SR_TID.X ;  /* 0x0000000000137919 */ /* 0x000ee20000002100 */
[----:B------:R-:W-:Y:S01]  /*0060*/  PRMT R28, RZ, 0x7610, R28 ;  /* 0x00007610ff1c7816 */ /* 0x000fe2000000001c */
[----:B------:R-:W4:Y:S01]  /*0070*/  LDCU.U8 UR38, c[0x0][0x3a4] ;  /* 0x00007480ff2677ac */ /* 0x000f220008000000 */
[----:B------:R-:W-:Y:S01]  /*0080*/  PRMT R24, RZ, 0x7610, R24 ;  /* 0x00007610ff187816 */ /* 0x000fe20000000018 */
[----:B------:R-:W0:Y:S01]  /*0090*/  LDCU.U8 UR39, c[0x0][0x3a5] ;  /* 0x000074a0ff2777ac */ /* 0x000e220008000000 */
[----:B-1----:R-:W-:-:S02]  /*00a0*/  IMAD R16, R2, -0x200, R3 ;  /* 0xfffffe0002107824 */ /* 0x002fc400078e0203 */
[----:B---3--:R-:W-:-:S03]  /*00b0*/  IMAD.MOV.U32 R25, RZ, RZ, R19 ;  /* 0x000000ffff197224 */ /* 0x008fc600078e0013 */
[----:B------:R-:W-:-:S13]  /*00c0*/  ISETP.GE.AND P0, PT, R19, R16, PT ;  /* 0x000000101300720c */ /* 0x000fda0003f06270 */
[----:B0-2-4-:R-:W-:Y:S05]  /*00d0*/  @P0 BRA `(.L_x_602) ;  /* 0x0000002000480947 */ /* 0x015fea0003800000 */
[----:B------:R-:W0:Y:S01]  /*00e0*/  LDC.64 R4, c[0x0][0x390] ;  /* 0x0000e400ff047b82 */ /* 0x000e220000000a00 */
[----:B------:R-:W1:Y:S01]  /*00f0*/  LDCU UR5, c[0x0][0x3a8] ;  /* 0x00007500ff0577ac */ /* 0x000e620008000800 */
[----:B------:R-:W-:Y:S01]  /*0100*/  IMAD R17, R2, 0x200, R25 ;  /* 0x0000020002117824 */ /* 0x000fe200078e0219 */
[----:B------:R-:W-:-:S04]  /*0110*/  UPRMT UR4, UR38, 0x9910, URZ ;  /* 0x0000991026047896 */ /* 0x000fc800080000ff */
[----:B------:R-:W-:Y:S01]  /*0120*/  UISETP.GT.AND UP0, UPT, UR4, 0x9, UPT ;  /* 0x000000090400788c */ /* 0x000fe2000bf04270 */
[----:B-1----:R-:W-:-:S05]  /*0130*/  IMAD R3, R17, UR5, RZ ;  /* 0x0000000511037c24 */ /* 0x002fca000f8e02ff */
[----:B0-----:R-:W-:-:S05]  /*0140*/  IADD3 R4, P0, PT, R3, R4, RZ ;  /* 0x0000000403047210 */ /* 0x001fca0007f1e0ff */
[----:B------:R-:W-:Y:S01]  /*0150*/  IMAD.X R5, RZ, RZ, R5, P0 ;  /* 0x000000ffff057224 */ /* 0x000fe200000e0605 */
        /* <DEDUP_REMOVED lines=14> */
.L_x_606:
[----:B------:R-:W2:Y:S02]  /*0240*/  LDG.E.U8 R4, desc[UR36][R4.64] ;  /* 0x0000002404047981 */ /* 0x000ea4000c1e1100 */
[----:B--2---:R-:W-:-:S04]  /*0250*/  I2FP.F32.U32 R0, R4 ;  /* 0x0000000400007245 */ /* 0x004fc80000201000 */
[----:B------:R-:W-:-:S04]  /*0260*/  F2FP.F16.F32.PACK_AB R0, RZ, R0 ;  /* 0x00000000ff00723e */ /* 0x000fc800000000ff */
[----:B------:R-:W-:Y:S01]  /*0270*/  PRMT R28, R0, 0x7610, R28 ;  /* 0x00007610001c7816 */ /* 0x000fe2000000001c */
[----:B------:R-:W-:Y:S06]  /*0280*/  BRA `(.L_x_608) ;  /* 0x0000000c00b87947 */ /* 0x000fec0003800000 */
.L_x_605:
        /* <DEDUP_REMOVED lines=11> */
.L_x_610:
[----:B------:R-:W2:Y:S02]  /*0340*/  LDG.E R4, desc[UR36][R4.64] ;  /* 0x0000002404047981 */ /* 0x000ea4000c1e1900 */
[----:B--2---:R-:W-:-:S04]  /*0350*/  I2FP.F32.S32 R0, R4 ;  /* 0x0000000400007245 */ /* 0x004fc80000201400 */
[----:B------:R-:W-:-:S04]  /*0360*/  F2FP.F16.F32.PACK_AB R0, RZ, R0 ;  /* 0x00000000ff00723e */ /* 0x000fc800000000ff */
[----:B------:R-:W-:Y:S01]  /*0370*/  PRMT R28, R0, 0x7610, R28 ;  /* 0x00007610001c7816 */ /* 0x000fe2000000001c */
[----:B------:R-:W-:Y:S06]  /*0380*/  BRA `(.L_x_608) ;  /* 0x0000000c00787947 */ /* 0x000fec0003800000 */
.L_x_609:
[----:B------:R-:W2:Y:S02]  /*0390*/  LDG.E.U16 R4, desc[UR36][R4.64] ;  /* 0x0000002404047981 */ /* 0x000ea4000c1e1500 */
[----:B--2---:R-:W0:Y:S02]  /*03a0*/  I2F.S16 R0, R4 ;  /* 0x0000000400007306 */ /* 0x004e240000101400 */
[----:B0-----:R-:W-:-:S04]  /*03b0*/  F2FP.F16.F32.PACK_AB R0, RZ, R0 ;  /* 0x00000000ff00723e */ /* 0x001fc800000000ff */
[----:B------:R-:W-:Y:S01]  /*03c0*/  PRMT R28, R0, 0x7610, R28 ;  /* 0x00007610001c7816 */ /* 0x000fe2000000001c */
[----:B------:R-:W-:Y:S06]  /*03d0*/  BRA `(.L_x_608) ;  /* 0x0000000c00647947 */ /* 0x000fec0003800000 */
.L_x_604:
        /* <DEDUP_REMOVED lines=9> */
.L_x_612:
[----:B------:R1:W5:Y:S01]  /*0470*/  LDG.E.U16 R28, desc[UR36][R4.64] ;  /* 0x00000024041c7981 */ /* 0x000362000c1e1500 */
[----:B------:R-:W-:Y:S05]  /*0480*/  BRA `(.L_x_608) ;  /* 0x0000000c00387947 */ /* 0x000fea0003800000 */
.L_x_611:
        /* <DEDUP_REMOVED lines=9> */
.L_x_614:
[----:B------:R0:W5:Y:S01]  /*0520*/  LDG.E.U16 R28, desc[UR36][R4.64] ;  /* 0x00000024041c7981 */ /* 0x000162000c1e1500 */
[----:B------:R-:W-:Y:S05]  /*0530*/  BRA `(.L_x_608) ;  /* 0x0000000c000c7947 */ /* 0x000fea0003800000 */
.L_x_613:
        /* <DEDUP_REMOVED lines=9> */
.L_x_603:
        /* <DEDUP_REMOVED lines=14> */
.L_x_617:
        /* <DEDUP_REMOVED lines=9> */
.L_x_616:
        /* <DEDUP_REMOVED lines=27> */
.L_x_619:
[----:B------:R-:W2:Y:S02]  /*08f0*/  LDG.E.U8 R4, desc[UR36][R4.64] ;  /* 0x0000002404047981 */ /* 0x000ea4000c1e1100 */
[C---:B--2---:R-:W-:Y:S02]  /*0900*/  IMAD.SHL.U32 R3, R4.reuse, 0x2000000, RZ ;  /* 0x0200000004037824 */ /* 0x044fe400078e00ff */
[----:B------:R-:W-:-:S03]  /*0910*/  IMAD.SHL.U32 R6, R4, 0x100, RZ ;  /* 0x0000010004067824 */ /* 0x000fc600078e00ff */
[----:B------:R-:W-:-:S13]  /*0920*/  ISETP.GT.U32.AND P0, PT, R3, 0x7ffffff, PT ;  /* 0x07ffffff0300780c */ /* 0x000fda0003f04070 */
[----:B------:R-:W-:Y:S02]  /*0930*/  @!P0 LOP3.LUT R0, R6, 0x7f00, RZ, 0xc0, !PT ;  /* 0x00007f0006008812 */ /* 0x000fe400078ec0ff */
[----:B------:R-:W-:Y:S02]  /*0940*/  @P0 LEA.HI R3, R3, 0x70000000, RZ, 0x1c ;  /* 0x7000000003030811 */ /* 0x000fe400078fe0ff */
[----:B------:R-:W-:Y:S02]  /*0950*/  @!P0 LOP3.LUT R0, R0, 0x3f000000, RZ, 0xfc, !PT ;  /* 0x3f00000000008812 */ /* 0x000fe400078efcff */
[----:B------:R-:W-:-:S03]  /*0960*/  PRMT R6, R6, 0x9910, RZ ;  /* 0x0000991006067816 */ /* 0x000fc600000000ff */
[----:B------:R-:W-:Y:S01]  /*0970*/  @!P0 FADD.FTZ R0, R0, -0.5 ;  /* 0xbf00000000008421 */ /* 0x000fe20000010000 */
[----:B------:R-:W-:Y:S01]  /*0980*/  @P0 FMUL.FTZ R0, R3, 1.9259299443872358531e-34 ;  /* 0x0780000003000820 */ /* 0x000fe20000410000 */
[----:B------:R-:W-:-:S05]  /*0990*/  IMAD.MOV.U32 R3, RZ, RZ, R6 ;  /* 0x000000ffff037224 */ /* 0x000fca00078e0006 */
[----:B------:R-:W-:-:S04]  /*09a0*/  LOP3.LUT R0, R0, 0x80000000, R3, 0xf8, !PT ;  /* 0x8000000000007812 */ /* 0x000fc800078ef803 */
[----:B------:R-:W-:-:S04]  /*09b0*/  F2FP.F16.F32.PACK_AB R0, RZ, R0 ;  /* 0x00000000ff00723e */ /* 0x000fc800000000ff */
[----:B------:R-:W-:Y:S01]  /*09c0*/  PRMT R28, R0, 0x7610, R28 ;  /* 0x00007610001c7816 */ /* 0x000fe2000000001c */
[----:B------:R-:W-:Y:S06]  /*09d0*/  BRA `(.L_x_608) ;  /* 0x0000000400e47947 */ /* 0x000fec0003800000 */
.L_x_618:
[----:B------:R-:W2:Y:S02]  /*09e0*/  LDG.E.U16 R0, desc[UR36][R4.64] ;  /* 0x0000002404007981 */ /* 0x000ea4000c1e1500 */
[----:B--2---:R-:W-:-:S05]  /*09f0*/  IMAD.U32 R0, R0, 0x10000, RZ ;  /* 0x0001000000007824 */ /* 0x004fca00078e00ff */
[----:B------:R-:W-:-:S04]  /*0a00*/  F2FP.F16.F32.PACK_AB R0, RZ, R0 ;  /* 0x00000000ff00723e */ /* 0x000fc800000000ff */
[----:B------:R-:W-:Y:S01]  /*0a10*/  PRMT R28, R0, 0x7610, R28 ;  /* 0x00007610001c7816 */ /* 0x000fe2000000001c */
[----:B------:R-:W-:Y:S06]  /*0a20*/  BRA `(.L_x_608) ;  /* 0x0000000400d07947 */ /* 0x000fec0003800000 */
.L_x_615:
        /* <DEDUP_REMOVED lines=13> */
.L_x_622:
        /* <DEDUP_REMOVED lines=21> */
.L_x_626:
[----:B------:R-:W-:Y:S05]  /*0c50*/  BSYNC.RECONVERGENT B1 ;  /* 0x0000000000017941 */ /* 0x000fea0003800200 */
.L_x_625:
[----:B------:R-:W-:Y:S01]  /*0c60*/  IMAD.SHL.U32 R0, R0, 0x100000, RZ ;  /* 0x0010000000007824 */ /* 0x000fe200078e00ff */
[----:B------:R-:W-:-:S04]  /*0c70*/  LEA R3, R3, 0x3b800000, 0x17 ;  /* 0x3b80000003037811 */ /* 0x000fc800078eb8ff */
[----:B------:R-:W-:-:S07]  /*0c80*/  LOP3.LUT R0, R3, R0, R7, 0xfe, !PT ;  /* 0x0000000003007212 */ /* 0x000fce00078efe07 */
.L_x_624:
[----:B------:R-:W-:Y:S05]  /*0c90*/  BSYNC.RECONVERGENT B0 ;  /* 0x0000000000007941 */ /* 0x000fea0003800200 */
.L_x_623:
[----:B------:R-:W-:-:S04]  /*0ca0*/  F2FP.F16.F32.PACK_AB R0, RZ, R0 ;  /* 0x00000000ff00723e */ /* 0x000fc800000000ff */
[----:B------:R-:W-:Y:S01]  /*0cb0*/  PRMT R28, R0, 0x7610, R28 ;  /* 0x00007610001c7816 */ /* 0x000fe2000000001c */
[----:B------:R-:W-:Y:S06]  /*0cc0*/  BRA `(.L_x_608) ;  /* 0x0000000400287947 */ /* 0x000fec0003800000 */
.L_x_621:
        /* <DEDUP_REMOVED lines=21> */
.L_x_630:
[----:B------:R-:W-:Y:S05]  /*0e20*/  BSYNC.RECONVERGENT B1 ;  /* 0x0000000000017941 */ /* 0x000fea0003800200 */
.L_x_629:
[----:B------:R-:W-:Y:S01]  /*0e30*/  IMAD.SHL.U32 R0, R0, 0x200000, RZ ;  /* 0x0020000000007824 */ /* 0x000fe200078e00ff */
[----:B------:R-:W-:-:S04]  /*0e40*/  LEA R3, R3, 0x37800000, 0x17 ;  /* 0x3780000003037811 */ /* 0x000fc800078eb8ff */
[----:B------:R-:W-:-:S07]  /*0e50*/  LOP3.LUT R0, R3, R0, R7, 0xfe, !PT ;  /* 0x0000000003007212 */ /* 0x000fce00078efe07 */
.L_x_628:
[----:B------:R-:W-:Y:S05]  /*0e60*/  BSYNC.RECONVERGENT B0 ;  /* 0x0000000000007941 */ /* 0x000fea0003800200 */
.L_x_627:
[----:B------:R-:W-:-:S04]  /*0e70*/  F2FP.F16.F32.PACK_AB R0, RZ, R0 ;  /* 0x00000000ff00723e */ /* 0x000fc800000000ff */
[----:B------:R-:W-:Y:S01]  /*0e80*/  PRMT R28, R0, 0x7610, R28 ;  /* 0x00007610001c7816 */ /* 0x000fe2000000001c */
[----:B------:R-:W-:Y:S06]  /*0e90*/  BRA `(.L_x_608) ;  /* 0x0000000000b47947 */ /* 0x000fec0003800000 */
.L_x_620:
[----:B------:R-:W-:-:S09]  /*0ea0*/  UISETP.NE.AND UP0, UPT, UR4, 0x1c, UPT ;  /* 0x0000001c0400788c */ /* 0x000fd2000bf05270 */
[----:B------:R-:W-:Y:S05]  /*0eb0*/  BRA.U !UP0, `(.L_x_631) ;  /* 0x00000001089c7547 */ /* 0x000fea000b800000 */
[----:B------:R-:W-:-:S09]  /*0ec0*/  UISETP.NE.AND UP0, UPT, UR4, 0x1d, UPT ;  /* 0x0000001d0400788c */ /* 0x000fd2000bf05270 */
[----:B------:R-:W-:Y:S05]  /*0ed0*/  BRA.U !UP0, `(.L_x_632) ;  /* 0x0000000108807547 */ /* 0x000fea000b800000 */
[----:B------:R-:W-:-:S09]  /*0ee0*/  UISETP.NE.AND UP0, UPT, UR4, 0x2c, UPT ;  /* 0x0000002c0400788c */ /* 0x000fd2000bf05270 */
[----:B------:R-:W-:Y:S05]  /*0ef0*/  BRA.U !UP0, `(.L_x_633) ;  /* 0x0000000108487547 */ /* 0x000fea000b800000 */
.L_x_607:
        /* <DEDUP_REMOVED lines=11> */
[----:B------:R-:W-:Y:S02]  /*0fb0*/  IMAD.U32 R7, RZ, RZ, UR7 ;  /* 0x00000007ff077e24 */ /* 0x000fe4000f8e00ff */
[----:B---3--:R-:W-:Y:S02]  /*0fc0*/  IMAD.U32 R10, RZ, RZ, UR8 ;  /* 0x00000008ff0a7e24 */ /* 0x008fe4000f8e00ff */
[----:B------:R-:W-:-:S07]  /*0fd0*/  IMAD.U32 R11, RZ, RZ, UR9 ;  /* 0x00000009ff0b7e24 */ /* 0x000fce000f8e00ff */
[----:B------:R-:W-:-:S07]  /*0fe0*/  LEPC R20, `(.L_x_634) ;  /* 0x000000001014794e */ /* 0x000fce0000000000 */
[----:B--2---:R-:W-:Y:S05]  /*0ff0*/  CALL.ABS.NOINC R14 ;  /* 0x000000000e007343 */ /* 0x004fea0003c00000 */
.L_x_634:
[----:B------:R-:W-:Y:S01]  /*1000*/  PRMT R28, RZ, 0x7610, R28 ;  /* 0x00007610ff1c7816 */ /* 0x000fe2000000001c */
[----:B------:R-:W-:Y:S06]  /*1010*/  BRA `(.L_x_608) ;  /* 0x0000000000547947 */ /* 0x000fec0003800000 */
.L_x_633:
        /* <DEDUP_REMOVED lines=8> */
.L_x_636:
[----:B------:R-:W-:Y:S05]  /*10a0*/  BSYNC.RECONVERGENT B0 ;  /* 0x0000000000007941 */ /* 0x000fea0003800200 */
.L_x_635:
[----:B------:R-:W-:-:S04]  /*10b0*/  F2FP.F16.F32.PACK_AB R0, RZ, R0 ;  /* 0x00000000ff00723e */ /* 0x000fc800000000ff */
[----:B------:R-:W-:Y:S01]  /*10c0*/  PRMT R28, R0, 0x7610, R28 ;  /* 0x00007610001c7816 */ /* 0x000fe2000000001c */
[----:B------:R-:W-:Y:S06]  /*10d0*/  BRA `(.L_x_608) ;  /* 0x0000000000247947 */ /* 0x000fec0003800000 */
.L_x_632:
[----:B------:R-:W2:Y:S02]  /*10e0*/  LDG.E.64 R4, desc[UR36][R4.64] ;  /* 0x0000002404047981 */ /* 0x000ea4000c1e1b00 */
[----:B--2---:R-:W0:Y:S02]  /*10f0*/  I2F.U64 R0, R4 ;  /* 0x0000000400007312 */ /* 0x004e240000301000 */
[----:B0-----:R-:W-:-:S04]  /*1100*/  F2FP.F16.F32.PACK_AB R0, RZ, R0 ;  /* 0x00000000ff00723e */ /* 0x001fc800000000ff */
[----:B------:R-:W-:Y:S01]  /*1110*/  PRMT R28, R0, 0x7610, R28 ;  /* 0x00007610001c7816 */ /* 0x000fe2000000001c */
[----:B------:R-:W-:Y:S06]  /*1120*/  BRA `(.L_x_608) ;  /* 0x0000000000107947 */ /* 0x000fec0003800000 */
.L_x_631:
[----:B------:R-:W2:Y:S02]  /*1130*/  LDG.E R4, desc[UR36][R4.64] ;  /* 0x0000002404047981 */ /* 0x000ea4000c1e1900 */
[----:B--2---:R-:W-:-:S04]  /*1140*/  I2FP.F32.U32 R0, R4 ;  /* 0x0000000400007245 */ /* 0x004fc80000201000 */
[----:B------:R-:W-:-:S04]  /*1150*/  F2FP.F16.F32.PACK_AB R0, RZ, R0 ;  /* 0x00000000ff00723e */ /* 0x000fc800000000ff */
[----:B------:R-:W-:-:S07]  /*1160*/  PRMT R28, R0, 0x7610, R28 ;  /* 0x00007610001c7816 */ /* 0x000fce000000001c */
.L_x_608:
[----:B01----:R-:W0:Y:S01]  /*1170*/  LDC.64 R4, c[0x0][0x398] ;  /* 0x0000e600ff047b82 */ /* 0x003e220000000a00 */
[----:B------:R-:W1:Y:S01]  /*1180*/  LDCU UR5, c[0x0][0x3ac] ;  /* 0x00007580ff0577ac */ /* 0x000e620008000800 */
        /* <DEDUP_REMOVED lines=19> */
.L_x_640:
[----:B------:R-:W2:Y:S02]  /*12c0*/  LDG.E.U8 R4, desc[UR36][R4.64] ;  /* 0x0000002404047981 */ /* 0x000ea4000c1e1100 */
[----:B--2---:R-:W-:-:S04]  /*12d0*/  I2FP.F32.U32 R0, R4 ;  /* 0x0000000400007245 */ /* 0x004fc80000201000 */
[----:B------:R-:W-:-:S04]  /*12e0*/  F2FP.F16.F32.PACK_AB R0, RZ, R0 ;  /* 0x00000000ff00723e */ /* 0x000fc800000000ff */
[----:B------:R-:W-:Y:S01]  /*12f0*/  PRMT R24, R0, 0x7610, R24 ;  /* 0x0000761000187816 */ /* 0x000fe20000000018 */
[----:B------:R-:W-:Y:S06]  /*1300*/  BRA `(.L_x_642) ;  /* 0x0000000c00b87947 */ /* 0x000fec0003800000 */
.L_x_639:
        /* <DEDUP_REMOVED lines=11> */
.L_x_644:
[----:B------:R-:W2:Y:S02]  /*13c0*/  LDG.E R4, desc[UR36][R4.64] ;  /* 0x0000002404047981 */ /* 0x000ea4000c1e1900 */
[----:B--2---:R-:W-:-:S04]  /*13d0*/  I2FP.F32.S32 R0, R4 ;  /* 0x0000000400007245 */ /* 0x004fc80000201400 */
[----:B------:R-:W-:-:S04]  /*13e0*/  F2FP.F16.F32.PACK_AB R0, RZ, R0 ;  /* 0x00000000ff00723e */ /* 0x000fc800000000ff */
[----:B------:R-:W-:Y:S01]  /*13f0*/  PRMT R24, R0, 0x7610, R24 ;  /* 0x0000761000187816 */ /* 0x000fe20000000018 */
[----:B------:R-:W-:Y:S06]  /*1400*/  BRA `(.L_x_642) ;  /* 0x0000000c00787947 */ /* 0x000fec0003800000 */
.L_x_643:
[----:B------:R-:W2:Y:S02]  /*1410*/  LDG.E.U16 R4, desc[UR36][R4.64] ;  /* 0x0000002404047981 */ /* 0x000ea4000c1e1500 */
[----:B--2---:R-:W0:Y:S02]  /*1420*/  I2F.S16 R0, R4 ;  /* 0x0000000400007306 */ /* 0x004e240000101400 */
[----:B0-----:R-:W-:-:S04]  /*1430*/  F2FP.F16.F32.PACK_AB R0, RZ, R0 ;  /* 0x00000000ff00723e */ /* 0x001fc800000000ff */
[----:B------:R-:W-:Y:S01]  /*1440*/  PRMT R24, R0, 0x7610, R24 ;  /* 0x0000761000187816 */ /* 0x000fe20000000018 */
[----:B------:R-:W-:Y:S06]  /*1450*/  BRA `(.L_x_642) ;  /* 0x0000000c00647947 */ /* 0x000fec0003800000 */
.L_x_638:
        /* <DEDUP_REMOVED lines=9> */
.L_x_646:
[----:B------:R1:W5:Y:S01]  /*14f0*/  LDG.E.U16 R24, desc[UR36][R4.64] ;  /* 0x0000002404187981 */ /* 0x000362000c1e1500 */
[----:B------:R-:W-:Y:S05]  /*1500*/  BRA `(.L_x_642) ;  /* 0x0000000c00387947 */ /* 0x000fea0003800000 */
.L_x_645:
        /* <DEDUP_REMOVED lines=9> */
.L_x_648:
[----:B------:R0:W5:Y:S01]  /*15a0*/  LDG.E.U16 R24, desc[UR36][R4.64] ;  /* 0x0000002404187981 */ /* 0x000162000c1e1500 */
[----:B------:R-:W-:Y:S05]  /*15b0*/  BRA `(.L_x_642) ;  /* 0x0000000c000c7947 */ /* 0x000fea0003800000 */
.L_x_647:
        /* <DEDUP_REMOVED lines=9> */
.L_x_637:
        /* <DEDUP_REMOVED lines=14> */
.L_x_651:
        /* <DEDUP_REMOVED lines=9> */
.L_x_650:
        /* <DEDUP_REMOVED lines=27> */
.L_x_653:
        /* <DEDUP_REMOVED lines=15> */
.L_x_652:
[----:B------:R-:W2:Y:S02]  /*1a60*/  LDG.E.U16 R0, desc[UR36][R4.64] ;  /* 0x0000002404007981 */ /* 0x000ea4000c1e1500 */
[----:B--2---:R-:W-:-:S05]  /*1a70*/  IMAD.U32 R0, R0, 0x10000, RZ ;  /* 0x0001000000007824 */ /* 0x004fca00078e00ff */
[----:B------:R-:W-:-:S04]  /*1a80*/  F2FP.F16.F32.PACK_AB R0, RZ, R0 ;  /* 0x00000000ff00723e */ /* 0x000fc800000000ff */
[----:B------:R-:W-:Y:S01]  /*1a90*/  PRMT R24, R0, 0x7610, R24 ;  /* 0x0000761000187816 */ /* 0x000fe20000000018 */
[----:B------:R-:W-:Y:S06]  /*1aa0*/  BRA `(.L_x_642) ;  /* 0x0000000400d07947 */ /* 0x000fec0003800000 */
.L_x_649:
        /* <DEDUP_REMOVED lines=13> */
.L_x_656:
        /* <DEDUP_REMOVED lines=21> */
.L_x_660:
[----:B------:R-:W-:Y:S05]  /*1cd0*/  BSYNC.RECONVERGENT B1 ;  /* 0x0000000000017941 */ /* 0x000fea0003800200 */
.L_x_659:
[----:B------:R-:W-:Y:S01]  /*1ce0*/  IMAD.SHL.U32 R0, R0, 0x100000, RZ ;  /* 0x0010000000007824 */ /* 0x000fe200078e00ff */
[----:B------:R-:W-:-:S04]  /*1cf0*/  LEA R3, R3, 0x3b800000, 0x17 ;  /* 0x3b80000003037811 */ /* 0x000fc800078eb8ff */
[----:B------:R-:W-:-:S07]  /*1d00*/  LOP3.LUT R0, R3, R0, R7, 0xfe, !PT ;  /* 0x0000000003007212 */ /* 0x000fce00078efe07 */
.L_x_658:
[----:B------:R-:W-:Y:S05]  /*1d10*/  BSYNC.RECONVERGENT B0 ;  /* 0x0000000000007941 */ /* 0x000fea0003800200 */
.L_x_657:
[----:B------:R-:W-:-:S04]  /*1d20*/  F2FP.F16.F32.PACK_AB R0, RZ, R0 ;  /* 0x00000000ff00723e */ /* 0x000fc800000000ff */
[----:B------:R-:W-:Y:S01]  /*1d30*/  PRMT R24, R0, 0x7610, R24 ;  /* 0x0000761000187816 */ /* 0x000fe20000000018 */
[----:B------:R-:W-:Y:S06]  /*1d40*/  BRA `(.L_x_642) ;  /* 0x0000000400287947 */ /* 0x000fec0003800000 */
.L_x_655:
        /* <DEDUP_REMOVED lines=21> */
.L_x_664:
[----:B------:R-:W-:Y:S05]  /*1ea0*/  BSYNC.RECONVERGENT B1 ;  /* 0x0000000000017941 */ /* 0x000fea0003800200 */
.L_x_663:
[----:B------:R-:W-:Y:S01]  /*1eb0*/  IMAD.SHL.U32 R0, R0, 0x200000, RZ ;  /* 0x0020000000007824 */ /* 0x000fe200078e00ff */
[----:B------:R-:W-:-:S04]  /*1ec0*/  LEA R3, R3, 0x37800000, 0x17 ;  /* 0x3780000003037811 */ /* 0x000fc800078eb8ff */
[----:B------:R-:W-:-:S07]  /*1ed0*/  LOP3.LUT R0, R3, R0, R7, 0xfe, !PT ;  /* 0x0000000003007212 */ /* 0x000fce00078efe07 */
.L_x_662:
[----:B------:R-:W-:Y:S05]  /*1ee0*/  BSYNC.RECONVERGENT B0 ;  /* 0x0000000000007941 */ /* 0x000fea0003800200 */
.L_x_661:
[----:B------:R-:W-:-:S04]  /*1ef0*/  F2FP.F16.F32.PACK_AB R0, RZ, R0 ;  /* 0x00000000ff00723e */ /* 0x000fc800000000ff */
[----:B------:R-:W-:Y:S01]  /*1f00*/  PRMT R24, R0, 0x7610, R24 ;  /* 0x0000761000187816 */ /* 0x000fe20000000018 */
[----:B------:R-:W-:Y:S06]  /*1f10*/  BRA `(.L_x_642) ;  /* 0x0000000000b47947 */ /* 0x000fec0003800000 */
.L_x_654:
[----:B------:R-:W-:-:S09]  /*1f20*/  UISETP.NE.AND UP0, UPT, UR4, 0x1c, UPT ;  /* 0x0000001c0400788c */ /* 0x000fd2000bf05270 */
[----:B------:R-:W-:Y:S05]  /*1f30*/  BRA.U !UP0, `(.L_x_665) ;  /* 0x00000001089c7547 */ /* 0x000fea000b800000 */
[----:B------:R-:W-:-:S09]  /*1f40*/  UISETP.NE.AND UP0, UPT, UR4, 0x1d, UPT ;  /* 0x0000001d0400788c */ /* 0x000fd2000bf05270 */
[----:B------:R-:W-:Y:S05]  /*1f50*/  BRA.U !UP0, `(.L_x_666) ;  /* 0x0000000108807547 */ /* 0x000fea000b800000 */
[----:B------:R-:W-:-:S09]  /*1f60*/  UISETP.NE.AND UP0, UPT, UR4, 0x2c, UPT ;  /* 0x0000002c0400788c */ /* 0x000fd2000bf05270 */
[----:B------:R-:W-:Y:S05]  /*1f70*/  BRA.U !UP0, `(.L_x_667) ;  /* 0x0000000108487547 */ /* 0x000fea000b800000 */
.L_x_641:
        /* <DEDUP_REMOVED lines=15> */
[----:B--2--5:R-:W-:Y:S05]  /*2070*/  CALL.ABS.NOINC R14 ;  /* 0x000000000e007343 */ /* 0x024fea0003c00000 */
.L_x_668:
[----:B------:R-:W-:Y:S01]  /*2080*/  PRMT R24, RZ, 0x7610, R24 ;  /* 0x00007610ff187816 */ /* 0x000fe20000000018 */
[----:B------:R-:W-:Y:S06]  /*2090*/  BRA `(.L_x_642) ;  /* 0x0000000000547947 */ /* 0x000fec0003800000 */
.L_x_667:
        /* <DEDUP_REMOVED lines=8> */
.L_x_670:
[----:B------:R-:W-:Y:S05]  /*2120*/  BSYNC.RECONVERGENT B0 ;  /* 0x0000000000007941 */ /* 0x000fea0003800200 */
.L_x_669:
[----:B------:R-:W-:-:S04]  /*2130*/  F2FP.F16.F32.PACK_AB R0, RZ, R0 ;  /* 0x00000000ff00723e */ /* 0x000fc800000000ff */
[----:B------:R-:W-:Y:S01]  /*2140*/  PRMT R24, R0, 0x7610, R24 ;  /* 0x0000761000187816 */ /* 0x000fe20000000018 */
[----:B------:R-:W-:Y:S06]  /*2150*/  BRA `(.L_x_642) ;  /* 0x0000000000247947 */ /* 0x000fec0003800000 */
.L_x_666:
[----:B------:R-:W2:Y:S02]  /*2160*/  LDG.E.64 R4, desc[UR36][R4.64] ;  /* 0x0000002404047981 */ /* 0x000ea4000c1e1b00 */
[----:B--2---:R-:W0:Y:S02]  /*2170*/  I2F.U64 R0, R4 ;  /* 0x0000000400007312 */ /* 0x004e240000301000 */
[----:B0-----:R-:W-:-:S04]  /*2180*/  F2FP.F16.F32.PACK_AB R0, RZ, R0 ;  /* 0x00000000ff00723e */ /* 0x001fc800000000ff */
[----:B------:R-:W-:Y:S01]  /*2190*/  PRMT R24, R0, 0x7610, R24 ;  /* 0x0000761000187816 */ /* 0x000fe20000000018 */
[----:B------:R-:W-:Y:S06]  /*21a0*/  BRA `(.L_x_642) ;  /* 0x0000000000107947 */ /* 0x000fec0003800000 */
.L_x_665:
[----:B------:R-:W2:Y:S02]  /*21b0*/  LDG.E R4, desc[UR36][R4.64] ;  /* 0x0000002404047981 */ /* 0x000ea4000c1e1900 */
[----:B--2---:R-:W-:-:S04]  /*21c0*/  I2FP.F32.U32 R0, R4 ;  /* 0x0000000400007245 */ /* 0x004fc80000201000 */
[----:B------:R-:W-:-:S04]  /*21d0*/  F2FP.F16.F32.PACK_AB R0, RZ, R0 ;  /* 0x00000000ff00723e */ /* 0x000fc800000000ff */
[----:B------:R-:W-:-:S07]  /*21e0*/  PRMT R24, R0, 0x7610, R24 ;  /* 0x0000761000187816 */ /* 0x000fce0000000018 */
.L_x_642:
[----:B------:R-:W-:-:S07]  /*21f0*/  VIADD R19, R25, 0x80 ;  /* 0x0000008019137836 */ /* 0x000fce0000000000 */
.L_x_602:
[----:B------:R-:W-:Y:S05]  /*2200*/  BSYNC.RECONVERGENT B6 ;  /* 0x0000000000067941 */ /* 0x000fea0003800200 */
.L_x_601:
[----:B------:R-:W-:Y:S01]  /*2210*/  ISETP.GE.AND P0, PT, R19, R16, PT ;  /* 0x000000101300720c */ /* 0x000fe20003f06270 */
[----:B------:R-:W-:Y:S01]  /*2220*/  BSSY.RECONVERGENT B6, `(.L_x_671) ;  /* 0x0000216000067945 */ /* 0x000fe20003800200 */
[----:B------:R-:W-:Y:S02]  /*2230*/  PRMT R22, RZ, 0x7610, R22 ;  /* 0x00007610ff167816 */ /* 0x000fe40000000016 */
[----:B------:R-:W-:-:S09]  /*2240*/  PRMT R26, RZ, 0x7610, R26 ;  /* 0x00007610ff1a7816 */ /* 0x000fd2000000001a */
[----:B------:R-:W-:Y:S05]  /*2250*/  @P0 BRA `(.L_x_672) ;  /* 0x0000002000480947 */ /* 0x000fea0003800000 */
[----:B01----:R-:W0:Y:S01]  /*2260*/  LDC.64 R4, c[0x0][0x390] ;  /* 0x0000e400ff047b82 */ /* 0x003e220000000a00 */
        /* <DEDUP_REMOVED lines=21> */
.L_x_676:
[----:B------:R-:W2:Y:S02]  /*23c0*/  LDG.E.U8 R4, desc[UR36][R4.64] ;  /* 0x0000002404047981 */ /* 0x000ea4000c1e1100 */
[----:B--2---:R-:W-:-:S04]  /*23d0*/  I2FP.F32.U32 R0, R4 ;  /* 0x0000000400007245 */ /* 0x004fc80000201000 */
[----:B------:R-:W-:-:S04]  /*23e0*/  F2FP.F16.F32.PACK_AB R0, RZ, R0 ;  /* 0x00000000ff00723e */ /* 0x000fc800000000ff */
[----:B------:R-:W-:Y:S01]  /*23f0*/  PRMT R22, R0, 0x7610, R22 ;  /* 0x0000761000167816 */ /* 0x000fe20000000016 */
[----:B------:R-:W-:Y:S06]  /*2400*/  BRA `(.L_x_678) ;  /* 0x0000000c00b87947 */ /* 0x000fec0003800000 */
.L_x_675:
        /* <DEDUP_REMOVED lines=11> */
.L_x_680:
[----:B------:R-:W2:Y:S02]  /*24c0*/  LDG.E R4, desc[UR36][R4.64] ;  /* 0x0000002404047981 */ /* 0x000ea4000c1e1900 */
[----:B--2---:R-:W-:-:S04]  /*24d0*/  I2FP.F32.S32 R0, R4 ;  /* 0x0000000400007245 */ /* 0x004fc80000201400 */
[----:B------:R-:W-:-:S04]  /*24e0*/  F2FP.F16.F32.PACK_AB R0, RZ, R0 ;  /* 0x00000000ff00723e */ /* 0x000fc800000000ff */
[----:B------:R-:W-:Y:S01]  /*24f0*/  PRMT R22, R0, 0x7610, R22 ;  /* 0x0000761000167816 */ /* 0x000fe20000000016 */
[----:B------:R-:W-:Y:S06]  /*2500*/  BRA `(.L_x_678) ;  /* 0x0000000c00787947 */ /* 0x000fec0003800000 */
.L_x_679:
[----:B------:R-:W2:Y:S02]  /*2510*/  LDG.E.U16 R4, desc[UR36][R4.64] ;  /* 0x0000002404047981 */ /* 0x000ea4000c1e1500 */
[----:B--2---:R-:W0:Y:S02]  /*2520*/  I2F.S16 R0, R4 ;  /* 0x0000000400007306 */ /* 0x004e240000101400 */
[----:B0-----:R-:W-:-:S04]  /*2530*/  F2FP.F16.F32.PACK_AB R0, RZ, R0 ;  /* 0x00000000ff00723e */ /* 0x001fc800000000ff */
[----:B------:R-:W-:Y:S01]  /*2540*/  PRMT R22, R0, 0x7610, R22 ;  /* 0x0000761000167816 */ /* 0x000fe20000000016 */
[----:B------:R-:W-:Y:S06]  /*2550*/  BRA `(.L_x_678) ;  /* 0x0000000c00647947 */ /* 0x000fec0003800000 */
.L_x_674:
        /* <DEDUP_REMOVED lines=9> */
.L_x_682:
[----:B------:R1:W5:Y:S01]  /*25f0*/  LDG.E.U16 R22, desc[UR36][R4.64] ;  /* 0x0000002404167981 */ /* 0x000362000c1e1500 */
[----:B------:R-:W-:Y:S05]  /*2600*/  BRA `(.L_x_678) ;  /* 0x0000000c00387947 */ /* 0x000fea0003800000 */
.L_x_681:
        /* <DEDUP_REMOVED lines=9> */
.L_x_684:
[----:B------:R0:W5:Y:S01]  /*26a0*/  LDG.E.U16 R22, desc[UR36][R4.64] ;  /* 0x0000002404167981 */ /* 0x000162000c1e1500 */
[----:B------:R-:W-:Y:S05]  /*26b0*/  BRA `(.L_x_678) ;  /* 0x0000000c000c7947 */ /* 0x000fea0003800000 */
.L_x_683:
        /* <DEDUP_REMOVED lines=9> */
.L_x_673:
        /* <DEDUP_REMOVED lines=14> */
.L_x_687:
        /* <DEDUP_REMOVED lines=9> */
.L_x_686:
        /* <DEDUP_REMOVED lines=27> */
.L_x_689:
[----:B------:R-:W2:Y:S02]  /*2a70*/  LDG.E.U8 R4, desc[UR36][R4.64] ;  /* 0x0000002404047981 */ /* 0x000ea4000c1e1100 */
[C---:B--2---:R-:W-:Y:S02]  /*2a80*/  IMAD.SHL.U32 R0, R4.reuse, 0x2000000, RZ ;  /* 0x0200000004007824 */ /* 0x044fe400078e00ff */
[----:B------:R-:W-:-:S03]  /*2a90*/  IMAD.SHL.U32 R6, R4, 0x100, RZ ;  /* 0x0000010004067824 */ /* 0x000fc600078e00ff */
[----:B------:R-:W-:-:S13]  /*2aa0*/  ISETP.GE.U32.AND P0, PT, R0, 0x8000000, PT ;  /* 0x080000000000780c */ /* 0x000fda0003f06070 */
[----:B------:R-:W-:Y:S02]  /*2ab0*/  @!P0 LOP3.LUT R3, R6, 0x7f00, RZ, 0xc0, !PT ;  /* 0x00007f0006038812 */ /* 0x000fe400078ec0ff */
[----:B------:R-:W-:Y:S02]  /*2ac0*/  @P0 LEA.HI R0, R0, 0x70000000, RZ, 0x1c ;  /* 0x7000000000000811 */ /* 0x000fe400078fe0ff */
[----:B------:R-:W-:Y:S02]  /*2ad0*/  @!P0 LOP3.LUT R3, R3, 0x3f000000, RZ, 0xfc, !PT ;  /* 0x3f00000003038812 */ /* 0x000fe400078efcff */
[----:B------:R-:W-:Y:S01]  /*2ae0*/  PRMT R6, R6, 0x9910, RZ ;  /* 0x0000991006067816 */ /* 0x000fe200000000ff */
[----:B------:R-:W-:Y:S02]  /*2af0*/  @P0 FMUL.FTZ R0, R0, 1.9259299443872358531e-34 ;  /* 0x0780000000000820 */ /* 0x000fe40000410000 */
[----:B------:R-:W-:Y:S02]  /*2b00*/  @!P0 FADD.FTZ R0, R3, -0.5 ;  /* 0xbf00000003008421 */ /* 0x000fe40000010000 */
[----:B------:R-:W-:-:S05]  /*2b10*/  IMAD.MOV.U32 R3, RZ, RZ, R6 ;  /* 0x000000ffff037224 */ /* 0x000fca00078e0006 */
[----:B------:R-:W-:-:S04]  /*2b20*/  LOP3.LUT R0, R0, 0x80000000, R3, 0xf8, !PT ;  /* 0x8000000000007812 */ /* 0x000fc800078ef803 */
[----:B------:R-:W-:-:S04]  /*2b30*/  F2FP.F16.F32.PACK_AB R0, RZ, R0 ;  /* 0x00000000ff00723e */ /* 0x000fc800000000ff */
[----:B------:R-:W-:Y:S01]  /*2b40*/  PRMT R22, R0, 0x7610, R22 ;  /* 0x0000761000167816 */ /* 0x000fe20000000016 */
[----:B------:R-:W-:Y:S06]  /*2b50*/  BRA `(.L_x_678) ;  /* 0x0000000400e47947 */ /* 0x000fec0003800000 */
.L_x_688:
[----:B------:R-:W2:Y:S02]  /*2b60*/  LDG.E.U16 R0, desc[UR36][R4.64] ;  /* 0x0000002404007981 */ /* 0x000ea4000c1e1500 */
[----:B--2---:R-:W-:-:S05]  /*2b70*/  IMAD.U32 R0, R0, 0x10000, RZ ;  /* 0x0001000000007824 */ /* 0x004fca00078e00ff */
[----:B------:R-:W-:-:S04]  /*2b80*/  F2FP.F16.F32.PACK_AB R0, RZ, R0 ;  /* 0x00000000ff00723e */ /* 0x000fc800000000ff */
[----:B------:R-:W-:Y:S01]  /*2b90*/  PRMT R22, R0, 0x7610, R22 ;  /* 0x0000761000167816 */ /* 0x000fe20000000016 */
[----:B------:R-:W-:Y:S06]  /*2ba0*/  BRA `(.L_x_678) ;  /* 0x0000000400d07947 */ /* 0x000fec0003800000 */
.L_x_685:
        /* <DEDUP_REMOVED lines=13> */
.L_x_692:
        /* <DEDUP_REMOVED lines=21> */
.L_x_696:
[----:B------:R-:W-:Y:S05]  /*2dd0*/  BSYNC.RECONVERGENT B1 ;  /* 0x0000000000017941 */ /* 0x000fea0003800200 */
.L_x_695:
[----:B------:R-:W-:Y:S01]  /*2de0*/  IMAD.SHL.U32 R0, R0, 0x100000, RZ ;  /* 0x0010000000007824 */ /* 0x000fe200078e00ff */
[----:B------:R-:W-:-:S04]  /*2df0*/  LEA R3, R3, 0x3b800000, 0x17 ;  /* 0x3b80000003037811 */ /* 0x000fc800078eb8ff */
[----:B------:R-:W-:-:S07]  /*2e00*/  LOP3.LUT R0, R3, R0, R7, 0xfe, !PT ;  /* 0x0000000003007212 */ /* 0x000fce00078efe07 */
.L_x_694:
[----:B------:R-:W-:Y:S05]  /*2e10*/  BSYNC.RECONVERGENT B0 ;  /* 0x0000000000007941 */ /* 0x000fea0003800200 */
.L_x_693:
[----:B------:R-:W-:-:S04]  /*2e20*/  F2FP.F16.F32.PACK_AB R0, RZ, R0 ;  /* 0x00000000ff00723e */ /* 0x000fc800000000ff */
[----:B------:R-:W-:Y:S01]  /*2e30*/  PRMT R22, R0, 0x7610, R22 ;  /* 0x0000761000167816 */ /* 0x000fe20000000016 */
[----:B------:R-:W-:Y:S06]  /*2e40*/  BRA `(.L_x_678) ;  /* 0x0000000400287947 */ /* 0x000fec0003800000 */
.L_x_691:
        /* <DEDUP_REMOVED lines=21> */
.L_x_700:
[----:B------:R-:W-:Y:S05]  /*2fa0*/  BSYNC.RECONVERGENT B1 ;  /* 0x0000000000017941 */ /* 0x000fea0003800200 */
.L_x_699:
[----:B------:R-:W-:Y:S01]  /*2fb0*/  IMAD.SHL.U32 R0, R0, 0x200000, RZ ;  /* 0x0020000000007824 */ /* 0x000fe200078e00ff */
[----:B------:R-:W-:-:S04]  /*2fc0*/  LEA R3, R3, 0x37800000, 0x17 ;  /* 0x3780000003037811 */ /* 0x000fc800078eb8ff */
[----:B------:R-:W-:-:S07]  /*2fd0*/  LOP3.LUT R0, R3, R0, R7, 0xfe, !PT ;  /* 0x0000000003007212 */ /* 0x000fce00078efe07 */
.L_x_698:
[----:B------:R-:W-:Y:S05]  /*2fe0*/  BSYNC.RECONVERGENT B0 ;  /* 0x0000000000007941 */ /* 0x000fea0003800200 */
.L_x_697:
[----:B------:R-:W-:-:S04]  /*2ff0*/  F2FP.F16.F32.PACK_AB R0, RZ, R0 ;  /* 0x00000000ff00723e */ /* 0x000fc800000000ff */
[----:B------:R-:W-:Y:S01]  /*3000*/  PRMT R22, R0, 0x7610, R22 ;  /* 0x0000761000167816 */ /* 0x000fe20000000016 */
[----:B------:R-:W-:Y:S06]  /*3010*/  BRA `(.L_x_678) ;  /* 0x0000000000b47947 */ /* 0x000fec0003800000 */
.L_x_690:
        /* <DEDUP_REMOVED lines=14> */
.L_x_704:
[----:B------:R-:W-:Y:S05]  /*3100*/  BSYNC.RECONVERGENT B0 ;  /* 0x0000000000007941 */ /* 0x000fea0003800200 */
.L_x_703:
[----:B------:R-:W-:-:S04]  /*3110*/  F2FP.F16.F32.PACK_AB R0, RZ, R0 ;  /* 0x00000000ff00723e */ /* 0x000fc800000000ff */
[----:B------:R-:W-:Y:S01]  /*3120*/  PRMT R22, R0, 0x7610, R22 ;  /* 0x0000761000167816 */ /* 0x000fe20000000016 */
[----:B------:R-:W-:Y:S06]  /*3130*/  BRA `(.L_x_678) ;  /* 0x00000000006c7947 */ /* 0x000fec0003800000 */
.L_x_677:
        /* <DEDUP_REMOVED lines=16> */
.L_x_705:
[----:B------:R-:W-:Y:S01]  /*3240*/  PRMT R22, RZ, 0x7610, R22 ;  /* 0x00007610ff167816 */ /* 0x000fe20000000016 */
[----:B------:R-:W-:Y:S06]  /*3250*/  BRA `(.L_x_678) ;  /* 0x0000000000247947 */ /* 0x000fec0003800000 */
.L_x_702:
[----:B------:R-:W2:Y:S02]  /*3260*/  LDG.E.64 R4, desc[UR36][R4.64] ;  /* 0x0000002404047981 */ /* 0x000ea4000c1e1b00 */
[----:B--2---:R-:W0:Y:S02]  /*3270*/  I2F.U64 R0, R4 ;  /* 0x0000000400007312 */ /* 0x004e240000301000 */
[----:B0-----:R-:W-:-:S04]  /*3280*/  F2FP.F16.F32.PACK_AB R0, RZ, R0 ;  /* 0x00000000ff00723e */ /* 0x001fc800000000ff */
[----:B------:R-:W-:Y:S01]  /*3290*/  PRMT R22, R0, 0x7610, R22 ;  /* 0x0000761000167816 */ /* 0x000fe20000000016 */
[----:B------:R-:W-:Y:S06]  /*32a0*/  BRA `(.L_x_678) ;  /* 0x0000000000107947 */ /* 0x000fec0003800000 */
.L_x_701:
[----:B------:R-:W2:Y:S02]  /*32b0*/  LDG.E R4, desc[UR36][R4.64] ;  /* 0x0000002404047981 */ /* 0x000ea4000c1e1900 */
[----:B--2---:R-:W-:-:S04]  /*32c0*/  I2FP.F32.U32 R0, R4 ;  /* 0x0000000400007245 */ /* 0x004fc80000201000 */
[----:B------:R-:W-:-:S04]  /*32d0*/  F2FP.F16.F32.PACK_AB R0, RZ, R0 ;  /* 0x00000000ff00723e */ /* 0x000fc800000000ff */
[----:B------:R-:W-:-:S07]  /*32e0*/  PRMT R22, R0, 0x7610, R22 ;  /* 0x0000761000167816 */ /* 0x000fce0000000016 */
.L_x_678:
        /* <DEDUP_REMOVED lines=21> */
.L_x_709:
[----:B------:R-:W2:Y:S02]  /*3440*/  LDG.E.U8 R4, desc[UR36][R4.64] ;  /* 0x0000002404047981 */ /* 0x000ea4000c1e1100 */
[----:B--2---:R-:W-:-:S04]  /*3450*/  I2FP.F32.U32 R0, R4 ;  /* 0x0000000400007245 */ /* 0x004fc80000201000 */
[----:B------:R-:W-:-:S04]  /*3460*/  F2FP.F16.F32.PACK_AB R0, RZ, R0 ;  /* 0x00000000ff00723e */ /* 0x000fc800000000ff */
[----:B------:R-:W-:Y:S01]  /*3470*/  PRMT R26, R0, 0x7610, R26 ;  /* 0x00007610001a7816 */ /* 0x000fe2000000001a */
[----:B------:R-:W-:Y:S06]  /*3480*/  BRA `(.L_x_711) ;  /* 0x0000000c00b87947 */ /* 0x000fec0003800000 */
.L_x_708:
        /* <DEDUP_REMOVED lines=11> */
.L_x_713:
[----:B------:R-:W2:Y:S02]  /*3540*/  LDG.E R4, desc[UR36][R4.64] ;  /* 0x0000002404047981 */ /* 0x000ea4000c1e1900 */
[----:B--2---:R-:W-:-:S04]  /*3550*/  I2FP.F32.S32 R0, R4 ;  /* 0x0000000400007245 */ /* 0x004fc80000201400 */
[----:B------:R-:W-:-:S04]  /*3560*/  F2FP.F16.F32.PACK_AB R0, RZ, R0 ;  /* 0x00000000ff00723e */ /* 0x000fc800000000ff */
[----:B------:R-:W-:Y:S01]  /*3570*/  PRMT R26, R0, 0x7610, R26 ;  /* 0x00007610001a7816 */ /* 0x000fe2000000001a */
[----:B------:R-:W-:Y:S06]  /*3580*/  BRA `(.L_x_711) ;  /* 0x0000000c00787947 */ /* 0x000fec0003800000 */
.L_x_712:
[----:B------:R-:W2:Y:S02]  /*3590*/  LDG.E.U16 R4, desc[UR36][R4.64] ;  /* 0x0000002404047981 */ /* 0x000ea4000c1e1500 */
[----:B--2---:R-:W0:Y:S02]  /*35a0*/  I2F.S16 R0, R4 ;  /* 0x0000000400007306 */ /* 0x004e240000101400 */
[----:B0-----:R-:W-:-:S04]  /*35b0*/  F2FP.F16.F32.PACK_AB R0, RZ, R0 ;  /* 0x00000000ff00723e */ /* 0x001fc800000000ff */
[----:B------:R-:W-:Y:S01]  /*35c0*/  PRMT R26, R0, 0x7610, R26 ;  /* 0x00007610001a7816 */ /* 0x000fe2000000001a */
[----:B------:R-:W-:Y:S06]  /*35d0*/  BRA `(.L_x_711) ;  /* 0x0000000c00647947 */ /* 0x000fec0003800000 */
.L_x_707:
        /* <DEDUP_REMOVED lines=9> */
.L_x_715:
[----:B------:R1:W5:Y:S01]  /*3670*/  LDG.E.U16 R26, desc[UR36][R4.64] ;  /* 0x00000024041a7981 */ /* 0x000362000c1e1500 */
[----:B------:R-:W-:Y:S05]  /*3680*/  BRA `(.L_x_711) ;  /* 0x0000000c00387947 */ /* 0x000fea0003800000 */
.L_x_714:
        /* <DEDUP_REMOVED lines=9> */
.L_x_717:
[----:B------:R0:W5:Y:S01]  /*3720*/  LDG.E.U16 R26, desc[UR36][R4.64] ;  /* 0x00000024041a7981 */ /* 0x000162000c1e1500 */
[----:B------:R-:W-:Y:S05]  /*3730*/  BRA `(.L_x_711) ;  /* 0x0000000c000c7947 */ /* 0x000fea0003800000 */
.L_x_716:
        /* <DEDUP_REMOVED lines=9> */
.L_x_706:
        /* <DEDUP_REMOVED lines=14> */
.L_x_720:
        /* <DEDUP_REMOVED lines=9> */
.L_x_719:
        /* <DEDUP_REMOVED lines=27> */
.L_x_722:
        /* <DEDUP_REMOVED lines=15> */
.L_x_721:
[----:B------:R-:W2:Y:S02]  /*3be0*/  LDG.E.U16 R0, desc[UR36][R4.64] ;  /* 0x0000002404007981 */ /* 0x000ea4000c1e1500 */
[----:B--2---:R-:W-:-:S05]  /*3bf0*/  IMAD.U32 R0, R0, 0x10000, RZ ;  /* 0x0001000000007824 */ /* 0x004fca00078e00ff */
[----:B------:R-:W-:-:S04]  /*3c00*/  F2FP.F16.F32.PACK_AB R0, RZ, R0 ;  /* 0x00000000ff00723e */ /* 0x000fc800000000ff */
[----:B------:R-:W-:Y:S01]  /*3c10*/  PRMT R26, R0, 0x7610, R26 ;  /* 0x00007610001a7816 */ /* 0x000fe2000000001a */
[----:B------:R-:W-:Y:S06]  /*3c20*/  BRA `(.L_x_711) ;  /* 0x0000000400d07947 */ /* 0x000fec0003800000 */
.L_x_718:
        /* <DEDUP_REMOVED lines=13> */
.L_x_725:
        /* <DEDUP_REMOVED lines=21> */
.L_x_729:
[----:B------:R-:W-:Y:S05]  /*3e50*/  BSYNC.RECONVERGENT B1 ;  /* 0x0000000000017941 */ /* 0x000fea0003800200 */
.L_x_728:
[----:B------:R-:W-:Y:S01]  /*3e60*/  IMAD.SHL.U32 R0, R0, 0x100000, RZ ;  /* 0x0010000000007824 */ /* 0x000fe200078e00ff */
[----:B------:R-:W-:-:S04]  /*3e70*/  LEA R3, R3, 0x3b800000, 0x17 ;  /* 0x3b80000003037811 */ /* 0x000fc800078eb8ff */
[----:B------:R-:W-:-:S07]  /*3e80*/  LOP3.LUT R0, R3, R0, R7, 0xfe, !PT ;  /* 0x0000000003007212 */ /* 0x000fce00078efe07 */
.L_x_727:
[----:B------:R-:W-:Y:S05]  /*3e90*/  BSYNC.RECONVERGENT B0 ;  /* 0x0000000000007941 */ /* 0x000fea0003800200 */
.L_x_726:
[----:B------:R-:W-:-:S04]  /*3ea0*/  F2FP.F16.F32.PACK_AB R0, RZ, R0 ;  /* 0x00000000ff00723e */ /* 0x000fc800000000ff */
[----:B------:R-:W-:Y:S01]  /*3eb0*/  PRMT R26, R0, 0x7610, R26 ;  /* 0x00007610001a7816 */ /* 0x000fe2000000001a */
[----:B------:R-:W-:Y:S06]  /*3ec0*/  BRA `(.L_x_711) ;  /* 0x0000000400287947 */ /* 0x000fec0003800000 */
.L_x_724:
        /* <DEDUP_REMOVED lines=21> */
.L_x_733:
[----:B------:R-:W-:Y:S05]  /*4020*/  BSYNC.RECONVERGENT B1 ;  /* 0x0000000000017941 */ /* 0x000fea0003800200 */
.L_x_732:
[----:B------:R-:W-:Y:S01]  /*4030*/  IMAD.SHL.U32 R0, R0, 0x200000, RZ ;  /* 0x0020000000007824 */ /* 0x000fe200078e00ff */
[----:B------:R-:W-:-:S04]  /*4040*/  LEA R3, R3, 0x37800000, 0x17 ;  /* 0x3780000003037811 */ /* 0x000fc800078eb8ff */
[----:B------:R-:W-:-:S07]  /*4050*/  LOP3.LUT R0, R3, R0, R7, 0xfe, !PT ;  /* 0x0000000003007212 */ /* 0x000fce00078efe07 */
.L_x_731:
[----:B------:R-:W-:Y:S05]  /*4060*/  BSYNC.RECONVERGENT B0 ;  /* 0x0000000000007941 */ /* 0x000fea0003800200 */
.L_x_730:
[----:B------:R-:W-:-:S04]  /*4070*/  F2FP.F16.F32.PACK_AB R0, RZ, R0 ;  /* 0x00000000ff00723e */ /* 0x000fc800000000ff */
[----:B------:R-:W-:Y:S01]  /*4080*/  PRMT R26, R0, 0x7610, R26 ;  /* 0x00007610001a7816 */ /* 0x000fe2000000001a */
[----:B------:R-:W-:Y:S06]  /*4090*/  BRA `(.L_x_711) ;  /* 0x0000000000b47947 */ /* 0x000fec0003800000 */
.L_x_723:
        /* <DEDUP_REMOVED lines=14> */
.L_x_737:
[----:B------:R-:W-:Y:S05]  /*4180*/  BSYNC.RECONVERGENT B0 ;  /* 0x0000000000007941 */ /* 0x000fea0003800200 */
.L_x_736:
[----:B------:R-:W-:-:S04]  /*4190*/  F2FP.F16.F32.PACK_AB R0, RZ, R0 ;  /* 0x00000000ff00723e */ /* 0x000fc800000000ff */
[----:B------:R-:W-:Y:S01]  /*41a0*/  PRMT R26, R0, 0x7610, R26 ;  /* 0x00007610001a7816 */ /* 0x000fe2000000001a */
[----:B------:R-:W-:Y:S06]  /*41b0*/  BRA `(.L_x_711) ;  /* 0x00000000006c7947 */ /* 0x000fec0003800000 */
.L_x_710:
        /* <DEDUP_REMOVED lines=16> */
.L_x_738:
[----:B------:R-:W-:Y:S01]  /*42c0*/  PRMT R26, RZ, 0x7610, R26 ;  /* 0x00007610ff1a7816 */ /* 0x000fe2000000001a */
[----:B------:R-:W-:Y:S06]  /*42d0*/  BRA `(.L_x_711) ;  /* 0x0000000000247947 */ /* 0x000fec0003800000 */
.L_x_735:
[----:B------:R-:W2:Y:S02]  /*42e0*/  LDG.E.64 R4, desc[UR36][R4.64] ;  /* 0x0000002404047981 */ /* 0x000ea4000c1e1b00 */
[----:B--2---:R-:W0:Y:S02]  /*42f0*/  I2F.U64 R0, R4 ;  /* 0x0000000400007312 */ /* 0x004e240000301000 */
[----:B0-----:R-:W-:-:S04]  /*4300*/  F2FP.F16.F32.PACK_AB R0, RZ, R0 ;  /* 0x00000000ff00723e */ /* 0x001fc800000000ff */
[----:B------:R-:W-:Y:S01]  /*4310*/  PRMT R26, R0, 0x7610, R26 ;  /* 0x00007610001a7816 */ /* 0x000fe2000000001a */
[----:B------:R-:W-:Y:S06]  /*4320*/  BRA `(.L_x_711) ;  /* 0x0000000000107947 */ /* 0x000fec0003800000 */
.L_x_734:
[----:B------:R-:W2:Y:S02]  /*4330*/  LDG.E R4, desc[UR36][R4.64] ;  /* 0x0000002404047981 */ /* 0x000ea4000c1e1900 */
[----:B--2---:R-:W-:-:S04]  /*4340*/  I2FP.F32.U32 R0, R4 ;  /* 0x0000000400007245 */ /* 0x004fc80000201000 */
[----:B------:R-:W-:-:S04]  /*4350*/  F2FP.F16.F32.PACK_AB R0, RZ, R0 ;  /* 0x00000000ff00723e */ /* 0x000fc800000000ff */
[----:B------:R-:W-:-:S07]  /*4360*/  PRMT R26, R0, 0x7610, R26 ;  /* 0x00007610001a7816 */ /* 0x000fce000000001a */
.L_x_711:
[----:B------:R-:W-:-:S07]  /*4370*/  VIADD R19, R19, 0x80 ;  /* 0x0000008013137836 */ /* 0x000fce0000000000 */
.L_x_672:
[----:B------:R-:W-:Y:S05]  /*4380*/  BSYNC.RECONVERGENT B6 ;  /* 0x0000000000067941 */ /* 0x000fea0003800200 */
.L_x_671:
        /* <DEDUP_REMOVED lines=27> */
.L_x_744:
[----:B------:R-:W2:Y:S02]  /*4540*/  LDG.E.U8 R4, desc[UR36][R4.64] ;  /* 0x0000002404047981 */ /* 0x000ea4000c1e1100 */
[----:B--2---:R-:W-:-:S04]  /*4550*/  I2FP.F32.U32 R0, R4 ;  /* 0x0000000400007245 */ /* 0x004fc80000201000 */
[----:B------:R-:W-:-:S04]  /*4560*/  F2FP.F16.F32.PACK_AB R0, RZ, R0 ;  /* 0x00000000ff00723e */ /* 0x000fc800000000ff */
[----:B------:R-:W-:Y:S01]  /*4570*/  PRMT R17, R0, 0x7610, R17 ;  /* 0x0000761000117816 */ /* 0x000fe20000000011 */
[----:B------:R-:W-:Y:S06]  /*4580*/  BRA `(.L_x_746) ;  /* 0x0000000c00b87947 */ /* 0x000fec0003800000 */
.L_x_743:
        /* <DEDUP_REMOVED lines=11> */
.L_x_748:
[----:B------:R-:W2:Y:S02]  /*4640*/  LDG.E R4, desc[UR36][R4.64] ;  /* 0x0000002404047981 */ /* 0x000ea4000c1e1900 */
[----:B--2---:R-:W-:-:S04]  /*4650*/  I2FP.F32.S32 R0, R4 ;  /* 0x0000000400007245 */ /* 0x004fc80000201400 */
[----:B------:R-:W-:-:S04]  /*4660*/  F2FP.F16.F32.PACK_AB R0, RZ, R0 ;  /* 0x00000000ff00723e */ /* 0x000fc800000000ff */
[----:B------:R-:W-:Y:S01]  /*4670*/  PRMT R17, R0, 0x7610, R17 ;  /* 0x0000761000117816 */ /* 0x000fe20000000011 */
[----:B------:R-:W-:Y:S06]  /*4680*/  BRA `(.L_x_746) ;  /* 0x0000000c00787947 */ /* 0x000fec0003800000 */
.L_x_747:
[----:B------:R-:W2:Y:S02]  /*4690*/  LDG.E.U16 R4, desc[UR36][R4.64] ;  /* 0x0000002404047981 */ /* 0x000ea4000c1e1500 */
[----:B--2---:R-:W0:Y:S02]  /*46a0*/  I2F.S16 R0, R4 ;  /* 0x0000000400007306 */ /* 0x004e240000101400 */
[----:B0-----:R-:W-:-:S04]  /*46b0*/  F2FP.F16.F32.PACK_AB R0, RZ, R0 ;  /* 0x00000000ff00723e */ /* 0x001fc800000000ff */
[----:B------:R-:W-:Y:S01]  /*46c0*/  PRMT R17, R0, 0x7610, R17 ;  /* 0x0000761000117816 */ /* 0x000fe20000000011 */
[----:B------:R-:W-:Y:S06]  /*46d0*/  BRA `(.L_x_746) ;  /* 0x0000000c00647947 */ /* 0x000fec0003800000 */
.L_x_742:
        /* <DEDUP_REMOVED lines=9> */
.L_x_750:
[----:B------:R1:W5:Y:S01]  /*4770*/  LDG.E.U16 R17, desc[UR36][R4.64] ;  /* 0x0000002404117981 */ /* 0x000362000c1e1500 */
[----:B------:R-:W-:Y:S05]  /*4780*/  BRA `(.L_x_746) ;  /* 0x0000000c00387947 */ /* 0x000fea0003800000 */
.L_x_749:
        /* <DEDUP_REMOVED lines=9> */
.L_x_752:
[----:B------:R0:W5:Y:S01]  /*4820*/  LDG.E.U16 R17, desc[UR36][R4.64] ;  /* 0x0000002404117981 */ /* 0x000162000c1e1500 */
[----:B------:R-:W-:Y:S05]  /*4830*/  BRA `(.L_x_746) ;  /* 0x0000000c000c7947 */ /* 0x000fea0003800000 */
.L_x_751:
        /* <DEDUP_REMOVED lines=9> */
.L_x_741:
        /* <DEDUP_REMOVED lines=14> */
.L_x_755:
        /* <DEDUP_REMOVED lines=9> */
.L_x_754:
        /* <DEDUP_REMOVED lines=27> */
.L_x_757:
        /* <DEDUP_REMOVED lines=15> */
.L_x_756:
[----:B------:R-:W2:Y:S02]  /*4ce0*/  LDG.E.U16 R0, desc[UR36][R4.64] ;  /* 0x0000002404007981 */ /* 0x000ea4000c1e1500 */
[----:B--2---:R-:W-:-:S05]  /*4cf0*/  IMAD.U32 R0, R0, 0x10000, RZ ;  /* 0x0001000000007824 */ /* 0x004fca00078e00ff */
[----:B------:R-:W-:-:S04]  /*4d00*/  F2FP.F16.F32.PACK_AB R0, RZ, R0 ;  /* 0x00000000ff00723e */ /* 0x000fc800000000ff */
[----:B------:R-:W-:Y:S01]  /*4d10*/  PRMT R17, R0, 0x7610, R17 ;  /* 0x0000761000117816 */ /* 0x000fe20000000011 */
[----:B------:R-:W-:Y:S06]  /*4d20*/  BRA `(.L_x_746) ;  /* 0x0000000400d07947 */ /* 0x000fec0003800000 */
.L_x_753:
        /* <DEDUP_REMOVED lines=13> */
.L_x_760:
        /* <DEDUP_REMOVED lines=21> */
.L_x_764:
[----:B------:R-:W-:Y:S05]  /*4f50*/  BSYNC.RECONVERGENT B1 ;  /* 0x0000000000017941 */ /* 0x000fea0003800200 */
.L_x_763:
[----:B------:R-:W-:Y:S01]  /*4f60*/  IMAD.SHL.U32 R0, R0, 0x100000, RZ ;  /* 0x0010000000007824 */ /* 0x000fe200078e00ff */
[----:B------:R-:W-:-:S04]  /*4f70*/  LEA R3, R3, 0x3b800000, 0x17 ;  /* 0x3b80000003037811 */ /* 0x000fc800078eb8ff */
[----:B------:R-:W-:-:S07]  /*4f80*/  LOP3.LUT R0, R3, R0, R7, 0xfe, !PT ;  /* 0x0000000003007212 */ /* 0x000fce00078efe07 */
.L_x_762:
[----:B------:R-:W-:Y:S05]  /*4f90*/  BSYNC.RECONVERGENT B0 ;  /* 0x0000000000007941 */ /* 0x000fea0003800200 */
.L_x_761:
[----:B------:R-:W-:-:S04]  /*4fa0*/  F2FP.F16.F32.PACK_AB R0, RZ, R0 ;  /* 0x00000000ff00723e */ /* 0x000fc800000000ff */
[----:B------:R-:W-:Y:S01]  /*4fb0*/  PRMT R17, R0, 0x7610, R17 ;  /* 0x0000761000117816 */ /* 0x000fe20000000011 */
[----:B------:R-:W-:Y:S06]  /*4fc0*/  BRA `(.L_x_746) ;  /* 0x0000000400287947 */ /* 0x000fec0003800000 */
.L_x_759:
        /* <DEDUP_REMOVED lines=21> */
.L_x_768:
[----:B------:R-:W-:Y:S05]  /*5120*/  BSYNC.RECONVERGENT B1 ;  /* 0x0000000000017941 */ /* 0x000fea0003800200 */
.L_x_767:
[----:B------:R-:W-:Y:S01]  /*5130*/  IMAD.SHL.U32 R0, R0, 0x200000, RZ ;  /* 0x0020000000007824 */ /* 0x000fe200078e00ff */
[----:B------:R-:W-:-:S04]  /*5140*/  LEA R3, R3, 0x37800000, 0x17 ;  /* 0x3780000003037811 */ /* 0x000fc800078eb8ff */
[----:B------:R-:W-:-:S07]  /*5150*/  LOP3.LUT R0, R3, R0, R7, 0xfe, !PT ;  /* 0x0000000003007212 */ /* 0x000fce00078efe07 */
.L_x_766:
[----:B------:R-:W-:Y:S05]  /*5160*/  BSYNC.RECONVERGENT B0 ;  /* 0x0000000000007941 */ /* 0x000fea0003800200 */
.L_x_765:
[----:B------:R-:W-:-:S04]  /*5170*/  F2FP.F16.F32.PACK_AB R0, RZ, R0 ;  /* 0x00000000ff00723e */ /* 0x000fc800000000ff */
[----:B------:R-:W-:Y:S01]  /*5180*/  PRMT R17, R0, 0x7610, R17 ;  /* 0x0000761000117816 */ /* 0x000fe20000000011 */
[----:B------:R-:W-:Y:S06]  /*5190*/  BRA `(.L_x_746) ;  /* 0x0000000000b47947 */ /* 0x000fec0003800000 */
.L_x_758:
        /* <DEDUP_REMOVED lines=14> */
.L_x_772:
[----:B------:R-:W-:Y:S05]  /*5280*/  BSYNC.RECONVERGENT B0 ;  /* 0x0000000000007941 */ /* 0x000fea0003800200 */
.L_x_771:
[----:B------:R-:W-:-:S04]  /*5290*/  F2FP.F16.F32.PACK_AB R0, RZ, R0 ;  /* 0x00000000ff00723e */ /* 0x000fc800000000ff */
[----:B------:R-:W-:Y:S01]  /*52a0*/  PRMT R17, R0, 0x7610, R17 ;  /* 0x0000761000117816 */ /* 0x000fe20000000011 */
[----:B------:R-:W-:Y:S06]  /*52b0*/  BRA `(.L_x_746) ;  /* 0x00000000006c7947 */ /* 0x000fec0003800000 */
.L_x_745:
        /* <DEDUP_REMOVED lines=16> */
.L_x_773:
[----:B------:R-:W-:Y:S01]  /*53c0*/  PRMT R17, RZ, 0x7610, R17 ;  /* 0x00007610ff117816 */ /* 0x000fe20000000011 */
[----:B------:R-:W-:Y:S06]  /*53d0*/  BRA `(.L_x_746) ;  /* 0x0000000000247947 */ /* 0x000fec0003800000 */
.L_x_770:
[----:B------:R-:W2:Y:S02]  /*53e0*/  LDG.E.64 R4, desc[UR36][R4.64] ;  /* 0x0000002404047981 */ /* 0x000ea4000c1e1b00 */
[----:B--2---:R-:W0:Y:S02]  /*53f0*/  I2F.U64 R0, R4 ;  /* 0x0000000400007312 */ /* 0x004e240000301000 */
[----:B0-----:R-:W-:-:S04]  /*5400*/  F2FP.F16.F32.PACK_AB R0, RZ, R0 ;  /* 0x00000000ff00723e */ /* 0x001fc800000000ff */
[----:B------:R-:W-:Y:S01]  /*5410*/  PRMT R17, R0, 0x7610, R17 ;  /* 0x0000761000117816 */ /* 0x000fe20000000011 */
[----:B------:R-:W-:Y:S06]  /*5420*/  BRA `(.L_x_746) ;  /* 0x0000000000107947 */ /* 0x000fec0003800000 */
.L_x_769:
[----:B------:R-:W2:Y:S02]  /*5430*/  LDG.E R4, desc[UR36][R4.64] ;  /* 0x0000002404047981 */ /* 0x000ea4000c1e1900 */
[----:B--2---:R-:W-:-:S04]  /*5440*/  I2FP.F32.U32 R0, R4 ;  /* 0x0000000400007245 */ /* 0x004fc80000201000 */
[----:B------:R-:W-:-:S04]  /*5450*/  F2FP.F16.F32.PACK_AB R0, RZ, R0 ;  /* 0x00000000ff00723e */ /* 0x000fc800000000ff */
[----:B------:R-:W-:-:S07]  /*5460*/  PRMT R17, R0, 0x7610, R17 ;  /* 0x0000761000117816 */ /* 0x000fce0000000011 */
.L_x_746:
[----:B------:R-:W2:Y:S01]  /*5470*/  LDCU.U8 UR6, c[0x0][0x3a5] ;  /* 0x000074a0ff0677ac */ /* 0x000ea20008000000 */
[----:B01----:R-:W0:Y:S01]  /*5480*/  LDC.64 R4, c[0x0][0x398] ;  /* 0x0000e600ff047b82 */ /* 0x003e220000000a00 */
[----:B------:R-:W1:Y:S01]  /*5490*/  LDCU UR5, c[0x0][0x3ac] ;  /* 0x00007580ff0577ac */ /* 0x000e620008000800 */
[----:B--2---:R-:W-:-:S04]  /*54a0*/  UPRMT UR4, UR6, 0x9910, URZ ;  /* 0x0000991006047896 */ /* 0x004fc800080000ff */
        /* <DEDUP_REMOVED lines=18> */
.L_x_777:
[----:B------:R-:W2:Y:S02]  /*55d0*/  LDG.E.U8 R4, desc[UR36][R4.64] ;  /* 0x0000002404047981 */ /* 0x000ea4000c1e1100 */
[----:B--2---:R-:W-:-:S04]  /*55e0*/  I2FP.F32.U32 R0, R4 ;  /* 0x0000000400007245 */ /* 0x004fc80000201000 */
[----:B------:R-:W-:-:S04]  /*55f0*/  F2FP.F16.F32.PACK_AB R0, RZ, R0 ;  /* 0x00000000ff00723e */ /* 0x000fc800000000ff */
[----:B------:R-:W-:Y:S01]  /*5600*/  PRMT R27, R0, 0x7610, R27 ;  /* 0x00007610001b7816 */ /* 0x000fe2000000001b */
[----:B------:R-:W-:Y:S06]  /*5610*/  BRA `(.L_x_779) ;  /* 0x0000000c00b87947 */ /* 0x000fec0003800000 */
.L_x_776:
        /* <DEDUP_REMOVED lines=11> */
.L_x_781:
[----:B------:R-:W2:Y:S02]  /*56d0*/  LDG.E R4, desc[UR36][R4.64] ;  /* 0x0000002404047981 */ /* 0x000ea4000c1e1900 */
[----:B--2---:R-:W-:-:S04]  /*56e0*/  I2FP.F32.S32 R0, R4 ;  /* 0x0000000400007245 */ /* 0x004fc80000201400 */
[----:B------:R-:W-:-:S04]  /*56f0*/  F2FP.F16.F32.PACK_AB R0, RZ, R0 ;  /* 0x00000000ff00723e */ /* 0x000fc800000000ff */
[----:B------:R-:W-:Y:S01]  /*5700*/  PRMT R27, R0, 0x7610, R27 ;  /* 0x00007610001b7816 */ /* 0x000fe2000000001b */
[----:B------:R-:W-:Y:S06]  /*5710*/  BRA `(.L_x_779) ;  /* 0x0000000c00787947 */ /* 0x000fec0003800000 */
.L_x_780:
[----:B------:R-:W2:Y:S02]  /*5720*/  LDG.E.U16 R4, desc[UR36][R4.64] ;  /* 0x0000002404047981 */ /* 0x000ea4000c1e1500 */
[----:B--2---:R-:W0:Y:S02]  /*5730*/  I2F.S16 R0, R4 ;  /* 0x0000000400007306 */ /* 0x004e240000101400 */
[----:B0-----:R-:W-:-:S04]  /*5740*/  F2FP.F16.F32.PACK_AB R0, RZ, R0 ;  /* 0x00000000ff00723e */ /* 0x001fc800000000ff */
[----:B------:R-:W-:Y:S01]  /*5750*/  PRMT R27, R0, 0x7610, R27 ;  /* 0x00007610001b7816 */ /* 0x000fe2000000001b */
[----:B------:R-:W-:Y:S06]  /*5760*/  BRA `(.L_x_779) ;  /* 0x0000000c00647947 */ /* 0x000fec0003800000 */
.L_x_775:
        /* <DEDUP_REMOVED lines=9> */
.L_x_783:
[----:B------:R1:W5:Y:S01]  /*5800*/  LDG.E.U16 R27, desc[UR36][R4.64] ;  /* 0x00000024041b7981 */ /* 0x000362000c1e1500 */
[----:B------:R-:W-:Y:S05]  /*5810*/  BRA `(.L_x_779) ;  /* 0x0000000c00387947 */ /* 0x000fea0003800000 */
.L_x_782:
        /* <DEDUP_REMOVED lines=9> */
.L_x_785:
[----:B------:R0:W5:Y:S01]  /*58b0*/  LDG.E.U16 R27, desc[UR36][R4.64] ;  /* 0x00000024041b7981 */ /* 0x000162000c1e1500 */
[----:B------:R-:W-:Y:S05]  /*58c0*/  BRA `(.L_x_779) ;  /* 0x0000000c000c7947 */ /* 0x000fea0003800000 */
.L_x_784:
        /* <DEDUP_REMOVED lines=9> */
.L_x_774:
        /* <DEDUP_REMOVED lines=14> */
.L_x_788:
        /* <DEDUP_REMOVED lines=9> */
.L_x_787:
        /* <DEDUP_REMOVED lines=27> */
.L_x_790:
        /* <DEDUP_REMOVED lines=15> */
.L_x_789:
[----:B------:R-:W2:Y:S02]  /*5d70*/  LDG.E.U16 R0, desc[UR36][R4.64] ;  /* 0x0000002404007981 */ /* 0x000ea4000c1e1500 */
[----:B--2---:R-:W-:-:S05]  /*5d80*/  IMAD.U32 R0, R0, 0x10000, RZ ;  /* 0x0001000000007824 */ /* 0x004fca00078e00ff */
[----:B------:R-:W-:-:S04]  /*5d90*/  F2FP.F16.F32.PACK_AB R0, RZ, R0 ;  /* 0x00000000ff00723e */ /* 0x000fc800000000ff */
[----:B------:R-:W-:Y:S01]  /*5da0*/  PRMT R27, R0, 0x7610, R27 ;  /* 0x00007610001b7816 */ /* 0x000fe2000000001b */
[----:B------:R-:W-:Y:S06]  /*5db0*/  BRA `(.L_x_779) ;  /* 0x0000000400d07947 */ /* 0x000fec0003800000 */
.L_x_786:
        /* <DEDUP_REMOVED lines=13> */
.L_x_793:
        /* <DEDUP_REMOVED lines=21> */
.L_x_797:
[----:B------:R-:W-:Y:S05]  /*5fe0*/  BSYNC.RECONVERGENT B1 ;  /* 0x0000000000017941 */ /* 0x000fea0003800200 */
.L_x_796:
[----:B------:R-:W-:Y:S01]  /*5ff0*/  IMAD.SHL.U32 R0, R0, 0x100000, RZ ;  /* 0x0010000000007824 */ /* 0x000fe200078e00ff */
[----:B------:R-:W-:-:S04]  /*6000*/  LEA R3, R3, 0x3b800000, 0x17 ;  /* 0x3b80000003037811 */ /* 0x000fc800078eb8ff */
[----:B------:R-:W-:-:S07]  /*6010*/  LOP3.LUT R0, R3, R0, R7, 0xfe, !PT ;  /* 0x0000000003007212 */ /* 0x000fce00078efe07 */
.L_x_795:
[----:B------:R-:W-:Y:S05]  /*6020*/  BSYNC.RECONVERGENT B0 ;  /* 0x0000000000007941 */ /* 0x000fea0003800200 */
.L_x_794:
[----:B------:R-:W-:-:S04]  /*6030*/  F2FP.F16.F32.PACK_AB R0, RZ, R0 ;  /* 0x00000000ff00723e */ /* 0x000fc800000000ff */
[----:B------:R-:W-:Y:S01]  /*6040*/  PRMT R27, R0, 0x7610, R27 ;  /* 0x00007610001b7816 */ /* 0x000fe2000000001b */
[----:B------:R-:W-:Y:S06]  /*6050*/  BRA `(.L_x_779) ;  /* 0x0000000400287947 */ /* 0x000fec0003800000 */
.L_x_792:
        /* <DEDUP_REMOVED lines=21> */
.L_x_801:
[----:B------:R-:W-:Y:S05]  /*61b0*/  BSYNC.RECONVERGENT B1 ;  /* 0x0000000000017941 */ /* 0x000fea0003800200 */
.L_x_800:
[----:B------:R-:W-:Y:S01]  /*61c0*/  IMAD.SHL.U32 R0, R0, 0x200000, RZ ;  /* 0x0020000000007824 */ /* 0x000fe200078e00ff */
[----:B------:R-:W-:-:S04]  /*61d0*/  LEA R3, R3, 0x37800000, 0x17 ;  /* 0x3780000003037811 */ /* 0x000fc800078eb8ff */
[----:B------:R-:W-:-:S07]  /*61e0*/  LOP3.LUT R0, R3, R0, R7, 0xfe, !PT ;  /* 0x0000000003007212 */ /* 0x000fce00078efe07 */
.L_x_799:
[----:B------:R-:W-:Y:S05]  /*61f0*/  BSYNC.RECONVERGENT B0 ;  /* 0x0000000000007941 */ /* 0x000fea0003800200 */
.L_x_798:
[----:B------:R-:W-:-:S04]  /*6200*/  F2FP.F16.F32.PACK_AB R0, RZ, R0 ;  /* 0x00000000ff00723e */ /* 0x000fc800000000ff */
[----:B------:R-:W-:Y:S01]  /*6210*/  PRMT R27, R0, 0x7610, R27 ;  /* 0x00007610001b7816 */ /* 0x000fe2000000001b */
[----:B------:R-:W-:Y:S06]  /*6220*/  BRA `(.L_x_779) ;  /* 0x0000000000b47947 */ /* 0x000fec0003800000 */
.L_x_791:
        /* <DEDUP_REMOVED lines=14> */
.L_x_805:
[----:B------:R-:W-:Y:S05]  /*6310*/  BSYNC.RECONVERGENT B0 ;  /* 0x0000000000007941 */ /* 0x000fea0003800200 */
.L_x_804:
[----:B------:R-:W-:-:S04]  /*6320*/  F2FP.F16.F32.PACK_AB R0, RZ, R0 ;  /* 0x00000000ff00723e */ /* 0x000fc800000000ff */
[----:B------:R-:W-:Y:S01]  /*6330*/  PRMT R27, R0, 0x7610, R27 ;  /* 0x00007610001b7816 */ /* 0x000fe2000000001b */
[----:B------:R-:W-:Y:S06]  /*6340*/  BRA `(.L_x_779) ;  /* 0x00000000006c7947 */ /* 0x000fec0003800000 */
.L_x_778:
        /* <DEDUP_REMOVED lines=16> */
.L_x_806:
[----:B------:R-:W-:Y:S01]  /*6450*/  PRMT R27, RZ, 0x7610, R27 ;  /* 0x00007610ff1b7816 */ /* 0x000fe2000000001b */
[----:B------:R-:W-:Y:S06]  /*6460*/  BRA `(.L_x_779) ;  /* 0x0000000000247947 */ /* 0x000fec0003800000 */
.L_x_803:
[----:B------:R-:W2:Y:S02]  /*6470*/  LDG.E.64 R4, desc[UR36][R4.64] ;  /* 0x0000002404047981 */ /* 0x000ea4000c1e1b00 */
[----:B--2---:R-:W0:Y:S02]  /*6480*/  I2F.U64 R0, R4 ;  /* 0x0000000400007312 */ /* 0x004e240000301000 */
[----:B0-----:R-:W-:-:S04]  /*6490*/  F2FP.F16.F32.PACK_AB R0, RZ, R0 ;  /* 0x00000000ff00723e */ /* 0x001fc800000000ff */
[----:B------:R-:W-:Y:S01]  /*64a0*/  PRMT R27, R0, 0x7610, R27 ;  /* 0x00007610001b7816 */ /* 0x000fe2000000001b */
[----:B------:R-:W-:Y:S06]  /*64b0*/  BRA `(.L_x_779) ;  /* 0x0000000000107947 */ /* 0x000fec0003800000 */
.L_x_802:
[----:B------:R-:W2:Y:S02]  /*64c0*/  LDG.E R4, desc[UR36][R4.64] ;  /* 0x0000002404047981 */ /* 0x000ea4000c1e1900 */
[----:B--2---:R-:W-:-:S04]  /*64d0*/  I2FP.F32.U32 R0, R4 ;  /* 0x0000000400007245 */ /* 0x004fc80000201000 */
[----:B------:R-:W-:-:S04]  /*64e0*/  F2FP.F16.F32.PACK_AB R0, RZ, R0 ;  /* 0x00000000ff00723e */ /* 0x000fc800000000ff */
[----:B------:R-:W-:-:S07]  /*64f0*/  PRMT R27, R0, 0x7610, R27 ;  /* 0x00007610001b7816 */ /* 0x000fce000000001b */
.L_x_779:
[----:B------:R-:W-:-:S07]  /*6500*/  VIADD R19, R19, 0x80 ;  /* 0x0000008013137836 */ /* 0x000fce0000000000 */
.L_x_740:
[----:B------:R-:W-:Y:S05]  /*6510*/  BSYNC.RECONVERGENT B6 ;  /* 0x0000000000067941 */ /* 0x000fea0003800200 */
.L_x_739:
        /* <DEDUP_REMOVED lines=27> */
.L_x_812:
[----:B------:R-:W2:Y:S02]  /*66d0*/  LDG.E.U8 R4, desc[UR36][R4.64] ;  /* 0x0000002404047981 */ /* 0x000ea4000c1e1100 */
[----:B--2---:R-:W-:-:S04]  /*66e0*/  I2FP.F32.U32 R0, R4 ;  /* 0x0000000400007245 */ /* 0x004fc80000201000 */
[----:B------:R-:W-:-:S04]  /*66f0*/  F2FP.F16.F32.PACK_AB R0, RZ, R0 ;  /* 0x00000000ff00723e */ /* 0x000fc800000000ff */
[----:B------:R-:W-:Y:S01]  /*6700*/  PRMT R18, R0, 0x7610, R18 ;  /* 0x0000761000127816 */ /* 0x000fe20000000012 */
[----:B------:R-:W-:Y:S06]  /*6710*/  BRA `(.L_x_814) ;  /* 0x0000000c00b87947 */ /* 0x000fec0003800000 */
.L_x_811:
        /* <DEDUP_REMOVED lines=11> */
.L_x_816:
[----:B------:R-:W2:Y:S02]  /*67d0*/  LDG.E R4, desc[UR36][R4.64] ;  /* 0x0000002404047981 */ /* 0x000ea4000c1e1900 */
[----:B--2---:R-:W-:-:S04]  /*67e0*/  I2FP.F32.S32 R0, R4 ;  /* 0x0000000400007245 */ /* 0x004fc80000201400 */
[----:B------:R-:W-:-:S04]  /*67f0*/  F2FP.F16.F32.PACK_AB R0, RZ, R0 ;  /* 0x00000000ff00723e */ /* 0x000fc800000000ff */
[----:B------:R-:W-:Y:S01]  /*6800*/  PRMT R18, R0, 0x7610, R18 ;  /* 0x0000761000127816 */ /* 0x000fe20000000012 */
[----:B------:R-:W-:Y:S06]  /*6810*/  BRA `(.L_x_814) ;  /* 0x0000000c00787947 */ /* 0x000fec0003800000 */
.L_x_815:
[----:B------:R-:W2:Y:S02]  /*6820*/  LDG.E.U16 R4, desc[UR36][R4.64] ;  /* 0x0000002404047981 */ /* 0x000ea4000c1e1500 */
[----:B--2---:R-:W0:Y:S02]  /*6830*/  I2F.S16 R0, R4 ;  /* 0x0000000400007306 */ /* 0x004e240000101400 */
[----:B0-----:R-:W-:-:S04]  /*6840*/  F2FP.F16.F32.PACK_AB R0, RZ, R0 ;  /* 0x00000000ff00723e */ /* 0x001fc800000000ff */
[----:B------:R-:W-:Y:S01]  /*6850*/  PRMT R18, R0, 0x7610, R18 ;  /* 0x0000761000127816 */ /* 0x000fe20000000012 */
[----:B------:R-:W-:Y:S06]  /*6860*/  BRA `(.L_x_814) ;  /* 0x0000000c00647947 */ /* 0x000fec0003800000 */
.L_x_810:
        /* <DEDUP_REMOVED lines=9> */
.L_x_818:
[----:B------:R0:W5:Y:S01]  /*6900*/  LDG.E.U16 R18, desc[UR36][R4.64] ;  /* 0x0000002404127981 */ /* 0x000162000c1e1500 */
[----:B------:R-:W-:Y:S05]  /*6910*/  BRA `(.L_x_814) ;  /* 0x0000000c00387947 */ /* 0x000fea0003800000 */
.L_x_817:
        /* <DEDUP_REMOVED lines=9> */
.L_x_820:
[----:B------:R1:W5:Y:S01]  /*69b0*/  LDG.E.U16 R18, desc[UR36][R4.64] ;  /* 0x0000002404127981 */ /* 0x000362000c1e1500 */
[----:B------:R-:W-:Y:S05]  /*69c0*/  BRA `(.L_x_814) ;  /* 0x0000000c000c7947 */ /* 0x000fea0003800000 */
.L_x_819:
        /* <DEDUP_REMOVED lines=9> */
.L_x_809:
        /* <DEDUP_REMOVED lines=14> */
.L_x_823:
        /* <DEDUP_REMOVED lines=9> */
.L_x_822:
        /* <DEDUP_REMOVED lines=27> */
.L_x_825:
        /* <DEDUP_REMOVED lines=15> */
.L_x_824:
[----:B------:R-:W2:Y:S02]  /*6e70*/  LDG.E.U16 R0, desc[UR36][R4.64] ;  /* 0x0000002404007981 */ /* 0x000ea4000c1e1500 */
[----:B--2---:R-:W-:-:S05]  /*6e80*/  IMAD.U32 R0, R0, 0x10000, RZ ;  /* 0x0001000000007824 */ /* 0x004fca00078e00ff */
[----:B------:R-:W-:-:S04]  /*6e90*/  F2FP.F16.F32.PACK_AB R0, RZ, R0 ;  /* 0x00000000ff00723e */ /* 0x000fc800000000ff */
[----:B------:R-:W-:Y:S01]  /*6ea0*/  PRMT R18, R0, 0x7610, R18 ;  /* 0x0000761000127816 */ /* 0x000fe20000000012 */
[----:B------:R-:W-:Y:S06]  /*6eb0*/  BRA `(.L_x_814) ;  /* 0x0000000400d07947 */ /* 0x000fec0003800000 */
.L_x_821:
        /* <DEDUP_REMOVED lines=13> */
.L_x_828:
        /* <DEDUP_REMOVED lines=21> */
.L_x_832:
[----:B------:R-:W-:Y:S05]  /*70e0*/  BSYNC.RECONVERGENT B1 ;  /* 0x0000000000017941 */ /* 0x000fea0003800200 */
.L_x_831:
[----:B------:R-:W-:Y:S01]  /*70f0*/  IMAD.SHL.U32 R0, R0, 0x100000, RZ ;  /* 0x0010000000007824 */ /* 0x000fe200078e00ff */
[----:B------:R-:W-:-:S04]  /*7100*/  LEA R3, R3, 0x3b800000, 0x17 ;  /* 0x3b80000003037811 */ /* 0x000fc800078eb8ff */
[----:B------:R-:W-:-:S07]  /*7110*/  LOP3.LUT R0, R3, R0, R7, 0xfe, !PT ;  /* 0x0000000003007212 */ /* 0x000fce00078efe07 */
.L_x_830:
[----:B------:R-:W-:Y:S05]  /*7120*/  BSYNC.RECONVERGENT B0 ;  /* 0x0000000000007941 */ /* 0x000fea0003800200 */
.L_x_829:
[----:B------:R-:W-:-:S04]  /*7130*/  F2FP.F16.F32.PACK_AB R0, RZ, R0 ;  /* 0x00000000ff00723e */ /* 0x000fc800000000ff */
[----:B------:R-:W-:Y:S01]  /*7140*/  PRMT R18, R0, 0x7610, R18 ;  /* 0x0000761000127816 */ /* 0x000fe20000000012 */
[----:B------:R-:W-:Y:S06]  /*7150*/  BRA `(.L_x_814) ;  /* 0x0000000400287947 */ /* 0x000fec0003800000 */
.L_x_827:
        /* <DEDUP_REMOVED lines=21> */
.L_x_836:
[----:B------:R-:W-:Y:S05]  /*72b0*/  BSYNC.RECONVERGENT B1 ;  /* 0x0000000000017941 */ /* 0x000fea0003800200 */
.L_x_835:
[----:B------:R-:W-:Y:S01]  /*72c0*/  IMAD.SHL.U32 R0, R0, 0x200000, RZ ;  /* 0x0020000000007824 */ /* 0x000fe200078e00ff */
[----:B------:R-:W-:-:S04]  /*72d0*/  LEA R3, R3, 0x37800000, 0x17 ;  /* 0x3780000003037811 */ /* 0x000fc800078eb8ff */
[----:B------:R-:W-:-:S07]  /*72e0*/  LOP3.LUT R0, R3, R0, R7, 0xfe, !PT ;  /* 0x0000000003007212 */ /* 0x000fce00078efe07 */
.L_x_834:
[----:B------:R-:W-:Y:S05]  /*72f0*/  BSYNC.RECONVERGENT B0 ;  /* 0x0000000000007941 */ /* 0x000fea0003800200 */
.L_x_833:
[----:B------:R-:W-:-:S04]  /*7300*/  F2FP.F16.F32.PACK_AB R0, RZ, R0 ;  /* 0x00000000ff00723e */ /* 0x000fc800000000ff */
[----:B------:R-:W-:Y:S01]  /*7310*/  PRMT R18, R0, 0x7610, R18 ;  /* 0x0000761000127816 */ /* 0x000fe20000000012 */
[----:B------:R-:W-:Y:S06]  /*7320*/  BRA `(.L_x_814) ;  /* 0x0000000000b47947 */ /* 0x000fec0003800000 */
.L_x_826:
        /* <DEDUP_REMOVED lines=14> */
.L_x_840:
[----:B------:R-:W-:Y:S05]  /*7410*/  BSYNC.RECONVERGENT B0 ;  /* 0x0000000000007941 */ /* 0x000fea0003800200 */
.L_x_839:
[----:B------:R-:W-:-:S04]  /*7420*/  F2FP.F16.F32.PACK_AB R0, RZ, R0 ;  /* 0x00000000ff00723e */ /* 0x000fc800000000ff */
[----:B------:R-:W-:Y:S01]  /*7430*/  PRMT R18, R0, 0x7610, R18 ;  /* 0x0000761000127816 */ /* 0x000fe20000000012 */
[----:B------:R-:W-:Y:S06]  /*7440*/  BRA `(.L_x_814) ;  /* 0x00000000006c7947 */ /* 0x000fec0003800000 */
.L_x_813:
        /* <DEDUP_REMOVED lines=16> */
.L_x_841:
[----:B------:R-:W-:Y:S01]  /*7550*/  PRMT R18, RZ, 0x7610, R18 ;  /* 0x00007610ff127816 */ /* 0x000fe20000000012 */
[----:B------:R-:W-:Y:S06]  /*7560*/  BRA `(.L_x_814) ;  /* 0x0000000000247947 */ /* 0x000fec0003800000 */
.L_x_838:
[----:B------:R-:W2:Y:S02]  /*7570*/  LDG.E.64 R4, desc[UR36][R4.64] ;  /* 0x0000002404047981 */ /* 0x000ea4000c1e1b00 */
[----:B--2---:R-:W0:Y:S02]  /*7580*/  I2F.U64 R0, R4 ;  /* 0x0000000400007312 */ /* 0x004e240000301000 */
[----:B0-----:R-:W-:-:S04]  /*7590*/  F2FP.F16.F32.PACK_AB R0, RZ, R0 ;  /* 0x00000000ff00723e */ /* 0x001fc800000000ff */
[----:B------:R-:W-:Y:S01]  /*75a0*/  PRMT R18, R0, 0x7610, R18 ;  /* 0x0000761000127816 */ /* 0x000fe20000000012 */
[----:B------:R-:W-:Y:S06]  /*75b0*/  BRA `(.L_x_814) ;  /* 0x0000000000107947 */ /* 0x000fec0003800000 */
.L_x_837:
[----:B------:R-:W2:Y:S02]  /*75c0*/  LDG.E R4, desc[UR36][R4.64] ;  /* 0x0000002404047981 */ /* 0x000ea4000c1e1900 */
[----:B--2---:R-:W-:-:S04]  /*75d0*/  I2FP.F32.U32 R0, R4 ;  /* 0x0000000400007245 */ /* 0x004fc80000201000 */
[----:B------:R-:W-:-:S04]  /*75e0*/  F2FP.F16.F32.PACK_AB R0, RZ, R0 ;  /* 0x00000000ff00723e */ /* 0x000fc800000000ff */
[----:B------:R-:W-:-:S07]  /*75f0*/  PRMT R18, R0, 0x7610, R18 ;  /* 0x0000761000127816 */ /* 0x000fce0000000012 */
.L_x_814:
        /* <DEDUP_REMOVED lines=21> */
.L_x_845:
[----:B------:R-:W2:Y:S02]  /*7750*/  LDG.E.U8 R4, desc[UR36][R4.64] ;  /* 0x0000002404047981 */ /* 0x000ea4000c1e1100 */
[----:B--2---:R-:W-:-:S04]  /*7760*/  I2FP.F32.U32 R0, R4 ;  /* 0x0000000400007245 */ /* 0x004fc80000201000 */
[----:B------:R-:W-:Y:S01]  /*7770*/  F2FP.F16.F32.PACK_AB R0, RZ, R0 ;  /* 0x00000000ff00723e */ /* 0x000fe200000000ff */
[----:B------:R-:W-:Y:S06]  /*7780*/  BRA `(.L_x_808) ;  /* 0x0000000c00807947 */ /* 0x000fec0003800000 */
.L_x_844:
        /* <DEDUP_REMOVED lines=10> */
.L_x_848:
[----:B------:R-:W2:Y:S02]  /*7830*/  LDG.E R4, desc[UR36][R4.64] ;  /* 0x0000002404047981 */ /* 0x000ea4000c1e1900 */
[----:B--2---:R-:W-:-:S04]  /*7840*/  I2FP.F32.S32 R0, R4 ;  /* 0x0000000400007245 */ /* 0x004fc80000201400 */
[----:B------:R-:W-:Y:S01]  /*7850*/  F2FP.F16.F32.PACK_AB R0, RZ, R0 ;  /* 0x00000000ff00723e */ /* 0x000fe200000000ff */
[----:B------:R-:W-:Y:S06]  /*7860*/  BRA `(.L_x_808) ;  /* 0x0000000c00487947 */ /* 0x000fec0003800000 */
.L_x_847:
[----:B------:R-:W2:Y:S02]  /*7870*/  LDG.E.U16 R4, desc[UR36][R4.64] ;  /* 0x0000002404047981 */ /* 0x000ea4000c1e1500 */
[----:B--2---:R-:W0:Y:S02]  /*7880*/  I2F.S16 R0, R4 ;  /* 0x0000000400007306 */ /* 0x004e240000101400 */
[----:B0-----:R-:W-:Y:S01]  /*7890*/  F2FP.F16.F32.PACK_AB R0, RZ, R0 ;  /* 0x00000000ff00723e */ /* 0x001fe200000000ff */
[----:B------:R-:W-:Y:S06]  /*78a0*/  BRA `(.L_x_808) ;  /* 0x0000000c00387947 */ /* 0x000fec0003800000 */
.L_x_843:
        /* <DEDUP_REMOVED lines=9> */
.L_x_850:
[----:B------:R2:W5:Y:S01]  /*7940*/  LDG.E.U16 R0, desc[UR36][R4.64] ;  /* 0x0000002404007981 */ /* 0x000562000c1e1500 */
[----:B------:R-:W-:Y:S05]  /*7950*/  BRA `(.L_x_808) ;  /* 0x0000000c000c7947 */ /* 0x000fea0003800000 */
.L_x_849:
        /* <DEDUP_REMOVED lines=9> */
.L_x_852:
[----:B------:R3:W5:Y:S01]  /*79f0*/  LDG.E.U16 R0, desc[UR36][R4.64] ;  /* 0x0000002404007981 */ /* 0x000762000c1e1500 */
[----:B------:R-:W-:Y:S05]  /*7a00*/  BRA `(.L_x_808) ;  /* 0x0000000800e07947 */ /* 0x000fea0003800000 */
.L_x_851:
        /* <DEDUP_REMOVED lines=8> */
.L_x_842:
        /* <DEDUP_REMOVED lines=13> */
.L_x_855:
        /* <DEDUP_REMOVED lines=8> */
.L_x_854:
        /* <DEDUP_REMOVED lines=27> */
.L_x_857:
        /* <DEDUP_REMOVED lines=12> */
[----:B------:R-:W-:Y:S01]  /*7e50*/  F2FP.F16.F32.PACK_AB R0, RZ, R0 ;  /* 0x00000000ff00723e */ /* 0x000fe200000000ff */
[----:B------:R-:W-:Y:S06]  /*7e60*/  BRA `(.L_x_808) ;  /* 0x0000000400c87947 */ /* 0x000fec0003800000 */
.L_x_856:
[----:B------:R-:W2:Y:S02]  /*7e70*/  LDG.E.U16 R0, desc[UR36][R4.64] ;  /* 0x0000002404007981 */ /* 0x000ea4000c1e1500 */
[----:B--2---:R-:W-:-:S05]  /*7e80*/  IMAD.U32 R0, R0, 0x10000, RZ ;  /* 0x0001000000007824 */ /* 0x004fca00078e00ff */
[----:B------:R-:W-:Y:S01]  /*7e90*/  F2FP.F16.F32.PACK_AB R0, RZ, R0 ;  /* 0x00000000ff00723e */ /* 0x000fe200000000ff */
[----:B------:R-:W-:Y:S06]  /*7ea0*/  BRA `(.L_x_808) ;  /* 0x0000000400b87947 */ /* 0x000fec0003800000 */
.L_x_853:
        /* <DEDUP_REMOVED lines=12> */
.L_x_860:
        /* <DEDUP_REMOVED lines=21> */
.L_x_864:
[----:B------:R-:W-:Y:S05]  /*80c0*/  BSYNC.RECONVERGENT B1 ;  /* 0x0000000000017941 */ /* 0x000fea0003800200 */
.L_x_863:
[----:B------:R-:W-:Y:S01]  /*80d0*/  IMAD.SHL.U32 R0, R0, 0x100000, RZ ;  /* 0x0010000000007824 */ /* 0x000fe200078e00ff */
[----:B------:R-:W-:-:S04]  /*80e0*/  LEA R3, R3, 0x3b800000, 0x17 ;  /* 0x3b80000003037811 */ /* 0x000fc800078eb8ff */
[----:B------:R-:W-:-:S07]  /*80f0*/  LOP3.LUT R0, R3, R0, R7, 0xfe, !PT ;  /* 0x0000000003007212 */ /* 0x000fce00078efe07 */
.L_x_862:
[----:B------:R-:W-:Y:S05]  /*8100*/  BSYNC.RECONVERGENT B0 ;  /* 0x0000000000007941 */ /* 0x000fea0003800200 */
.L_x_861:
[----:B------:R-:W-:Y:S01]  /*8110*/  F2FP.F16.F32.PACK_AB R0, RZ, R0 ;  /* 0x00000000ff00723e */ /* 0x000fe200000000ff */
[----:B------:R-:W-:Y:S06]  /*8120*/  BRA `(.L_x_808) ;  /* 0x0000000400187947 */ /* 0x000fec0003800000 */
.L_x_859:
        /* <DEDUP_REMOVED lines=21> */
.L_x_868:
[----:B------:R-:W-:Y:S05]  /*8280*/  BSYNC.RECONVERGENT B1 ;  /* 0x0000000000017941 */ /* 0x000fea0003800200 */
.L_x_867:
[----:B------:R-:W-:Y:S01]  /*8290*/  IMAD.SHL.U32 R0, R0, 0x200000, RZ ;  /* 0x0020000000007824 */ /* 0x000fe200078e00ff */
[----:B------:R-:W-:-:S04]  /*82a0*/  LEA R3, R3, 0x37800000, 0x17 ;  /* 0x3780000003037811 */ /* 0x000fc800078eb8ff */
[----:B------:R-:W-:-:S07]  /*82b0*/  LOP3.LUT R0, R3, R0, R7, 0xfe, !PT ;  /* 0x0000000003007212 */ /* 0x000fce00078efe07 */
.L_x_866:
[----:B------:R-:W-:Y:S05]  /*82c0*/  BSYNC.RECONVERGENT B0 ;  /* 0x0000000000007941 */ /* 0x000fea0003800200 */
.L_x_865:
[----:B------:R-:W-:Y:S01]  /*82d0*/  F2FP.F16.F32.PACK_AB R0, RZ, R0 ;  /* 0x00000000ff00723e */ /* 0x000fe200000000ff */
[----:B------:R-:W-:Y:S06]  /*82e0*/  BRA `(.L_x_808) ;  /* 0x0000000000a87947 */ /* 0x000fec0003800000 */
.L_x_858:
        /* <DEDUP_REMOVED lines=14> */
.L_x_872:
[----:B------:R-:W-:Y:S05]  /*83d0*/  BSYNC.RECONVERGENT B0 ;  /* 0x0000000000007941 */ /* 0x000fea0003800200 */
.L_x_871:
[----:B------:R-:W-:Y:S01]  /*83e0*/  F2FP.F16.F32.PACK_AB R0, RZ, R0 ;  /* 0x00000000ff00723e */ /* 0x000fe200000000ff */
[----:B------:R-:W-:Y:S06]  /*83f0*/  BRA `(.L_x_808) ;  /* 0x0000000000647947 */ /* 0x000fec0003800000 */
.L_x_846:
        /* <DEDUP_REMOVED lines=16> */
.L_x_873:
[----:B------:R-:W-:Y:S01]  /*8500*/  PRMT R0, RZ, 0x7610, R0 ;  /* 0x00007610ff007816 */ /* 0x000fe20000000000 */
[----:B------:R-:W-:Y:S06]  /*8510*/  BRA `(.L_x_808) ;  /* 0x00000000001c7947 */ /* 0x000fec0003800000 */
.L_x_870:
[----:B------:R-:W2:Y:S02]  /*8520*/  LDG.E.64 R4, desc[UR36][R4.64] ;  /* 0x0000002404047981 */ /* 0x000ea4000c1e1b00 */
[----:B--2---:R-:W0:Y:S02]  /*8530*/  I2F.U64 R0, R4 ;  /* 0x0000000400007312 */ /* 0x004e240000301000 */
[----:B0-----:R-:W-:Y:S01]  /*8540*/  F2FP.F16.F32.PACK_AB R0, RZ, R0 ;  /* 0x00000000ff00723e */ /* 0x001fe200000000ff */
[----:B------:R-:W-:Y:S06]  /*8550*/  BRA `(.L_x_808) ;  /* 0x00000000000c7947 */ /* 0x000fec0003800000 */
.L_x_869:
[----:B------:R-:W2:Y:S02]  /*8560*/  LDG.E R4, desc[UR36][R4.64] ;  /* 0x0000002404047981 */ /* 0x000ea4000c1e1900 */
[----:B--2---:R-:W-:-:S04]  /*8570*/  I2FP.F32.U32 R0, R4 ;  /* 0x0000000400007245 */ /* 0x004fc80000201000 */
[----:B------:R-:W-:-:S07]  /*8580*/  F2FP.F16.F32.PACK_AB R0, RZ, R0 ;  /* 0x00000000ff00723e */ /* 0x000fce00000000ff */
.L_x_808:
[----:B------:R-:W-:Y:S05]  /*8590*/  BSYNC.RECONVERGENT B6 ;  /* 0x0000000000067941 */ /* 0x000fea0003800200 */
.L_x_807:
[----:B------:R-:W4:Y:S01]  /*85a0*/  LDC.U8 R19, c[0x0][0x3b0] ;  /* 0x0000ec00ff137b82 */ /* 0x000f220000000000 */
[CC--:B------:R-:W-:Y:S01]  /*85b0*/  ISETP.GE.AND P1, PT, R25.reuse, R16.reuse, PT ;  /* 0x000000101900720c */ /* 0x0c0fe20003f26270 */
[C---:B------:R-:W-:Y:S01]  /*85c0*/  VIADD R3, R25.reuse, 0x100 ;  /* 0x0000010019037836 */ /* 0x040fe20000000000 */
[----:B------:R-:W-:Y:S01]  /*85d0*/  BSSY.RECONVERGENT B0, `(.L_x_874) ;  /* 0x000000d000007945 */ /* 0x000fe20003800200 */
[C---:B0123--:R-:W-:Y:S02]  /*85e0*/  VIADD R5, R25.reuse, 0x180 ;  /* 0x0000018019057836 */ /* 0x04ffe40000000000 */
[----:B------:R-:W-:Y:S01]  /*85f0*/  VIADD R23, R25, 0x80 ;  /* 0x0000008019177836 */ /* 0x000fe20000000000 */
[-C--:B------:R-:W-:Y:S02]  /*8600*/  ISETP.GE.AND P2, PT, R3, R16.reuse, PT ;  /* 0x000000100300720c */ /* 0x080fe40003f46270 */
[-C--:B------:R-:W-:Y:S02]  /*8610*/  ISETP.GE.AND P0, PT, R5, R16.reuse, PT ;  /* 0x000000100500720c */ /* 0x080fe40003f06270 */
[----:B------:R-:W-:-:S03]  /*8620*/  ISETP.GE.AND P4, PT, R23, R16, PT ;  /* 0x000000101700720c */ /* 0x000fc60003f86270 */
[----:B------:R-:W-:Y:S10]  /*8630*/  @P1 BRA `(.L_x_875) ;  /* 0x0000000000181947 */ /* 0x000ff40003800000 */
[----:B-----5:R-:W-:-:S05]  /*8640*/  HADD2.F32 R3, -RZ, R28.H0_H0 ;  /* 0x2000001cff037230 */ /* 0x020fca0000004100 */
[----:B------:R-:W-:-:S13]  /*8650*/  FSETP.GT.FTZ.AND P3, PT, R3, RZ, PT ;  /* 0x000000ff0300720b */ /* 0x000fda0003f74000 */
[----:B------:R-:W-:-:S05]  /*8660*/  @!P3 HADD2.F32 R24, -RZ, R24.H0_H0 ;  /* 0x20000018ff18b230 */ /* 0x000fca0000004100 */
[----:B------:R-:W-:-:S05]  /*8670*/  @!P3 FMUL.FTZ R24, R3, R24 ;  /* 0x000000180318b220 */ /* 0x000fca0000410000 */
[----:B------:R-:W-:-:S04]  /*8680*/  @!P3 F2FP.F16.F32.PACK_AB R24, RZ, R24 ;  /* 0x00000018ff18b23e */ /* 0x000fc800000000ff */
[----:B------:R-:W-:-:S07]  /*8690*/  @!P3 PRMT R28, R24, 0x7610, R28 ;  /* 0x00007610181cb816 */ /* 0x000fce000000001c */
.L_x_875:
[----:B------:R-:W-:Y:S05]  /*86a0*/  BSYNC.RECONVERGENT B0 ;  /* 0x0000000000007941 */ /* 0x000fea0003800200 */
.L_x_874:
[----:B------:R-:W-:Y:S04]  /*86b0*/  BSSY.RECONVERGENT B0, `(.L_x_876) ;  /* 0x0000008000007945 */ /* 0x000fe80003800200 */
[----:B------:R-:W-:Y:S05]  /*86c0*/  @P4 BRA `(.L_x_877) ;  /* 0x0000000000184947 */ /* 0x000fea0003800000 */
[----:B-----5:R-:W-:-:S05]  /*86d0*/  HADD2.F32 R3, -RZ, R22.H0_H0 ;  /* 0x20000016ff037230 */ /* 0x020fca0000004100 */
[----:B------:R-:W-:-:S13]  /*86e0*/  FSETP.GT.FTZ.AND P3, PT, R3, RZ, PT ;  /* 0x000000ff0300720b */ /* 0x000fda0003f74000 */
[----:B------:R-:W-:-:S05]  /*86f0*/  @!P3 HADD2.F32 R26, -RZ, R26.H0_H0 ;  /* 0x2000001aff1ab230 */ /* 0x000fca0000004100 */
[----:B------:R-:W-:-:S05]  /*8700*/  @!P3 FMUL.FTZ R26, R3, R26 ;  /* 0x0000001a031ab220 */ /* 0x000fca0000410000 */
[----:B------:R-:W-:-:S04]  /*8710*/  @!P3 F2FP.F16.F32.PACK_AB R26, RZ, R26 ;  /* 0x0000001aff1ab23e */ /* 0x000fc800000000ff */
[----:B------:R-:W-:-:S07]  /*8720*/  @!P3 PRMT R22, R26, 0x7610, R22 ;  /* 0x000076101a16b816 */ /* 0x000fce0000000016 */
.L_x_877:
[----:B------:R-:W-:Y:S05]  /*8730*/  BSYNC.RECONVERGENT B0 ;  /* 0x0000000000007941 */ /* 0x000fea0003800200 */
.L_x_876:
        /* <DEDUP_REMOVED lines=8> */
.L_x_879:
[----:B------:R-:W-:Y:S05]  /*87c0*/  BSYNC.RECONVERGENT B0 ;  /* 0x0000000000007941 */ /* 0x000fea0003800200 */
.L_x_878:
        /* <DEDUP_REMOVED lines=8> */
.L_x_881:
[----:B------:R-:W-:Y:S05]  /*8850*/  BSYNC.RECONVERGENT B0 ;  /* 0x0000000000007941 */ /* 0x000fea0003800200 */
.L_x_880:
[----:B------:R-:W-:Y:S04]  /*8860*/  BSSY.RECONVERGENT B6, `(.L_x_882) ;  /* 0x000010e000067945 */ /* 0x000fe80003800200 */
[----:B------:R-:W-:Y:S05]  /*8870*/  @P1 BRA `(.L_x_883) ;  /* 0x0000001000301947 */ /* 0x000fea0003800000 */
[----:B------:R-:W0:Y:S01]  /*8880*/  LDCU UR4, c[0x0][0x3b4] ;  /* 0x00007680ff0477ac */ /* 0x000e220008000800 */
[----:B------:R-:W1:Y:S01]  /*8890*/  LDC.64 R8, c[0x0][0x388] ;  /* 0x0000e200ff087b82 */ /* 0x000e620000000a00 */
[----:B-----5:R-:W-:Y:S01]  /*88a0*/  IMAD R0, R2, 0x200, R25 ;  /* 0x0000020002007824 */ /* 0x020fe200078e0219 */
[----:B----4-:R-:W-:-:S03]  /*88b0*/  PRMT R4, R19, 0x9910, RZ ;  /* 0x0000991013047816 */ /* 0x010fc600000000ff */
[----:B0-----:R-:W-:Y:S02]  /*88c0*/  IMAD R3, R0, UR4, RZ ;  /* 0x0000000400037c24 */ /* 0x001fe4000f8e02ff */
[----:B------:R-:W-:-:S05]  /*88d0*/  IMAD.MOV.U32 R0, RZ, RZ, R4 ;  /* 0x000000ffff007224 */ /* 0x000fca00078e0004 */
[----:B------:R-:W-:Y:S02]  /*88e0*/  ISETP.GT.AND P0, PT, R0, 0x9, PT ;  /* 0x000000090000780c */ /* 0x000fe40003f04270 */
[----:B-1----:R-:W-:-:S05]  /*88f0*/  IADD3 R8, P1, PT, R3, R8, RZ ;  /* 0x0000000803087210 */ /* 0x002fca0007f3e0ff */
[----:B------:R-:W-:-:S06]  /*8900*/  IMAD.X R9, RZ, RZ, R9, P1 ;  /* 0x000000ffff097224 */ /* 0x000fcc00008e0609 */
[----:B------:R-:W-:Y:S05]  /*8910*/  @P0 BRA `(.L_x_884) ;  /* 0x00000004002c0947 */ /* 0x000fea0003800000 */
[----:B------:R-:W-:-:S13]  /*8920*/  ISETP.GT.AND P0, PT, R0, 0x4, PT ;  /* 0x000000040000780c */ /* 0x000fda0003f04270 */
[----:B------:R-:W-:Y:S05]  /*8930*/  @P0 BRA `(.L_x_885) ;  /* 0x0000000000940947 */ /* 0x000fea0003800000 */
[----:B------:R-:W-:-:S13]  /*8940*/  ISETP.GT.AND P0, PT, R0, 0x1, PT ;  /* 0x000000010000780c */ /* 0x000fda0003f04270 */
[----:B------:R-:W-:Y:S05]  /*8950*/  @P0 BRA `(.L_x_886) ;  /* 0x0000000000380947 */ /* 0x000fea0003800000 */
[----:B------:R-:W-:-:S13]  /*8960*/  ISETP.NE.AND P0, PT, R19, RZ, PT ;  /* 0x000000ff1300720c */ /* 0x000fda0003f05270 */
[----:B------:R-:W-:Y:S05]  /*8970*/  @!P0 BRA `(.L_x_887) ;  /* 0x00000000001c8947 */ /* 0x000fea0003800000 */
[----:B------:R-:W-:-:S13]  /*8980*/  ISETP.NE.AND P0, PT, R0, 0x1, PT ;  /* 0x000000010000780c */ /* 0x000fda0003f05270 */
[----:B------:R-:W-:Y:S05]  /*8990*/  @P0 BRA `(.L_x_888) ;  /* 0x0000000c00380947 */ /* 0x000fea0003800000 */
[----:B------:R-:W-:Y:S02]  /*89a0*/  HADD2.F32 R28, -RZ, R28.H0_H0 ;  /* 0x2000001cff1c7230 */ /* 0x000fe40000004100 */
[----:B------:R-:W-:Y:S02]  /*89b0*/  IMAD.MOV.U32 R25, RZ, RZ, R23 ;  /* 0x000000ffff197224 */ /* 0x000fe400078e0017 */
[----:B------:R-:W0:Y:S02]  /*89c0*/  F2I.FTZ.TRUNC.NTZ R3, R28 ;  /* 0x0000001c00037305 */ /* 0x000e24000021f100 */
[----:B0-----:R0:W-:Y:S01]  /*89d0*/  STG.E.U8 desc[UR36][R8.64], R3 ;  /* 0x0000000308007986 */ /* 0x0011e2000c101124 */
[----:B------:R-:W-:Y:S05]  /*89e0*/  BRA `(.L_x_883) ;  /* 0x0000000c00d47947 */ /* 0x000fea0003800000 */
.L_x_887:
[----:B------:R-:W-:Y:S02]  /*89f0*/  HADD2.F32 R5, -RZ, R28.H0_H0 ;  /* 0x2000001cff057230 */ /* 0x000fe40000004100 */
[----:B------:R-:W-:-:S04]  /*8a00*/  IMAD.MOV.U32 R25, RZ, RZ, R23 ;  /* 0x000000ffff197224 */ /* 0x000fc800078e0017 */
[----:B------:R-:W0:Y:S02]  /*8a10*/  F2I.S64.TRUNC R4, R5 ;  /* 0x0000000500047311 */ /* 0x000e24000020d900 */
[----:B0-----:R0:W-:Y:S01]  /*8a20*/  STG.E.U8 desc[UR36][R8.64], R4 ;  /* 0x0000000408007986 */ /* 0x0011e2000c101124 */
[----:B------:R-:W-:Y:S05]  /*8a30*/  BRA `(.L_x_883) ;  /* 0x0000000c00c07947 */ /* 0x000fea0003800000 */
.L_x_886:
[----:B------:R-:W-:-:S13]  /*8a40*/  ISETP.NE.AND P0, PT, R0, 0x2, PT ;  /* 0x000000020000780c */ /* 0x000fda0003f05270 */
[----:B------:R-:W-:Y:S05]  /*8a50*/  @!P0 BRA `(.L_x_889) ;  /* 0x0000000000388947 */ /* 0x000fea0003800000 */
[----:B------:R-:W-:-:S13]  /*8a60*/  ISETP.NE.AND P0, PT, R0, 0x3, PT ;  /* 0x000000030000780c */ /* 0x000fda0003f05270 */
[----:B------:R-:W-:Y:S05]  /*8a70*/  @!P0 BRA `(.L_x_890) ;  /* 0x00000000001c8947 */ /* 0x000fea0003800000 */
[----:B------:R-:W-:-:S13]  /*8a80*/  ISETP.NE.AND P0, PT, R0, 0x4, PT ;  /* 0x000000040000780c */ /* 0x000fda0003f05270 */
[----:B------:R-:W-:Y:S05]  /*8a90*/  @P0 BRA `(.L_x_888) ;  /* 0x0000000800f80947 */ /* 0x000fea0003800000 */
[----:B------:R-:W-:Y:S02]  /*8aa0*/  HADD2.F32 R4, -RZ, R28.H0_H0 ;  /* 0x2000001cff047230 */ /* 0x000fe40000004100 */
[----:B------:R-:W-:-:S04]  /*8ab0*/  IMAD.MOV.U32 R25, RZ, RZ, R23 ;  /* 0x000000ffff197224 */ /* 0x000fc800078e0017 */
[----:B------:R-:W0:Y:S02]  /*8ac0*/  F2I.S64.TRUNC R4, R4 ;  /* 0x0000000400047311 */ /* 0x000e24000020d900 */
[----:B0-----:R0:W-:Y:S01]  /*8ad0*/  STG.E.64 desc[UR36][R8.64], R4 ;  /* 0x0000000408007986 */ /* 0x0011e2000c101b24 */
[----:B------:R-:W-:Y:S05]  /*8ae0*/  BRA `(.L_x_883) ;  /* 0x0000000c00947947 */ /* 0x000fea0003800000 */
.L_x_890:
[----:B------:R-:W-:Y:S02]  /*8af0*/  HADD2.F32 R28, -RZ, R28.H0_H0 ;  /* 0x2000001cff1c7230 */ /* 0x000fe40000004100 */
[----:B------:R-:W-:Y:S02]  /*8b00*/  IMAD.MOV.U32 R25, RZ, RZ, R23 ;  /* 0x000000ffff197224 */ /* 0x000fe400078e0017 */
[----:B------:R-:W0:Y:S02]  /*8b10*/  F2I.FTZ.TRUNC.NTZ R3, R28 ;  /* 0x0000001c00037305 */ /* 0x000e24000021f100 */
[----:B0-----:R0:W-:Y:S01]  /*8b20*/  STG.E desc[UR36][R8.64], R3 ;  /* 0x0000000308007986 */ /* 0x0011e2000c101924 */
[----:B------:R-:W-:Y:S05]  /*8b30*/  BRA `(.L_x_883) ;  /* 0x0000000c00807947 */ /* 0x000fea0003800000 */
.L_x_889:
[----:B------:R-:W-:Y:S02]  /*8b40*/  HADD2.F32 R28, -RZ, R28.H0_H0 ;  /* 0x2000001cff1c7230 */ /* 0x000fe40000004100 */
[----:B------:R-:W-:Y:S02]  /*8b50*/  IMAD.MOV.U32 R25, RZ, RZ, R23 ;  /* 0x000000ffff197224 */ /* 0x000fe400078e0017 */
[----:B------:R-:W0:Y:S02]  /*8b60*/  F2I.FTZ.TRUNC.NTZ R3, R28 ;  /* 0x0000001c00037305 */ /* 0x000e24000021f100 */
[----:B0-----:R0:W-:Y:S01]  /*8b70*/  STG.E.U16 desc[UR36][R8.64], R3 ;  /* 0x0000000308007986 */ /* 0x0011e2000c101524 */
[----:B------:R-:W-:Y:S05]  /*8b80*/  BRA `(.L_x_883) ;  /* 0x0000000c006c7947 */ /* 0x000fea0003800000 */
.L_x_885:
[----:B------:R-:W-:-:S13]  /*8b90*/  ISETP.GT.AND P0, PT, R0, 0x6, PT ;  /* 0x000000060000780c */ /* 0x000fda0003f04270 */
[----:B------:R-:W-:Y:S05]  /*8ba0*/  @P0 BRA `(.L_x_891) ;  /* 0x00000000002c0947 */ /* 0x000fea0003800000 */
[----:B------:R-:W-:-:S13]  /*8bb0*/  ISETP.NE.AND P0, PT, R0, 0x5, PT ;  /* 0x000000050000780c */ /* 0x000fda0003f05270 */
[----:B------:R-:W-:Y:S05]  /*8bc0*/  @!P0 BRA `(.L_x_892) ;  /* 0x0000000000188947 */ /* 0x000fea0003800000 */
[----:B------:R-:W-:-:S13]  /*8bd0*/  ISETP.NE.AND P0, PT, R0, 0x6, PT ;  /* 0x000000060000780c */ /* 0x000fda0003f05270 */
[----:B------:R-:W-:Y:S05]  /*8be0*/  @P0 BRA `(.L_x_888) ;  /* 0x0000000800a40947 */ /* 0x000fea0003800000 */
[----:B------:R-:W-:Y:S02]  /*8bf0*/  HADD2.F32 R3, -RZ, R28.H0_H0 ;  /* 0x2000001cff037230 */ /* 0x000fe40000004100 */
[----:B------:R-:W-:-:S03]  /*8c00*/  IMAD.MOV.U32 R25, RZ, RZ, R23 ;  /* 0x000000ffff197224 */ /* 0x000fc600078e0017 */
[----:B------:R0:W-:Y:S01]  /*8c10*/  STG.E desc[UR36][R8.64], R3 ;  /* 0x0000000308007986 */ /* 0x0001e2000c101924 */
[----:B------:R-:W-:Y:S05]  /*8c20*/  BRA `(.L_x_883) ;  /* 0x0000000c00447947 */ /* 0x000fea0003800000 */
.L_x_892:
[----:B------:R0:W-:Y:S01]  /*8c30*/  STG.E.U16 desc[UR36][R8.64], R28 ;  /* 0x0000001c08007986 */ /* 0x0001e2000c101524 */
[----:B------:R-:W-:Y:S01]  /*8c40*/  IMAD.MOV.U32 R25, RZ, RZ, R23 ;  /* 0x000000ffff197224 */ /* 0x000fe200078e0017 */
[----:B------:R-:W-:Y:S06]  /*8c50*/  BRA `(.L_x_883) ;  /* 0x0000000c00387947 */ /* 0x000fec0003800000 */
.L_x_891:
[----:B------:R-:W-:-:S13]  /*8c60*/  ISETP.NE.AND P0, PT, R0, 0x7, PT ;  /* 0x000000070000780c */ /* 0x000fda0003f05270 */
[----:B------:R-:W-:Y:S05]  /*8c70*/  @!P0 BRA `(.L_x_893) ;  /* 0x00000000003c8947 */ /* 0x000fea0003800000 */
[----:B------:R-:W-:-:S13]  /*8c80*/  ISETP.NE.AND P0, PT, R0, 0x8, PT ;  /* 0x000000080000780c */ /* 0x000fda0003f05270 */
[----:B------:R-:W-:Y:S05]  /*8c90*/  @!P0 BRA `(.L_x_894) ;  /* 0x00000000001c8947 */ /* 0x000fea0003800000 */
[----:B------:R-:W-:-:S13]  /*8ca0*/  ISETP.NE.AND P0, PT, R0, 0x9, PT ;  /* 0x000000090000780c */ /* 0x000fda0003f05270 */
[----:B------:R-:W-:Y:S05]  /*8cb0*/  @P0 BRA `(.L_x_888) ;  /* 0x0000000800700947 */ /* 0x000fea0003800000 */
[----:B------:R-:W-:Y:S02]  /*8cc0*/  HADD2.F32 R28, -RZ, R28.H0_H0 ;  /* 0x2000001cff1c7230 */ /* 0x000fe40000004100 */
[----:B------:R-:W-:Y:S02]  /*8cd0*/  IMAD.MOV.U32 R29, RZ, RZ, RZ ;  /* 0x000000ffff1d7224 */ /* 0x000fe400078e00ff */
[----:B------:R-:W-:-:S03]  /*8ce0*/  IMAD.MOV.U32 R25, RZ, RZ, R23 ;  /* 0x000000ffff197224 */ /* 0x000fc600078e0017 */
[----:B------:R0:W-:Y:S01]  /*8cf0*/  STG.E.64 desc[UR36][R8.64], R28 ;  /* 0x0000001c08007986 */ /* 0x0001e2000c101b24 */
[----:B------:R-:W-:Y:S05]  /*8d00*/  BRA `(.L_x_883) ;  /* 0x0000000c000c7947 */ /* 0x000fea0003800000 */
.L_x_894:
[----:B------:R-:W-:Y:S02]  /*8d10*/  HADD2.F32 R0, -RZ, R28.H0_H0 ;  /* 0x2000001cff007230 */ /* 0x000fe40000004100 */
[----:B------:R-:W-:-:S03]  /*8d20*/  IMAD.MOV.U32 R25, RZ, RZ, R23 ;  /* 0x000000ffff197224 */ /* 0x000fc600078e0017 */
[----:B------:R-:W-:-:S04]  /*8d30*/  F2FP.F16.F32.PACK_AB R0, RZ, R0 ;  /* 0x00000000ff00723e */ /* 0x000fc800000000ff */
[----:B------:R-:W-:-:S05]  /*8d40*/  PRMT R0, R0, 0x5410, RZ ;  /* 0x0000541000007816 */ /* 0x000fca00000000ff */
[----:B------:R0:W-:Y:S01]  /*8d50*/  STG.E desc[UR36][R8.64], R0 ;  /* 0x0000000008007986 */ /* 0x0001e2000c101924 */
[----:B------:R-:W-:Y:S05]  /*8d60*/  BRA `(.L_x_883) ;  /* 0x0000000800f47947 */ /* 0x000fea0003800000 */
.L_x_893:
[----:B------:R-:W-:Y:S02]  /*8d70*/  HADD2.F32 R4, -RZ, R28.H0_H0 ;  /* 0x2000001cff047230 */ /* 0x000fe40000004100 */
[----:B------:R-:W-:-:S03]  /*8d80*/  IMAD.MOV.U32 R25, RZ, RZ, R23 ;  /* 0x000000ffff197224 */ /* 0x000fc600078e0017 */
[----:B------:R-:W-:-:S06]  /*8d90*/  FMUL.FTZ R4, R4, 1 ;  /* 0x3f80000004047820 */ /* 0x000fcc0000410000 */
[----:B------:R-:W0:Y:S02]  /*8da0*/  F2F.F64.F32 R4, R4 ;  /* 0x0000000400047310 */ /* 0x000e240000201800 */
[----:B0-----:R0:W-:Y:S01]  /*8db0*/  STG.E.64 desc[UR36][R8.64], R4 ;  /* 0x0000000408007986 */ /* 0x0011e2000c101b24 */
[----:B------:R-:W-:Y:S05]  /*8dc0*/  BRA `(.L_x_883) ;  /* 0x0000000800dc7947 */ /* 0x000fea0003800000 */
.L_x_884:
[----:B------:R-:W-:-:S13]  /*8dd0*/  ISETP.GT.AND P0, PT, R0, 0x18, PT ;  /* 0x000000180000780c */ /* 0x000fda0003f04270 */
[----:B------:R-:W-:Y:S05]  /*8de0*/  @P0 BRA `(.L_x_895) ;  /* 0x0000000400100947 */ /* 0x000fea0003800000 */
        /* <DEDUP_REMOVED lines=8> */
[----:B------:R-:W-:-:S04]  /*8e70*/  FSETP.NEU.FTZ.AND P0, PT, R28, RZ, PT ;  /* 0x000000ff1c00720b */ /* 0x000fc80003f1d000 */
[----:B------:R-:W-:-:S05]  /*8e80*/  SEL R3, RZ, 0x1, !P0 ;  /* 0x00000001ff037807 */ /* 0x000fca0004000000 */
[----:B------:R0:W-:Y:S01]  /*8e90*/  STG.E.U8 desc[UR36][R8.64], R3 ;  /* 0x0000000308007986 */ /* 0x0001e2000c101124 */
[----:B------:R-:W-:Y:S05]  /*8ea0*/  BRA `(.L_x_883) ;  /* 0x0000000800a47947 */ /* 0x000fea0003800000 */
.L_x_897:
[----:B------:R-:W-:Y:S01]  /*8eb0*/  HADD2.F32 R28, -RZ, R28.H0_H0 ;  /* 0x2000001cff1c7230 */ /* 0x000fe20000004100 */
[----:B------:R-:W-:Y:S01]  /*8ec0*/  CS2R R6, SRZ ;  /* 0x0000000000067805 */ /* 0x000fe2000001ff00 */
[----:B------:R-:W-:-:S03]  /*8ed0*/  IMAD.MOV.U32 R25, RZ, RZ, R23 ;  /* 0x000000ffff197224 */ /* 0x000fc600078e0017 */
[----:B------:R-:W-:-:S06]  /*8ee0*/  FMUL.FTZ R4, R28, 1 ;  /* 0x3f8000001c047820 */ /* 0x000fcc0000410000 */
[----:B------:R-:W0:Y:S02]  /*8ef0*/  F2F.F64.F32 R4, R4 ;  /* 0x0000000400047310 */ /* 0x000e240000201800 */
[----:B0-----:R0:W-:Y:S01]  /*8f00*/  STG.E.128 desc[UR36][R8.64], R4 ;  /* 0x0000000408007986 */ /* 0x0011e2000c101d24 */
[----:B------:R-:W-:Y:S05]  /*8f10*/  BRA `(.L_x_883) ;  /* 0x0000000800887947 */ /* 0x000fea0003800000 */
.L_x_896:
[----:B------:R-:W-:-:S13]  /*8f20*/  ISETP.NE.AND P0, PT, R0, 0xf, PT ;  /* 0x0000000f0000780c */ /* 0x000fda0003f05270 */
[----:B------:R-:W-:Y:S05]  /*8f30*/  @!P0 BRA `(.L_x_898) ;  /* 0x0000000000a88947 */ /* 0x000fea0003800000 */
[----:B------:R-:W-:-:S13]  /*8f40*/  ISETP.NE.AND P0, PT, R0, 0x17, PT ;  /* 0x000000170000780c */ /* 0x000fda0003f05270 */
[----:B------:R-:W-:Y:S05]  /*8f50*/  @!P0 BRA `(.L_x_899) ;  /* 0x0000000000508947 */ /* 0x000fea0003800000 */
[----:B------:R-:W-:-:S13]  /*8f60*/  ISETP.NE.AND P0, PT, R0, 0x18, PT ;  /* 0x000000180000780c */ /* 0x000fda0003f05270 */
[----:B------:R-:W-:Y:S05]  /*8f70*/  @P0 BRA `(.L_x_888) ;  /* 0x0000000400c00947 */ /* 0x000fea0003800000 */
        /* <DEDUP_REMOVED lines=13> */
.L_x_901:
[----:B------:R-:W-:Y:S05]  /*9050*/  BSYNC.RECONVERGENT B0 ;  /* 0x0000000000007941 */ /* 0x000fea0003800200 */
.L_x_900:
[----:B------:R-:W-:Y:S01]  /*9060*/  LOP3.LUT R5, R0, 0x80, R5, 0xf8, !PT ;  /* 0x0000008000057812 */ /* 0x000fe200078ef805 */
[----:B------:R-:W-:-:S04]  /*9070*/  IMAD.MOV.U32 R25, RZ, RZ, R23 ;  /* 0x000000ffff197224 */ /* 0x000fc800078e0017 */
[----:B------:R0:W-:Y:S01]  /*9080*/  STG.E.U8 desc[UR36][R8.64], R5 ;  /* 0x0000000508007986 */ /* 0x0001e2000c101124 */
[----:B------:R-:W-:Y:S05]  /*9090*/  BRA `(.L_x_883) ;  /* 0x0000000800287947 */ /* 0x000fea0003800000 */
.L_x_899:
        /* <DEDUP_REMOVED lines=15> */
.L_x_903:
[----:B------:R-:W-:Y:S05]  /*9190*/  BSYNC.RECONVERGENT B0 ;  /* 0x0000000000007941 */ /* 0x000fea0003800200 */
.L_x_902:
[----:B------:R-:W-:Y:S01]  /*91a0*/  LOP3.LUT R5, R0, 0x80, R5, 0xf8, !PT ;  /* 0x0000008000057812 */ /* 0x000fe200078ef805 */
[----:B------:R-:W-:-:S04]  /*91b0*/  IMAD.MOV.U32 R25, RZ, RZ, R23 ;  /* 0x000000ffff197224 */ /* 0x000fc800078e0017 */
[----:B------:R0:W-:Y:S01]  /*91c0*/  STG.E.U8 desc[UR36][R8.64], R5 ;  /* 0x0000000508007986 */ /* 0x0001e2000c101124 */
[----:B------:R-:W-:Y:S05]  /*91d0*/  BRA `(.L_x_883) ;  /* 0x0000000400d87947 */ /* 0x000fea0003800000 */
.L_x_898:
[----:B------:R-:W-:Y:S02]  /*91e0*/  HADD2.F32 R0, -RZ, R28.H0_H0 ;  /* 0x2000001cff007230 */ /* 0x000fe40000004100 */
[----:B------:R-:W-:-:S03]  /*91f0*/  IMAD.MOV.U32 R25, RZ, RZ, R23 ;  /* 0x000000ffff197224 */ /* 0x000fc600078e0017 */
[----:B------:R-:W-:-:S05]  /*9200*/  F2FP.BF16.F32.PACK_AB R0, RZ, R0 ;  /* 0x00000000ff00723e */ /* 0x000fca00000010ff */
[----:B------:R0:W-:Y:S01]  /*9210*/  STG.E.U16 desc[UR36][R8.64], R0 ;  /* 0x0000000008007986 */ /* 0x0001e2000c101524 */
[----:B------:R-:W-:Y:S05]  /*9220*/  BRA `(.L_x_883) ;  /* 0x0000000400c47947 */ /* 0x000fea0003800000 */
.L_x_895:
[----:B------:R-:W-:-:S13]  /*9230*/  ISETP.GT.AND P0, PT, R0, 0x1b, PT ;  /* 0x0000001b0000780c */ /* 0x000fda0003f04270 */
[----:B------:R-:W-:Y:S05]  /*9240*/  @P0 BRA `(.L_x_904) ;  /* 0x0000000000f40947 */ /* 0x000fea0003800000 */
        /* <DEDUP_REMOVED lines=8> */
[----:B------:R-:W0:Y:S02]  /*92d0*/  F2I.FTZ.U32.TRUNC.NTZ R3, R3 ;  /* 0x0000000300037305 */ /* 0x000e24000021f000 */
[----:B0-----:R0:W-:Y:S01]  /*92e0*/  STG.E.U16 desc[UR36][R8.64], R3 ;  /* 0x0000000308007986 */ /* 0x0011e2000c101524 */
[----:B------:R-:W-:Y:S05]  /*92f0*/  BRA `(.L_x_883) ;  /* 0x0000000400907947 */ /* 0x000fea0003800000 */
.L_x_906:
        /* <DEDUP_REMOVED lines=8> */
[----:B------:R-:W-:Y:S01]  /*9380*/  FADD.FTZ R0, R0, 8192 ;  /* 0x4600000000007421 */ /* 0x000fe20000010000 */
[----:B------:R-:W-:-:S04]  /*9390*/  PRMT R4, RZ, 0x7610, R4 ;  /* 0x00007610ff047816 */ /* 0x000fc80000000004 */
[----:B------:R-:W-:-:S13]  /*93a0*/  LOP3.LUT P0, R0, R0, 0xff, RZ, 0xc0, !PT ;  /* 0x000000ff00007812 */ /* 0x000fda000780c0ff */
[----:B------:R-:W-:Y:S05]  /*93b0*/  @!P0 BRA `(.L_x_908) ;  /* 0x0000000000248947 */ /* 0x000fea0003800000 */
[----:B------:R-:W-:Y:S05]  /*93c0*/  BRA `(.L_x_910) ;  /* 0x0000000000147947 */ /* 0x000fea0003800000 */
.L_x_909:
[----:B------:R-:W-:-:S04]  /*93d0*/  SHF.R.U32.HI R0, RZ, 0x14, R3 ;  /* 0x00000014ff007819 */ /* 0x000fc80000011603 */
[----:B------:R-:W-:-:S04]  /*93e0*/  LOP3.LUT R0, R0, 0x1, RZ, 0xc0, !PT ;  /* 0x0000000100007812 */ /* 0x000fc800078ec0ff */
[----:B------:R-:W-:-:S04]  /*93f0*/  IADD3 R0, PT, PT, R3, 0x487ffff, R0 ;  /* 0x0487ffff03007810 */ /* 0x000fc80007ffe000 */
[----:B------:R-:W-:-:S04]  /*9400*/  SHF.R.U32.HI R0, RZ, 0x14, R0 ;  /* 0x00000014ff007819 */ /* 0x000fc80000011600 */
[----:B------:R-:W-:-:S07]  /*9410*/  LOP3.LUT R0, R0, 0xff, RZ, 0xc0, !PT ;  /* 0x000000ff00007812 */ /* 0x000fce00078ec0ff */
.L_x_910:
[----:B------:R-:W-:-:S04]  /*9420*/  SHF.R.U32.HI R3, RZ, 0x18, R3 ;  /* 0x00000018ff037819 */ /* 0x000fc80000011603 */
[----:B------:R-:W-:-:S04]  /*9430*/  LOP3.LUT R0, R0, 0x80, R3, 0xf8, !PT ;  /* 0x0000008000007812 */ /* 0x000fc800078ef803 */
[----:B------:R-:W-:-:S07]  /*9440*/  PRMT R4, R0, 0x7610, R4 ;  /* 0x0000761000047816 */ /* 0x000fce0000000004 */
.L_x_908:
[----:B------:R-:W-:Y:S05]  /*9450*/  BSYNC.RECONVERGENT B0 ;  /* 0x0000000000007941 */ /* 0x000fea0003800200 */
.L_x_907:
[----:B------:R0:W-:Y:S01]  /*9460*/  STG.E.U8 desc[UR36][R8.64], R4 ;  /* 0x0000000408007986 */ /* 0x0001e2000c101124 */
[----:B------:R-:W-:Y:S01]  /*9470*/  IMAD.MOV.U32 R25, RZ, RZ, R23 ;  /* 0x000000ffff197224 */ /* 0x000fe200078e0017 */
[----:B------:R-:W-:Y:S06]  /*9480*/  BRA `(.L_x_883) ;  /* 0x00000004002c7947 */ /* 0x000fec0003800000 */
.L_x_905:
        /* <DEDUP_REMOVED lines=13> */
.L_x_913:
[----:B------:R-:W-:-:S04]  /*9560*/  SHF.R.U32.HI R0, RZ, 0x15, R3 ;  /* 0x00000015ff007819 */ /* 0x000fc80000011603 */
[----:B------:R-:W-:-:S04]  /*9570*/  LOP3.LUT R0, R0, 0x1, RZ, 0xc0, !PT ;  /* 0x0000000100007812 */ /* 0x000fc800078ec0ff */
[----:B------:R-:W-:-:S04]  /*9580*/  IADD3 R0, PT, PT, R3, 0x88fffff, R0 ;  /* 0x088fffff03007810 */ /* 0x000fc80007ffe000 */
[----:B------:R-:W-:-:S04]  /*9590*/  SHF.R.U32.HI R0, RZ, 0x15, R0 ;  /* 0x00000015ff007819 */ /* 0x000fc80000011600 */
[----:B------:R-:W-:-:S07]  /*95a0*/  LOP3.LUT R0, R0, 0xff, RZ, 0xc0, !PT ;  /* 0x000000ff00007812 */ /* 0x000fce00078ec0ff */
.L_x_914:
[----:B------:R-:W-:-:S04]  /*95b0*/  SHF.R.U32.HI R3, RZ, 0x18, R3 ;  /* 0x00000018ff037819 */ /* 0x000fc80000011603 */
[----:B------:R-:W-:-:S04]  /*95c0*/  LOP3.LUT R0, R0, 0x80, R3, 0xf8, !PT ;  /* 0x0000008000007812 */ /* 0x000fc800078ef803 */
[----:B------:R-:W-:-:S07]  /*95d0*/  PRMT R4, R0, 0x7610, R4 ;  /* 0x0000761000047816 */ /* 0x000fce0000000004 */
.L_x_912:
[----:B------:R-:W-:Y:S05]  /*95e0*/  BSYNC.RECONVERGENT B0 ;  /* 0x0000000000007941 */ /* 0x000fea0003800200 */
.L_x_911:
[----:B------:R3:W-:Y:S01]  /*95f0*/  STG.E.U8 desc[UR36][R8.64], R4 ;  /* 0x0000000408007986 */ /* 0x0007e2000c101124 */
[----:B------:R-:W-:Y:S01]  /*9600*/  IMAD.MOV.U32 R25, RZ, RZ, R23 ;  /* 0x000000ffff197224 */ /* 0x000fe200078e0017 */
[----:B------:R-:W-:Y:S06]  /*9610*/  BRA `(.L_x_883) ;  /* 0x0000000000c87947 */ /* 0x000fec0003800000 */
.L_x_904:
[----:B------:R-:W-:-:S13]  /*9620*/  ISETP.NE.AND P0, PT, R0, 0x1c, PT ;  /* 0x0000001c0000780c */ /* 0x000fda0003f05270 */
[----:B------:R-:W-:Y:S05]  /*9630*/  @!P0 BRA `(.L_x_915) ;  /* 0x0000000000b08947 */ /* 0x000fea0003800000 */
[----:B------:R-:W-:-:S13]  /*9640*/  ISETP.NE.AND P0, PT, R0, 0x1d, PT ;  /* 0x0000001d0000780c */ /* 0x000fda0003f05270 */
[----:B------:R-:W-:Y:S05]  /*9650*/  @!P0 BRA `(.L_x_916) ;  /* 0x0000000000948947 */ /* 0x000fea0003800000 */
[----:B------:R-:W-:-:S13]  /*9660*/  ISETP.NE.AND P0, PT, R0, 0x2c, PT ;  /* 0x0000002c0000780c */ /* 0x000fda0003f05270 */
[----:B------:R-:W-:Y:S05]  /*9670*/  @!P0 BRA `(.L_x_917) ;  /* 0x0000000000488947 */ /* 0x000fea0003800000 */
.L_x_888:
        /* <DEDUP_REMOVED lines=16> */
.L_x_918:
[----:B------:R-:W-:Y:S01]  /*9780*/  IMAD.MOV.U32 R25, RZ, RZ, R23 ;  /* 0x000000ffff197224 */ /* 0x000fe200078e0017 */
[----:B------:R-:W-:Y:S06]  /*9790*/  BRA `(.L_x_883) ;  /* 0x0000000000687947 */ /* 0x000fec0003800000 */
.L_x_917:
[----:B------:R-:W-:Y:S02]  /*97a0*/  HADD2.F32 R28, -RZ, R28.H0_H0 ;  /* 0x2000001cff1c7230 */ /* 0x000fe40000004100 */
[----:B------:R-:W-:-:S03]  /*97b0*/  IMAD.MOV.U32 R25, RZ, RZ, R23 ;  /* 0x000000ffff197224 */ /* 0x000fc600078e0017 */
[----:B------:R-:W-:-:S04]  /*97c0*/  SHF.R.U32.HI R4, RZ, 0x17, R28 ;  /* 0x00000017ff047819 */ /* 0x000fc8000001161c */
[----:B------:R-:W-:-:S04]  /*97d0*/  LOP3.LUT R3, R4, 0xff, RZ, 0xc0, !PT ;  /* 0x000000ff04037812 */ /* 0x000fc800078ec0ff */
[----:B------:R-:W-:-:S13]  /*97e0*/  ISETP.NE.AND P2, PT, R3, 0xff, PT ;  /* 0x000000ff0300780c */ /* 0x000fda0003f45270 */
[--C-:B------:R-:W-:Y:S02]  /*97f0*/  @P2 SHF.R.U32.HI R0, RZ, 0x16, R28.reuse ;  /* 0x00000016ff002819 */ /* 0x100fe4000001161c */
[----:B------:R-:W-:Y:S01]  /*9800*/  @P2 LOP3.LUT P0, RZ, R3, 0x3fffff, R28, 0xf8, !PT ;  /* 0x003fffff03ff2812 */ /* 0x000fe2000780f81c */
[----:B------:R-:W-:Y:S01]  /*9810*/  IMAD.MOV.U32 R3, RZ, RZ, 0xff ;  /* 0x000000ffff037424 */ /* 0x000fe200078e00ff */
        /* <DEDUP_REMOVED lines=9> */
.L_x_916:
[----:B------:R-:W-:Y:S02]  /*98b0*/  HADD2.F32 R4, -RZ, R28.H0_H0 ;  /* 0x2000001cff047230 */ /* 0x000fe40000004100 */
[----:B------:R-:W-:-:S04]  /*98c0*/  IMAD.MOV.U32 R25, RZ, RZ, R23 ;  /* 0x000000ffff197224 */ /* 0x000fc800078e0017 */
[----:B------:R-:W0:Y:S02]  /*98d0*/  F2I.U64.TRUNC R4, R4 ;  /* 0x0000000400047311 */ /* 0x000e24000020d800 */
[----:B0-----:R1:W-:Y:S01]  /*98e0*/  STG.E.64 desc[UR36][R8.64], R4 ;  /* 0x0000000408007986 */ /* 0x0013e2000c101b24 */
[----:B------:R-:W-:Y:S05]  /*98f0*/  BRA `(.L_x_883) ;  /* 0x0000000000107947 */ /* 0x000fea0003800000 */
.L_x_915:
[----:B------:R-:W-:Y:S02]  /*9900*/  HADD2.F32 R28, -RZ, R28.H0_H0 ;  /* 0x2000001cff1c7230 */ /* 0x000fe40000004100 */
[----:B------:R-:W-:Y:S02]  /*9910*/  IMAD.MOV.U32 R25, RZ, RZ, R23 ;  /* 0x000000ffff197224 */ /* 0x000fe400078e0017 */
[----:B------:R-:W0:Y:S02]  /*9920*/  F2I.FTZ.U32.TRUNC.NTZ R3, R28 ;  /* 0x0000001c00037305 */ /* 0x000e24000021f000 */
[----:B0-----:R0:W-:Y:S03]  /*9930*/  STG.E desc[UR36][R8.64], R3 ;  /* 0x0000000308007986 */ /* 0x0011e6000c101924 */
.L_x_883:
[----:B------:R-:W-:Y:S05]  /*9940*/  BSYNC.RECONVERGENT B6 ;  /* 0x0000000000067941 */ /* 0x000fea0003800200 */
.L_x_882:
[----:B------:R-:W-:Y:S01]  /*9950*/  ISETP.GE.AND P0, PT, R25, R16, PT ;  /* 0x000000101900720c */ /* 0x000fe20003f06270 */
[----:B------:R-:W-:-:S12]  /*9960*/  BSSY.RECONVERGENT B6, `(.L_x_919) ;  /* 0x00001f0000067945 */ /* 0x000fd80003800200 */
[----:B------:R-:W-:Y:S05]  /*9970*/  @P0 BRA `(.L_x_920) ;  /* 0x0000001c00b80947 */ /* 0x000fea0003800000 */
[----:B------:R-:W4:Y:S01]  /*9980*/  LDCU UR4, c[0x0][0x3b4] ;  /* 0x00007680ff0477ac */ /* 0x000f220008000800 */
[----:B0123--:R-:W0:Y:S01]  /*9990*/  LDC.64 R8, c[0x0][0x388] ;  /* 0x0000e200ff087b82 */ /* 0x00fe220000000a00 */
[----:B-----5:R-:W-:Y:S01]  /*99a0*/  IMAD R0, R2, 0x200, R25 ;  /* 0x0000020002007824 */ /* 0x020fe200078e0219 */
[----:B----4-:R-:W-:-:S03]  /*99b0*/  PRMT R4, R19, 0x9910, RZ ;  /* 0x0000991013047816 */ /* 0x010fc600000000ff */
[----:B------:R-:W-:Y:S02]  /*99c0*/  IMAD R3, R0, UR4, RZ ;  /* 0x0000000400037c24 */ /* 0x000fe4000f8e02ff */
[----:B------:R-:W-:-:S05]  /*99d0*/  IMAD.MOV.U32 R0, RZ, RZ, R4 ;  /* 0x000000ffff007224 */ /* 0x000fca00078e0004 */
[----:B------:R-:W-:Y:S02]  /*99e0*/  ISETP.GT.AND P1, PT, R0, 0x9, PT ;  /* 0x000000090000780c */ /* 0x000fe40003f24270 */
[----:B0-----:R-:W-:-:S05]  /*99f0*/  IADD3 R8, P0, PT, R3, R8, RZ ;  /* 0x0000000803087210 */ /* 0x001fca0007f1e0ff */
        /* <DEDUP_REMOVED lines=10> */
[----:B------:R-:W-:-:S04]  /*9aa0*/  HADD2.F32 R22, -RZ, R22.H0_H0 ;  /* 0x20000016ff167230 */ /* 0x000fc80000004100 */
[----:B------:R-:W0:Y:S02]  /*9ab0*/  F2I.FTZ.TRUNC.NTZ R3, R22 ;  /* 0x0000001600037305 */ /* 0x000e24000021f100 */
[----:B0-----:R0:W-:Y:S01]  /*9ac0*/  STG.E.U8 desc[UR36][R8.64], R3 ;  /* 0x0000000308007986 */ /* 0x0011e2000c101124 */
[----:B------:R-:W-:Y:S05]  /*9ad0*/  BRA `(.L_x_926) ;  /* 0x0000000c007c7947 */ /* 0x000fea0003800000 */
.L_x_924:
[----:B------:R-:W-:-:S06]  /*9ae0*/  HADD2.F32 R5, -RZ, R22.H0_H0 ;  /* 0x20000016ff057230 */ /* 0x000fcc0000004100 */
[----:B------:R-:W0:Y:S02]  /*9af0*/  F2I.S64.TRUNC R4, R5 ;  /* 0x0000000500047311 */ /* 0x000e24000020d900 */
[----:B0-----:R0:W-:Y:S01]  /*9b00*/  STG.E.U8 desc[UR36][R8.64], R4 ;  /* 0x0000000408007986 */ /* 0x0011e2000c101124 */
[----:B------:R-:W-:Y:S05]  /*9b10*/  BRA `(.L_x_926) ;  /* 0x0000000c006c7947 */ /* 0x000fea0003800000 */
.L_x_923:
[----:B------:R-:W-:-:S13]  /*9b20*/  ISETP.NE.AND P0, PT, R0, 0x2, PT ;  /* 0x000000020000780c */ /* 0x000fda0003f05270 */
[----:B------:R-:W-:Y:S05]  /*9b30*/  @!P0 BRA `(.L_x_927) ;  /* 0x0000000000308947 */ /* 0x000fea0003800000 */
[----:B------:R-:W-:-:S13]  /*9b40*/  ISETP.NE.AND P0, PT, R0, 0x3, PT ;  /* 0x000000030000780c */ /* 0x000fda0003f05270 */
[----:B------:R-:W-:Y:S05]  /*9b50*/  @!P0 BRA `(.L_x_928) ;  /* 0x0000000000188947 */ /* 0x000fea0003800000 */
[----:B------:R-:W-:-:S13]  /*9b60*/  ISETP.NE.AND P0, PT, R0, 0x4, PT ;  /* 0x000000040000780c */ /* 0x000fda0003f05270 */
[----:B------:R-:W-:Y:S05]  /*9b70*/  @P0 BRA `(.L_x_925) ;  /* 0x0000000800700947 */ /* 0x000fea0003800000 */
[----:B------:R-:W-:-:S06]  /*9b80*/  HADD2.F32 R4, -RZ, R22.H0_H0 ;  /* 0x20000016ff047230 */ /* 0x000fcc0000004100 */
[----:B------:R-:W0:Y:S02]  /*9b90*/  F2I.S64.TRUNC R4, R4 ;  /* 0x0000000400047311 */ /* 0x000e24000020d900 */
[----:B0-----:R0:W-:Y:S01]  /*9ba0*/  STG.E.64 desc[UR36][R8.64], R4 ;  /* 0x0000000408007986 */ /* 0x0011e2000c101b24 */
[----:B------:R-:W-:Y:S05]  /*9bb0*/  BRA `(.L_x_926) ;  /* 0x0000000c00447947 */ /* 0x000fea0003800000 */
.L_x_928:
[----:B------:R-:W-:-:S04]  /*9bc0*/  HADD2.F32 R22, -RZ, R22.H0_H0 ;  /* 0x20000016ff167230 */ /* 0x000fc80000004100 */
[----:B------:R-:W0:Y:S02]  /*9bd0*/  F2I.FTZ.TRUNC.NTZ R3, R22 ;  /* 0x0000001600037305 */ /* 0x000e24000021f100 */
[----:B0-----:R0:W-:Y:S01]  /*9be0*/  STG.E desc[UR36][R8.64], R3 ;  /* 0x0000000308007986 */ /* 0x0011e2000c101924 */
[----:B------:R-:W-:Y:S05]  /*9bf0*/  BRA `(.L_x_926) ;  /* 0x0000000c00347947 */ /* 0x000fea0003800000 */
.L_x_927:
[----:B------:R-:W-:-:S04]  /*9c00*/  HADD2.F32 R22, -RZ, R22.H0_H0 ;  /* 0x20000016ff167230 */ /* 0x000fc80000004100 */
[----:B------:R-:W0:Y:S02]  /*9c10*/  F2I.FTZ.TRUNC.NTZ R3, R22 ;  /* 0x0000001600037305 */ /* 0x000e24000021f100 */
[----:B0-----:R0:W-:Y:S01]  /*9c20*/  STG.E.U16 desc[UR36][R8.64], R3 ;  /* 0x0000000308007986 */ /* 0x0011e2000c101524 */
[----:B------:R-:W-:Y:S05]  /*9c30*/  BRA `(.L_x_926) ;  /* 0x0000000c00247947 */ /* 0x000fea0003800000 */
.L_x_922:
[----:B------:R-:W-:-:S13]  /*9c40*/  ISETP.GT.AND P0, PT, R0, 0x6, PT ;  /* 0x000000060000780c */ /* 0x000fda0003f04270 */
[----:B------:R-:W-:Y:S05]  /*9c50*/  @P0 BRA `(.L_x_929) ;  /* 0x0000000000240947 */ /* 0x000fea0003800000 */
[----:B------:R-:W-:-:S13]  /*9c60*/  ISETP.NE.AND P0, PT, R0, 0x5, PT ;  /* 0x000000050000780c */ /* 0x000fda0003f05270 */
[----:B------:R-:W-:Y:S05]  /*9c70*/  @!P0 BRA `(.L_x_930) ;  /* 0x0000000000148947 */ /* 0x000fea0003800000 */
[----:B------:R-:W-:-:S13]  /*9c80*/  ISETP.NE.AND P0, PT, R0, 0x6, PT ;  /* 0x000000060000780c */ /* 0x000fda0003f05270 */
[----:B------:R-:W-:Y:S05]  /*9c90*/  @P0 BRA `(.L_x_925) ;  /* 0x0000000800280947 */ /* 0x000fea0003800000 */
[----:B------:R-:W-:-:S05]  /*9ca0*/  HADD2.F32 R3, -RZ, R22.H0_H0 ;  /* 0x20000016ff037230 */ /* 0x000fca0000004100 */
[----:B------:R3:W-:Y:S01]  /*9cb0*/  STG.E desc[UR36][R8.64], R3 ;  /* 0x0000000308007986 */ /* 0x0007e2000c101924 */
[----:B------:R-:W-:Y:S05]  /*9cc0*/  BRA `(.L_x_926) ;  /* 0x0000000c00007947 */ /* 0x000fea0003800000 */
.L_x_930:
[----:B------:R4:W-:Y:S01]  /*9cd0*/  STG.E.U16 desc[UR36][R8.64], R22 ;  /* 0x0000001608007986 */ /* 0x0009e2000c101524 */
[----:B------:R-:W-:Y:S05]  /*9ce0*/  BRA `(.L_x_926) ;  /* 0x0000000800f87947 */ /* 0x000fea0003800000 */
.L_x_929:
[----:B------:R-:W-:-:S13]  /*9cf0*/  ISETP.NE.AND P0, PT, R0, 0x7, PT ;  /* 0x000000070000780c */ /* 0x000fda0003f05270 */
[----:B------:R-:W-:Y:S05]  /*9d00*/  @!P0 BRA `(.L_x_931) ;  /* 0x0000000000348947 */ /* 0x000fea0003800000 */
[----:B------:R-:W-:-:S13]  /*9d10*/  ISETP.NE.AND P0, PT, R0, 0x8, PT ;  /* 0x000000080000780c */ /* 0x000fda0003f05270 */
[----:B------:R-:W-:Y:S05]  /*9d20*/  @!P0 BRA `(.L_x_932) ;  /* 0x0000000000188947 */ /* 0x000fea0003800000 */
[----:B------:R-:W-:-:S13]  /*9d30*/  ISETP.NE.AND P0, PT, R0, 0x9, PT ;  /* 0x000000090000780c */ /* 0x000fda0003f05270 */
[----:B------:R-:W-:Y:S05]  /*9d40*/  @P0 BRA `(.L_x_925) ;  /* 0x0000000400fc0947 */ /* 0x000fea0003800000 */
[----:B------:R-:W-:Y:S02]  /*9d50*/  HADD2.F32 R22, -RZ, R22.H0_H0 ;  /* 0x20000016ff167230 */ /* 0x000fe40000004100 */
[----:B------:R-:W-:-:S05]  /*9d60*/  IMAD.MOV.U32 R23, RZ, RZ, RZ ;  /* 0x000000ffff177224 */ /* 0x000fca00078e00ff */
[----:B------:R1:W-:Y:S01]  /*9d70*/  STG.E.64 desc[UR36][R8.64], R22 ;  /* 0x0000001608007986 */ /* 0x0003e2000c101b24 */
[----:B------:R-:W-:Y:S05]  /*9d80*/  BRA `(.L_x_926) ;  /* 0x0000000800d07947 */ /* 0x000fea0003800000 */
.L_x_932:
[----:B------:R-:W-:-:S05]  /*9d90*/  HADD2.F32 R0, -RZ, R22.H0_H0 ;  /* 0x20000016ff007230 */ /* 0x000fca0000004100 */
[----:B------:R-:W-:-:S04]  /*9da0*/  F2FP.F16.F32.PACK_AB R0, RZ, R0 ;  /* 0x00000000ff00723e */ /* 0x000fc800000000ff */
[----:B------:R-:W-:-:S05]  /*9db0*/  PRMT R0, R0, 0x5410, RZ ;  /* 0x0000541000007816 */ /* 0x000fca00000000ff */
[----:B------:R2:W-:Y:S01]  /*9dc0*/  STG.E desc[UR36][R8.64], R0 ;  /* 0x0000000008007986 */ /* 0x0005e2000c101924 */
[----:B------:R-:W-:Y:S05]  /*9dd0*/  BRA `(.L_x_926) ;  /* 0x0000000800bc7947 */ /* 0x000fea0003800000 */
.L_x_931:
[----:B------:R-:W-:-:S05]  /*9de0*/  HADD2.F32 R4, -RZ, R22.H0_H0 ;  /* 0x20000016ff047230 */ /* 0x000fca0000004100 */
[----:B------:R-:W-:-:S06]  /*9df0*/  FMUL.FTZ R4, R4, 1 ;  /* 0x3f80000004047820 */ /* 0x000fcc0000410000 */
[----:B------:R-:W0:Y:S02]  /*9e00*/  F2F.F64.F32 R4, R4 ;  /* 0x0000000400047310 */ /* 0x000e240000201800 */
[----:B0-----:R0:W-:Y:S01]  /*9e10*/  STG.E.64 desc[UR36][R8.64], R4 ;  /* 0x0000000408007986 */ /* 0x0011e2000c101b24 */
[----:B------:R-:W-:Y:S05]  /*9e20*/  BRA `(.L_x_926) ;  /* 0x0000000800a87947 */ /* 0x000fea0003800000 */
.L_x_921:
[----:B------:R-:W-:-:S13]  /*9e30*/  ISETP.GT.AND P0, PT, R0, 0x18, PT ;  /* 0x000000180000780c */ /* 0x000fda0003f04270 */
[----:B------:R-:W-:Y:S05]  /*9e40*/  @!P0 BRA `(.L_x_933) ;  /* 0x0000000400608947 */ /* 0x000fea0003800000 */
        /* <DEDUP_REMOVED lines=8> */
[----:B------:R-:W-:-:S06]  /*9ed0*/  HADD2.F32 R3, -RZ, R22.H0_H0 ;  /* 0x20000016ff037230 */ /* 0x000fcc0000004100 */
[----:B------:R-:W0:Y:S02]  /*9ee0*/  F2I.FTZ.U32.TRUNC.NTZ R3, R3 ;  /* 0x0000000300037305 */ /* 0x000e24000021f000 */
[----:B0-----:R0:W-:Y:S01]  /*9ef0*/  STG.E.U16 desc[UR36][R8.64], R3 ;  /* 0x0000000308007986 */ /* 0x0011e2000c101524 */
[----:B------:R-:W-:Y:S05]  /*9f00*/  BRA `(.L_x_926) ;  /* 0x0000000800707947 */ /* 0x000fea0003800000 */
.L_x_936:
        /* <DEDUP_REMOVED lines=17> */
.L_x_939:
[----:B------:R-:W-:-:S04]  /*a020*/  SHF.R.U32.HI R3, RZ, 0x18, R5 ;  /* 0x00000018ff037819 */ /* 0x000fc80000011605 */
[----:B------:R-:W-:-:S04]  /*a030*/  LOP3.LUT R0, R0, 0x80, R3, 0xf8, !PT ;  /* 0x0000008000007812 */ /* 0x000fc800078ef803 */
[----:B------:R-:W-:-:S07]  /*a040*/  PRMT R4, R0, 0x7610, R4 ;  /* 0x0000761000047816 */ /* 0x000fce0000000004 */
.L_x_938:
[----:B------:R-:W-:Y:S05]  /*a050*/  BSYNC.RECONVERGENT B0 ;  /* 0x0000000000007941 */ /* 0x000fea0003800200 */
.L_x_937:
[----:B------:R0:W-:Y:S01]  /*a060*/  STG.E.U8 desc[UR36][R8.64], R4 ;  /* 0x0000000408007986 */ /* 0x0001e2000c101124 */
[----:B------:R-:W-:Y:S05]  /*a070*/  BRA `(.L_x_926) ;  /* 0x0000000800147947 */ /* 0x000fea0003800000 */
.L_x_935:
        /* <DEDUP_REMOVED lines=17> */
.L_x_942:
[----:B------:R-:W-:-:S04]  /*a190*/  SHF.R.U32.HI R3, RZ, 0x18, R5 ;  /* 0x00000018ff037819 */ /* 0x000fc80000011605 */
[----:B------:R-:W-:-:S04]  /*a1a0*/  LOP3.LUT R0, R0, 0x80, R3, 0xf8, !PT ;  /* 0x0000008000007812 */ /* 0x000fc800078ef803 */
[----:B------:R-:W-:-:S07]  /*a1b0*/  PRMT R4, R0, 0x7610, R4 ;  /* 0x0000761000047816 */ /* 0x000fce0000000004 */
.L_x_941:
[----:B------:R-:W-:Y:S05]  /*a1c0*/  BSYNC.RECONVERGENT B0 ;  /* 0x0000000000007941 */ /* 0x000fea0003800200 */
.L_x_940:
[----:B------:R0:W-:Y:S01]  /*a1d0*/  STG.E.U8 desc[UR36][R8.64], R4 ;  /* 0x0000000408007986 */ /* 0x0001e2000c101124 */
[----:B------:R-:W-:Y:S05]  /*a1e0*/  BRA `(.L_x_926) ;  /* 0x0000000400b87947 */ /* 0x000fea0003800000 */
.L_x_934:
[----:B------:R-:W-:-:S13]  /*a1f0*/  ISETP.NE.AND P0, PT, R0, 0x1c, PT ;  /* 0x0000001c0000780c */ /* 0x000fda0003f05270 */
[----:B------:R-:W-:Y:S05]  /*a200*/  @!P0 BRA `(.L_x_943) ;  /* 0x0000000000608947 */ /* 0x000fea0003800000 */
[----:B------:R-:W-:-:S13]  /*a210*/  ISETP.NE.AND P0, PT, R0, 0x1d, PT ;  /* 0x0000001d0000780c */ /* 0x000fda0003f05270 */
[----:B------:R-:W-:Y:S05]  /*a220*/  @!P0 BRA `(.L_x_944) ;  /* 0x0000000000488947 */ /* 0x000fea0003800000 */
[----:B------:R-:W-:-:S13]  /*a230*/  ISETP.NE.AND P0, PT, R0, 0x2c, PT ;  /* 0x0000002c0000780c */ /* 0x000fda0003f05270 */
[----:B------:R-:W-:Y:S05]  /*a240*/  @P0 BRA `(.L_x_925) ;  /* 0x0000000000bc0947 */ /* 0x000fea0003800000 */
[----:B------:R-:W-:-:S05]  /*a250*/  HADD2.F32 R22, -RZ, R22.H0_H0 ;  /* 0x20000016ff167230 */ /* 0x000fca0000004100 */
        /* <DEDUP_REMOVED lines=15> */
.L_x_944:
[----:B------:R-:W-:-:S06]  /*a350*/  HADD2.F32 R4, -RZ, R22.H0_H0 ;  /* 0x20000016ff047230 */ /* 0x000fcc0000004100 */
[----:B------:R-:W0:Y:S02]  /*a360*/  F2I.U64.TRUNC R4, R4 ;  /* 0x0000000400047311 */ /* 0x000e24000020d800 */
[----:B0-----:R0:W-:Y:S01]  /*a370*/  STG.E.64 desc[UR36][R8.64], R4 ;  /* 0x0000000408007986 */ /* 0x0011e2000c101b24 */
[----:B------:R-:W-:Y:S05]  /*a380*/  BRA `(.L_x_926) ;  /* 0x0000000400507947 */ /* 0x000fea0003800000 */
.L_x_943:
[----:B------:R-:W-:-:S04]  /*a390*/  HADD2.F32 R22, -RZ, R22.H0_H0 ;  /* 0x20000016ff167230 */ /* 0x000fc80000004100 */
[----:B------:R-:W0:Y:S02]  /*a3a0*/  F2I.FTZ.U32.TRUNC.NTZ R3, R22 ;  /* 0x0000001600037305 */ /* 0x000e24000021f000 */
[----:B0-----:R0:W-:Y:S01]  /*a3b0*/  STG.E desc[UR36][R8.64], R3 ;  /* 0x0000000308007986 */ /* 0x0011e2000c101924 */
[----:B------:R-:W-:Y:S05]  /*a3c0*/  BRA `(.L_x_926) ;  /* 0x0000000400407947 */ /* 0x000fea0003800000 */
.L_x_933:
[----:B------:R-:W-:-:S13]  /*a3d0*/  ISETP.GT.AND P0, PT, R0, 0xe, PT ;  /* 0x0000000e0000780c */ /* 0x000fda0003f04270 */
[----:B------:R-:W-:Y:S05]  /*a3e0*/  @P0 BRA `(.L_x_945) ;  /* 0x00000000003c0947 */ /* 0x000fea0003800000 */
[----:B------:R-:W-:-:S13]  /*a3f0*/  ISETP.NE.AND P0, PT, R0, 0xa, PT ;  /* 0x0000000a0000780c */ /* 0x000fda0003f05270 */
[----:B------:R-:W-:Y:S05]  /*a400*/  @!P0 BRA `(.L_x_946) ;  /* 0x00000000001c8947 */ /* 0x000fea0003800000 */
[----:B------:R-:W-:-:S13]  /*a410*/  ISETP.NE.AND P0, PT, R0, 0xb, PT ;  /* 0x0000000b0000780c */ /* 0x000fda0003f05270 */
[----:B------:R-:W-:Y:S05]  /*a420*/  @P0 BRA `(.L_x_925) ;  /* 0x0000000000440947 */ /* 0x000fea0003800000 */
[----:B------:R-:W-:-:S05]  /*a430*/  HADD2.F32 R22, -RZ, R22.H0_H0 ;  /* 0x20000016ff167230 */ /* 0x000fca0000004100 */
[----:B------:R-:W-:-:S04]  /*a440*/  FSETP.NEU.FTZ.AND P0, PT, R22, RZ, PT ;  /* 0x000000ff1600720b */ /* 0x000fc80003f1d000 */
[----:B------:R-:W-:-:S05]  /*a450*/  SEL R3, RZ, 0x1, !P0 ;  /* 0x00000001ff037807 */ /* 0x000fca0004000000 */
[----:B------:R0:W-:Y:S01]  /*a460*/  STG.E.U8 desc[UR36][R8.64], R3 ;  /* 0x0000000308007986 */ /* 0x0001e2000c101124 */
[----:B------:R-:W-:Y:S05]  /*a470*/  BRA `(.L_x_926) ;  /* 0x0000000400147947 */ /* 0x000fea0003800000 */
.L_x_946:
[----:B------:R-:W-:Y:S01]  /*a480*/  HADD2.F32 R22, -RZ, R22.H0_H0 ;  /* 0x20000016ff167230 */ /* 0x000fe20000004100 */
[----:B------:R-:W-:-:S04]  /*a490*/  CS2R R6, SRZ ;  /* 0x0000000000067805 */ /* 0x000fc8000001ff00 */
[----:B------:R-:W-:-:S06]  /*a4a0*/  FMUL.FTZ R4, R22, 1 ;  /* 0x3f80000016047820 */ /* 0x000fcc0000410000 */
[----:B------:R-:W0:Y:S02]  /*a4b0*/  F2F.F64.F32 R4, R4 ;  /* 0x0000000400047310 */ /* 0x000e240000201800 */
[----:B0-----:R0:W-:Y:S01]  /*a4c0*/  STG.E.128 desc[UR36][R8.64], R4 ;  /* 0x0000000408007986 */ /* 0x0011e2000c101d24 */
[----:B------:R-:W-:Y:S05]  /*a4d0*/  BRA `(.L_x_926) ;  /* 0x0000000000fc7947 */ /* 0x000fea0003800000 */
.L_x_945:
[----:B------:R-:W-:-:S13]  /*a4e0*/  ISETP.NE.AND P0, PT, R0, 0xf, PT ;  /* 0x0000000f0000780c */ /* 0x000fda0003f05270 */
[----:B------:R-:W-:Y:S05]  /*a4f0*/  @!P0 BRA `(.L_x_947) ;  /* 0x0000000000e88947 */ /* 0x000fea0003800000 */
[----:B------:R-:W-:-:S13]  /*a500*/  ISETP.NE.AND P0, PT, R0, 0x17, PT ;  /* 0x000000170000780c */ /* 0x000fda0003f05270 */
[----:B------:R-:W-:Y:S05]  /*a510*/  @!P0 BRA `(.L_x_948) ;  /* 0x0000000000908947 */ /* 0x000fea0003800000 */
[----:B------:R-:W-:-:S13]  /*a520*/  ISETP.NE.AND P0, PT, R0, 0x18, PT ;  /* 0x000000180000780c */ /* 0x000fda0003f05270 */
[----:B------:R-:W-:Y:S05]  /*a530*/  @!P0 BRA `(.L_x_949) ;  /* 0x0000000000448947 */ /* 0x000fea0003800000 */
.L_x_925:
        /* <DEDUP_REMOVED lines=16> */
.L_x_950:
[----:B------:R-:W-:Y:S05]  /*a640*/  BRA `(.L_x_926) ;  /* 0x0000000000a07947 */ /* 0x000fea0003800000 */
.L_x_949:
        /* <DEDUP_REMOVED lines=13> */
.L_x_952:
[----:B------:R-:W-:Y:S05]  /*a720*/  BSYNC.RECONVERGENT B0 ;  /* 0x0000000000007941 */ /* 0x000fea0003800200 */
.L_x_951:
[----:B------:R-:W-:-:S05]  /*a730*/  LOP3.LUT R3, R0, 0x80, R3, 0xf8, !PT ;  /* 0x0000008000037812 */ /* 0x000fca00078ef803 */
[----:B------:R0:W-:Y:S01]  /*a740*/  STG.E.U8 desc[UR36][R8.64], R3 ;  /* 0x0000000308007986 */ /* 0x0001e2000c101124 */
[----:B------:R-:W-:Y:S05]  /*a750*/  BRA `(.L_x_926) ;  /* 0x00000000005c7947 */ /* 0x000fea0003800000 */
.L_x_948:
        /* <DEDUP_REMOVED lines=12> */
.L_x_954:
[----:B------:R-:W-:Y:S01]  /*a820*/  IMAD.MOV.U32 R0, RZ, RZ, 0x7f ;  /* 0x0000007fff007424 */ /* 0x000fe200078e00ff */
[----:B------:R-:W-:-:S04]  /*a830*/  ISETP.GT.U32.AND P0, PT, R4, 0x7f800000, PT ;  /* 0x7f8000000400780c */ /* 0x000fc80003f04070 */
[----:B------:R-:W-:-:S09]  /*a840*/  SEL R0, R0, 0x7c, P0 ;  /* 0x0000007c00007807 */ /* 0x000fd20000000000 */
.L_x_955:
[----:B------:R-:W-:Y:S05]  /*a850*/  BSYNC.RECONVERGENT B0 ;  /* 0x0000000000007941 */ /* 0x000fea0003800200 */
.L_x_953:
[----:B------:R-:W-:-:S04]  /*a860*/  SHF.R.U32.HI R3, RZ, 0x18, R3 ;  /* 0x00000018ff037819 */ /* 0x000fc80000011603 */
[----:B------:R-:W-:-:S05]  /*a870*/  LOP3.LUT R3, R0, 0x80, R3, 0xf8, !PT ;  /* 0x0000008000037812 */ /* 0x000fca00078ef803 */
[----:B------:R0:W-:Y:S01]  /*a880*/  STG.E.U8 desc[UR36][R8.64], R3 ;  /* 0x0000000308007986 */ /* 0x0001e2000c101124 */
[----:B------:R-:W-:Y:S05]  /*a890*/  BRA `(.L_x_926) ;  /* 0x00000000000c7947 */ /* 0x000fea0003800000 */
.L_x_947:
[----:B------:R-:W-:-:S05]  /*a8a0*/  HADD2.F32 R0, -RZ, R22.H0_H0 ;  /* 0x20000016ff007230 */ /* 0x000fca0000004100 */
[----:B------:R-:W-:-:S05]  /*a8b0*/  F2FP.BF16.F32.PACK_AB R0, RZ, R0 ;  /* 0x00000000ff00723e */ /* 0x000fca00000010ff */
[----:B------:R0:W-:Y:S02]  /*a8c0*/  STG.E.U16 desc[UR36][R8.64], R0 ;  /* 0x0000000008007986 */ /* 0x0001e4000c101524 */
.L_x_926:
[----:B------:R-:W-:-:S05]  /*a8d0*/  VIADD R25, R25, 0x80 ;  /* 0x0000008019197836 */ /* 0x000fca0000000000 */
[----:B------:R-:W-:-:S13]  /*a8e0*/  ISETP.GE.AND P0, PT, R25, R16, PT ;  /* 0x000000101900720c */ /* 0x000fda0003f06270 */
[----:B------:R-:W-:Y:S05]  /*a8f0*/  @P0 BRA `(.L_x_920) ;  /* 0x0000000c00d80947 */ /* 0x000fea0003800000 */
[----:B------:R-:W5:Y:S01]  /*a900*/  LDCU UR4, c[0x0][0x3b4] ;  /* 0x00007680ff0477ac */ /* 0x000f620008000800 */
[----:B01234-:R-:W0:Y:S01]  /*a910*/  LDC.64 R8, c[0x0][0x388] ;  /* 0x0000e200ff087b82 */ /* 0x01fe220000000a00 */
[----:B------:R-:W-:Y:S01]  /*a920*/  IMAD R0, R2, 0x200, R25 ;  /* 0x0000020002007824 */ /* 0x000fe200078e0219 */
[----:B------:R-:W-:-:S03]  /*a930*/  PRMT R4, R19, 0x9910, RZ ;  /* 0x0000991013047816 */ /* 0x000fc600000000ff */
[----:B-----5:R-:W-:Y:S02]  /*a940*/  IMAD R3, R0, UR4, RZ ;  /* 0x0000000400037c24 */ /* 0x020fe4000f8e02ff */
        /* <DEDUP_REMOVED lines=13> */
[----:B------:R-:W-:-:S06]  /*aa20*/  HADD2.F32 R17, -RZ, R17.H0_H0 ;  /* 0x20000011ff117230 */ /* 0x000fcc0000004100 */
[----:B------:R-:W0:Y:S02]  /*aa30*/  F2I.FTZ.TRUNC.NTZ R17, R17 ;  /* 0x0000001100117305 */ /* 0x000e24000021f100 */
[----:B0-----:R0:W-:Y:S01]  /*aa40*/  STG.E.U8 desc[UR36][R8.64], R17 ;  /* 0x0000001108007986 */ /* 0x0011e2000c101124 */
[----:B------:R-:W-:Y:S05]  /*aa50*/  BRA `(.L_x_961) ;  /* 0x0000000c007c7947 */ /* 0x000fea0003800000 */
.L_x_959:
[----:B------:R-:W-:-:S06]  /*aa60*/  HADD2.F32 R5, -RZ, R17.H0_H0 ;  /* 0x20000011ff057230 */ /* 0x000fcc0000004100 */
[----:B------:R-:W0:Y:S02]  /*aa70*/  F2I.S64.TRUNC R4, R5 ;  /* 0x0000000500047311 */ /* 0x000e24000020d900 */
[----:B0-----:R0:W-:Y:S01]  /*aa80*/  STG.E.U8 desc[UR36][R8.64], R4 ;  /* 0x0000000408007986 */ /* 0x0011e2000c101124 */
[----:B------:R-:W-:Y:S05]  /*aa90*/  BRA `(.L_x_961) ;  /* 0x0000000c006c7947 */ /* 0x000fea0003800000 */
.L_x_958:
        /* <DEDUP_REMOVED lines=10> */
.L_x_963:
[----:B------:R-:W-:-:S06]  /*ab40*/  HADD2.F32 R17, -RZ, R17.H0_H0 ;  /* 0x20000011ff117230 */ /* 0x000fcc0000004100 */
[----:B------:R-:W0:Y:S02]  /*ab50*/  F2I.FTZ.TRUNC.NTZ R17, R17 ;  /* 0x0000001100117305 */ /* 0x000e24000021f100 */
[----:B0-----:R0:W-:Y:S01]  /*ab60*/  STG.E desc[UR36][R8.64], R17 ;  /* 0x0000001108007986 */ /* 0x0011e2000c101924 */
[----:B------:R-:W-:Y:S05]  /*ab70*/  BRA `(.L_x_961) ;  /* 0x0000000c00347947 */ /* 0x000fea0003800000 */
.L_x_962:
[----:B------:R-:W-:-:S06]  /*ab80*/  HADD2.F32 R17, -RZ, R17.H0_H0 ;  /* 0x20000011ff117230 */ /* 0x000fcc0000004100 */
[----:B------:R-:W0:Y:S02]  /*ab90*/  F2I.FTZ.TRUNC.NTZ R17, R17 ;  /* 0x0000001100117305 */ /* 0x000e24000021f100 */
[----:B0-----:R0:W-:Y:S01]  /*aba0*/  STG.E.U16 desc[UR36][R8.64], R17 ;  /* 0x0000001108007986 */ /* 0x0011e2000c101524 */
[----:B------:R-:W-:Y:S05]  /*abb0*/  BRA `(.L_x_961) ;  /* 0x0000000c00247947 */ /* 0x000fea0003800000 */
.L_x_957:
        /* <DEDUP_REMOVED lines=9> */
.L_x_965:
[----:B------:R0:W-:Y:S01]  /*ac50*/  STG.E.U16 desc[UR36][R8.64], R17 ;  /* 0x0000001108007986 */ /* 0x0001e2000c101524 */
[----:B------:R-:W-:Y:S05]  /*ac60*/  BRA `(.L_x_961) ;  /* 0x0000000800f87947 */ /* 0x000fea0003800000 */
.L_x_964:
        /* <DEDUP_REMOVED lines=10> */
.L_x_967:
[----:B------:R-:W-:-:S05]  /*ad10*/  HADD2.F32 R0, -RZ, R17.H0_H0 ;  /* 0x20000011ff007230 */ /* 0x000fca0000004100 */
[----:B------:R-:W-:-:S04]  /*ad20*/  F2FP.F16.F32.PACK_AB R0, RZ, R0 ;  /* 0x00000000ff00723e */ /* 0x000fc800000000ff */
[----:B------:R-:W-:-:S05]  /*ad30*/  PRMT R0, R0, 0x5410, RZ ;  /* 0x0000541000007816 */ /* 0x000fca00000000ff */
[----:B------:R0:W-:Y:S01]  /*ad40*/  STG.E desc[UR36][R8.64], R0 ;  /* 0x0000000008007986 */ /* 0x0001e2000c101924 */
[----:B------:R-:W-:Y:S05]  /*ad50*/  BRA `(.L_x_961) ;  /* 0x0000000800bc7947 */ /* 0x000fea0003800000 */
.L_x_966:
[----:B------:R-:W-:-:S05]  /*ad60*/  HADD2.F32 R4, -RZ, R17.H0_H0 ;  /* 0x20000011ff047230 */ /* 0x000fca0000004100 */
[----:B------:R-:W-:-:S06]  /*ad70*/  FMUL.FTZ R4, R4, 1 ;  /* 0x3f80000004047820 */ /* 0x000fcc0000410000 */
[----:B------:R-:W0:Y:S02]  /*ad80*/  F2F.F64.F32 R4, R4 ;  /* 0x0000000400047310 */ /* 0x000e240000201800 */
[----:B0-----:R0:W-:Y:S01]  /*ad90*/  STG.E.64 desc[UR36][R8.64], R4 ;  /* 0x0000000408007986 */ /* 0x0011e2000c101b24 */
[----:B------:R-:W-:Y:S05]  /*ada0*/  BRA `(.L_x_961) ;  /* 0x0000000800a87947 */ /* 0x000fea0003800000 */
.L_x_956:
        /* <DEDUP_REMOVED lines=14> */
.L_x_971:
        /* <DEDUP_REMOVED lines=17> */
.L_x_974:
[----:B------:R-:W-:-:S04]  /*afa0*/  SHF.R.U32.HI R3, RZ, 0x18, R17 ;  /* 0x00000018ff037819 */ /* 0x000fc80000011611 */
[----:B------:R-:W-:-:S04]  /*afb0*/  LOP3.LUT R0, R0, 0x80, R3, 0xf8, !PT ;  /* 0x0000008000007812 */ /* 0x000fc800078ef803 */
[----:B------:R-:W-:-:S07]  /*afc0*/  PRMT R4, R0, 0x7610, R4 ;  /* 0x0000761000047816 */ /* 0x000fce0000000004 */
.L_x_973:
[----:B------:R-:W-:Y:S05]  /*afd0*/  BSYNC.RECONVERGENT B0 ;  /* 0x0000000000007941 */ /* 0x000fea0003800200 */
.L_x_972:
[----:B------:R0:W-:Y:S01]  /*afe0*/  STG.E.U8 desc[UR36][R8.64], R4 ;  /* 0x0000000408007986 */ /* 0x0001e2000c101124 */
[----:B------:R-:W-:Y:S05]  /*aff0*/  BRA `(.L_x_961) ;  /* 0x0000000800147947 */ /* 0x000fea0003800000 */
.L_x_970:
        /* <DEDUP_REMOVED lines=17> */
.L_x_977:
[----:B------:R-:W-:-:S04]  /*b110*/  SHF.R.U32.HI R3, RZ, 0x18, R17 ;  /* 0x00000018ff037819 */ /* 0x000fc80000011611 */
[----:B------:R-:W-:-:S04]  /*b120*/  LOP3.LUT R0, R0, 0x80, R3, 0xf8, !PT ;  /* 0x0000008000007812 */ /* 0x000fc800078ef803 */
[----:B------:R-:W-:-:S07]  /*b130*/  PRMT R4, R0, 0x7610, R4 ;  /* 0x0000761000047816 */ /* 0x000fce0000000004 */
.L_x_976:
[----:B------:R-:W-:Y:S05]  /*b140*/  BSYNC.RECONVERGENT B0 ;  /* 0x0000000000007941 */ /* 0x000fea0003800200 */
.L_x_975:
[----:B------:R0:W-:Y:S01]  /*b150*/  STG.E.U8 desc[UR36][R8.64], R4 ;  /* 0x0000000408007986 */ /* 0x0001e2000c101124 */
[----:B------:R-:W-:Y:S05]  /*b160*/  BRA `(.L_x_961) ;  /* 0x0000000400b87947 */ /* 0x000fea0003800000 */
.L_x_969:
        /* <DEDUP_REMOVED lines=22> */
.L_x_979:
[----:B------:R-:W-:-:S06]  /*b2d0*/  HADD2.F32 R4, -RZ, R17.H0_H0 ;  /* 0x20000011ff047230 */ /* 0x000fcc0000004100 */
[----:B------:R-:W0:Y:S02]  /*b2e0*/  F2I.U64.TRUNC R4, R4 ;  /* 0x0000000400047311 */ /* 0x000e24000020d800 */
[----:B0-----:R0:W-:Y:S01]  /*b2f0*/  STG.E.64 desc[UR36][R8.64], R4 ;  /* 0x0000000408007986 */ /* 0x0011e2000c101b24 */
[----:B------:R-:W-:Y:S05]  /*b300*/  BRA `(.L_x_961) ;  /* 0x0000000400507947 */ /* 0x000fea0003800000 */
.L_x_978:
[----:B------:R-:W-:-:S06]  /*b310*/  HADD2.F32 R17, -RZ, R17.H0_H0 ;  /* 0x20000011ff117230 */ /* 0x000fcc0000004100 */
[----:B------:R-:W0:Y:S02]  /*b320*/  F2I.FTZ.U32.TRUNC.NTZ R17, R17 ;  /* 0x0000001100117305 */ /* 0x000e24000021f000 */
[----:B0-----:R0:W-:Y:S01]  /*b330*/  STG.E desc[UR36][R8.64], R17 ;  /* 0x0000001108007986 */ /* 0x0011e2000c101924 */
[----:B------:R-:W-:Y:S05]  /*b340*/  BRA `(.L_x_961) ;  /* 0x0000000400407947 */ /* 0x000fea0003800000 */
.L_x_968:
        /* <DEDUP_REMOVED lines=11> */
.L_x_981:
[----:B------:R-:W-:Y:S01]  /*b400*/  HADD2.F32 R17, -RZ, R17.H0_H0 ;  /* 0x20000011ff117230 */ /* 0x000fe20000004100 */
[----:B------:R-:W-:-:S04]  /*b410*/  CS2R R6, SRZ ;  /* 0x0000000000067805 */ /* 0x000fc8000001ff00 */
[----:B------:R-:W-:-:S06]  /*b420*/  FMUL.FTZ R4, R17, 1 ;  /* 0x3f80000011047820 */ /* 0x000fcc0000410000 */
[----:B------:R-:W0:Y:S02]  /*b430*/  F2F.F64.F32 R4, R4 ;  /* 0x0000000400047310 */ /* 0x000e240000201800 */
[----:B0-----:R3:W-:Y:S01]  /*b440*/  STG.E.128 desc[UR36][R8.64], R4 ;  /* 0x0000000408007986 */ /* 0x0017e2000c101d24 */
[----:B------:R-:W-:Y:S05]  /*b450*/  BRA `(.L_x_961) ;  /* 0x0000000000fc7947 */ /* 0x000fea0003800000 */
.L_x_980:
[----:B------:R-:W-:-:S13]  /*b460*/  ISETP.NE.AND P0, PT, R0, 0xf, PT ;  /* 0x0000000f0000780c */ /* 0x000fda0003f05270 */
[----:B------:R-:W-:Y:S05]  /*b470*/  @!P0 BRA `(.L_x_982) ;  /* 0x0000000000e88947 */ /* 0x000fea0003800000 */
[----:B------:R-:W-:-:S13]  /*b480*/  ISETP.NE.AND P0, PT, R0, 0x17, PT ;  /* 0x000000170000780c */ /* 0x000fda0003f05270 */
[----:B------:R-:W-:Y:S05]  /*b490*/  @!P0 BRA `(.L_x_983) ;  /* 0x0000000000908947 */ /* 0x000fea0003800000 */
[----:B------:R-:W-:-:S13]  /*b4a0*/  ISETP.NE.AND P0, PT, R0, 0x18, PT ;  /* 0x000000180000780c */ /* 0x000fda0003f05270 */
[----:B------:R-:W-:Y:S05]  /*b4b0*/  @!P0 BRA `(.L_x_984) ;  /* 0x0000000000448947 */ /* 0x000fea0003800000 */
.L_x_960:
        /* <DEDUP_REMOVED lines=16> */
.L_x_985:
[----:B------:R-:W-:Y:S05]  /*b5c0*/  BRA `(.L_x_961) ;  /* 0x0000000000a07947 */ /* 0x000fea0003800000 */
.L_x_984:
        /* <DEDUP_REMOVED lines=13> */
.L_x_987:
[----:B------:R-:W-:Y:S05]  /*b6a0*/  BSYNC.RECONVERGENT B0 ;  /* 0x0000000000007941 */ /* 0x000fea0003800200 */
.L_x_986:
[----:B------:R-:W-:-:S05]  /*b6b0*/  LOP3.LUT R3, R0, 0x80, R3, 0xf8, !PT ;  /* 0x0000008000037812 */ /* 0x000fca00078ef803 */
[----:B------:R1:W-:Y:S01]  /*b6c0*/  STG.E.U8 desc[UR36][R8.64], R3 ;  /* 0x0000000308007986 */ /* 0x0003e2000c101124 */
[----:B------:R-:W-:Y:S05]  /*b6d0*/  BRA `(.L_x_961) ;  /* 0x00000000005c7947 */ /* 0x000fea0003800000 */
.L_x_983:
        /* <DEDUP_REMOVED lines=12> */
.L_x_989:
[----:B------:R-:W-:Y:S01]  /*b7a0*/  IMAD.MOV.U32 R0, RZ, RZ, 0x7f ;  /* 0x0000007fff007424 */ /* 0x000fe200078e00ff */
[----:B------:R-:W-:-:S04]  /*b7b0*/  ISETP.GT.U32.AND P0, PT, R4, 0x7f800000, PT ;  /* 0x7f8000000400780c */ /* 0x000fc80003f04070 */
[----:B------:R-:W-:-:S09]  /*b7c0*/  SEL R0, R0, 0x7c, P0 ;  /* 0x0000007c00007807 */ /* 0x000fd20000000000 */
.L_x_990:
[----:B------:R-:W-:Y:S05]  /*b7d0*/  BSYNC.RECONVERGENT B0 ;  /* 0x0000000000007941 */ /* 0x000fea0003800200 */
.L_x_988:
[----:B------:R-:W-:-:S04]  /*b7e0*/  SHF.R.U32.HI R3, RZ, 0x18, R3 ;  /* 0x00000018ff037819 */ /* 0x000fc80000011603 */
[----:B------:R-:W-:-:S05]  /*b7f0*/  LOP3.LUT R3, R0, 0x80, R3, 0xf8, !PT ;  /* 0x0000008000037812 */ /* 0x000fca00078ef803 */
[----:B------:R2:W-:Y:S01]  /*b800*/  STG.E.U8 desc[UR36][R8.64], R3 ;  /* 0x0000000308007986 */ /* 0x0005e2000c101124 */
[----:B------:R-:W-:Y:S05]  /*b810*/  BRA `(.L_x_961) ;  /* 0x00000000000c7947 */ /* 0x000fea0003800000 */
.L_x_982:
[----:B------:R-:W-:-:S05]  /*b820*/  HADD2.F32 R0, -RZ, R17.H0_H0 ;  /* 0x20000011ff007230 */ /* 0x000fca0000004100 */
[----:B------:R-:W-:-:S05]  /*b830*/  F2FP.BF16.F32.PACK_AB R0, RZ, R0 ;  /* 0x00000000ff00723e */ /* 0x000fca00000010ff */
[----:B------:R0:W-:Y:S02]  /*b840*/  STG.E.U16 desc[UR36][R8.64], R0 ;  /* 0x0000000008007986 */ /* 0x0001e4000c101524 */
.L_x_961:
[----:B------:R-:W-:-:S07]  /*b850*/  VIADD R25, R25, 0x80 ;  /* 0x0000008019197836 */ /* 0x000fce0000000000 */
.L_x_920:
[----:B------:R-:W-:Y:S05]  /*b860*/  BSYNC.RECONVERGENT B6 ;  /* 0x0000000000067941 */ /* 0x000fea0003800200 */
.L_x_919:
[----:B------:R-:W-:-:S13]  /*b870*/  ISETP.GE.AND P0, PT, R25, R16, PT ;  /* 0x000000101900720c */ /* 0x000fda0003f06270 */
[----:B------:R-:W-:Y:S05]  /*b880*/  @P0 EXIT ;  /* 0x000000000000094d */ /* 0x000fea0003800000 */
[----:B01-3--:R-:W0:Y:S01]  /*b890*/  LDC.64 R4, c[0x0][0x388] ;  /* 0x0000e200ff047b82 */ /* 0x00be220000000a00 */
[----:B------:R-:W1:Y:S01]  /*b8a0*/  LDCU UR4, c[0x0][0x3b4] ;  /* 0x00007680ff0477ac */ /* 0x000e620008000800 */
[----:B--2-45:R-:W-:Y:S01]  /*b8b0*/  PRMT R0, R19, 0x9910, RZ ;  /* 0x0000991013007816 */ /* 0x034fe200000000ff */
[----:B------:R-:W-:-:S03]  /*b8c0*/  IMAD R2, R2, 0x200, R25 ;  /* 0x0000020002027824 */ /* 0x000fc600078e0219 */
[----:B------:R-:W-:Y:S01]  /*b8d0*/  ISETP.GT.AND P1, PT, R0, 0x9, PT ;  /* 0x000000090000780c */ /* 0x000fe20003f24270 */
[----:B-1----:R-:W-:-:S05]  /*b8e0*/  IMAD R3, R2, UR4, RZ ;  /* 0x0000000402037c24 */ /* 0x002fca000f8e02ff */
[----:B0-----:R-:W-:-:S05]  /*b8f0*/  IADD3 R2, P0, PT, R3, R4, RZ ;  /* 0x0000000403027210 */ /* 0x001fca0007f1e0ff */
[----:B------:R-:W-:Y:S02]  /*b900*/  IMAD.X R3, RZ, RZ, R5, P0 ;  /* 0x000000ffff037224 */ /* 0x000fe400000e0605 */
[----:B------:R-:W-:Y:S06]  /*b910*/  @P1 BRA `(.L_x_991) ;  /* 0x0000000400041947 */ /* 0x000fec0003800000 */
        /* <DEDUP_REMOVED lines=10> */
[----:B0-----:R-:W-:Y:S01]  /*b9c0*/  STG.E.U8 desc[UR36][R2.64], R5 ;  /* 0x0000000502007986 */ /* 0x001fe2000c101124 */
[----:B------:R-:W-:Y:S05]  /*b9d0*/  EXIT ;  /* 0x000000000000794d */ /* 0x000fea0003800000 */
.L_x_994:
[----:B------:R-:W-:-:S06]  /*b9e0*/  HADD2.F32 R5, -RZ, R18.H0_H0 ;  /* 0x20000012ff057230 */ /* 0x000fcc0000004100 */
[----:B------:R-:W0:Y:S02]  /*b9f0*/  F2I.S64.TRUNC R4, R5 ;  /* 0x0000000500047311 */ /* 0x000e24000020d900 */
[----:B0-----:R-:W-:Y:S01]  /*ba00*/  STG.E.U8 desc[UR36][R2.64], R4 ;  /* 0x0000000402007986 */ /* 0x001fe2000c101124 */
[----:B------:R-:W-:Y:S05]  /*ba10*/  EXIT ;  /* 0x000000000000794d */ /* 0x000fea0003800000 */
.L_x_993:
        /* <DEDUP_REMOVED lines=8> */
[----:B0-----:R-:W-:Y:S01]  /*baa0*/  STG.E.64 desc[UR36][R2.64], R4 ;  /* 0x0000000402007986 */ /* 0x001fe2000c101b24 */
[----:B------:R-:W-:Y:S05]  /*bab0*/  EXIT ;  /* 0x000000000000794d */ /* 0x000fea0003800000 */
.L_x_997:
[----:B------:R-:W-:-:S04]  /*bac0*/  HADD2.F32 R18, -RZ, R18.H0_H0 ;  /* 0x20000012ff127230 */ /* 0x000fc80000004100 */
[----:B------:R-:W0:Y:S02]  /*bad0*/  F2I.FTZ.TRUNC.NTZ R5, R18 ;  /* 0x0000001200057305 */ /* 0x000e24000021f100 */
[----:B0-----:R-:W-:Y:S01]  /*bae0*/  STG.E desc[UR36][R2.64], R5 ;  /* 0x0000000502007986 */ /* 0x001fe2000c101924 */
[----:B------:R-:W-:Y:S05]  /*baf0*/  EXIT ;  /* 0x000000000000794d */ /* 0x000fea0003800000 */
.L_x_996:
[----:B------:R-:W-:-:S04]  /*bb00*/  HADD2.F32 R18, -RZ, R18.H0_H0 ;  /* 0x20000012ff127230 */ /* 0x000fc80000004100 */
[----:B------:R-:W0:Y:S02]  /*bb10*/  F2I.FTZ.TRUNC.NTZ R5, R18 ;  /* 0x0000001200057305 */ /* 0x000e24000021f100 */
[----:B0-----:R-:W-:Y:S01]  /*bb20*/  STG.E.U16 desc[UR36][R2.64], R5 ;  /* 0x0000000502007986 */ /* 0x001fe2000c101524 */
[----:B------:R-:W-:Y:S05]  /*bb30*/  EXIT ;  /* 0x000000000000794d */ /* 0x000fea0003800000 */
.L_x_992:
[----:B------:R-:W-:-:S13]  /*bb40*/  ISETP.GT.AND P0, PT, R0, 0x6, PT ;  /* 0x000000060000780c */ /* 0x000fda0003f04270 */
[----:B------:R-:W-:Y:S05]  /*bb50*/  @P0 BRA `(.L_x_998) ;  /* 0x0000000000240947 */ /* 0x000fea0003800000 */
[----:B------:R-:W-:-:S13]  /*bb60*/  ISETP.NE.AND P0, PT, R0, 0x5, PT ;  /* 0x000000050000780c */ /* 0x000fda0003f05270 */
[----:B------:R-:W-:Y:S05]  /*bb70*/  @!P0 BRA `(.L_x_999) ;  /* 0x0000000000148947 */ /* 0x000fea0003800000 */
[----:B------:R-:W-:-:S13]  /*bb80*/  ISETP.NE.AND P0, PT, R0, 0x6, PT ;  /* 0x000000060000780c */ /* 0x000fda0003f05270 */
[----:B------:R-:W-:Y:S05]  /*bb90*/  @P0 BRA `(.L_x_995) ;  /* 0x0000000800280947 */ /* 0x000fea0003800000 */
[----:B------:R-:W-:-:S05]  /*bba0*/  HADD2.F32 R5, -RZ, R18.H0_H0 ;  /* 0x20000012ff057230 */ /* 0x000fca0000004100 */
[----:B------:R-:W-:Y:S01]  /*bbb0*/  STG.E desc[UR36][R2.64], R5 ;  /* 0x0000000502007986 */ /* 0x000fe2000c101924 */
[----:B------:R-:W-:Y:S05]  /*bbc0*/  EXIT ;  /* 0x000000000000794d */ /* 0x000fea0003800000 */
.L_x_999:
[----:B------:R-:W-:Y:S01]  /*bbd0*/  STG.E.U16 desc[UR36][R2.64], R18 ;  /* 0x0000001202007986 */ /* 0x000fe2000c101524 */
[----:B------:R-:W-:Y:S05]  /*bbe0*/  EXIT ;  /* 0x000000000000794d */ /* 0x000fea0003800000 */
.L_x_998:
        /* <DEDUP_REMOVED lines=8> */
[----:B------:R-:W-:Y:S01]  /*bc70*/  STG.E.64 desc[UR36][R2.64], R18 ;  /* 0x0000001202007986 */ /* 0x000fe2000c101b24 */
[----:B------:R-:W-:Y:S05]  /*bc80*/  EXIT ;  /* 0x000000000000794d */ /* 0x000fea0003800000 */
.L_x_1001:
[----:B------:R-:W-:-:S05]  /*bc90*/  HADD2.F32 R0, -RZ, R18.H0_H0 ;  /* 0x20000012ff007230 */ /* 0x000fca0000004100 */
[----:B------:R-:W-:-:S04]  /*bca0*/  F2FP.F16.F32.PACK_AB R0, RZ, R0 ;  /* 0x00000000ff00723e */ /* 0x000fc800000000ff */
[----:B------:R-:W-:-:S05]  /*bcb0*/  PRMT R0, R0, 0x5410, RZ ;  /* 0x0000541000007816 */ /* 0x000fca00000000ff */
[----:B------:R-:W-:Y:S01]  /*bcc0*/  STG.E desc[UR36][R2.64], R0 ;  /* 0x0000000002007986 */ /* 0x000fe2000c101924 */
[----:B------:R-:W-:Y:S05]  /*bcd0*/  EXIT ;  /* 0x000000000000794d */ /* 0x000fea0003800000 */
.L_x_1000:
[----:B------:R-:W-:-:S05]  /*bce0*/  HADD2.F32 R4, -RZ, R18.H0_H0 ;  /* 0x20000012ff047230 */ /* 0x000fca0000004100 */
[----:B------:R-:W-:-:S06]  /*bcf0*/  FMUL.FTZ R4, R4, 1 ;  /* 0x3f80000004047820 */ /* 0x000fcc0000410000 */
[----:B------:R-:W0:Y:S02]  /*bd00*/  F2F.F64.F32 R4, R4 ;  /* 0x0000000400047310 */ /* 0x000e240000201800 */
[----:B0-----:R-:W-:Y:S01]  /*bd10*/  STG.E.64 desc[UR36][R2.64], R4 ;  /* 0x0000000402007986 */ /* 0x001fe2000c101b24 */
[----:B------:R-:W-:Y:S05]  /*bd20*/  EXIT ;  /* 0x000000000000794d */ /* 0x000fea0003800000 */
.L_x_991:
        /* <DEDUP_REMOVED lines=12> */
[----:B0-----:R-:W-:Y:S01]  /*bdf0*/  STG.E.U16 desc[UR36][R2.64], R5 ;  /* 0x0000000502007986 */ /* 0x001fe2000c101524 */
[----:B------:R-:W-:Y:S05]  /*be00*/  EXIT ;  /* 0x000000000000794d */ /* 0x000fea0003800000 */
.L_x_1005:
        /* <DEDUP_REMOVED lines=18> */
.L_x_1008:
[----:B------:R-:W-:-:S04]  /*bf30*/  SHF.R.U32.HI R5, RZ, 0x18, R5 ;  /* 0x00000018ff057819 */ /* 0x000fc80000011605 */
[----:B------:R-:W-:-:S07]  /*bf40*/  LOP3.LUT R0, R0, 0x80, R5, 0xf8, !PT ;  /* 0x0000008000007812 */ /* 0x000fce00078ef805 */
.L_x_1007:
[----:B------:R-:W-:Y:S05]  /*bf50*/  BSYNC.RECONVERGENT B0 ;  /* 0x0000000000007941 */ /* 0x000fea0003800200 */
.L_x_1006:
[----:B------:R-:W-:Y:S01]  /*bf60*/  STG.E.U8 desc[UR36][R2.64], R0 ;  /* 0x0000000002007986 */ /* 0x000fe2000c101124 */
[----:B------:R-:W-:Y:S05]  /*bf70*/  EXIT ;  /* 0x000000000000794d */ /* 0x000fea0003800000 */
.L_x_1004:
        /* <DEDUP_REMOVED lines=18> */
.L_x_1011:
[----:B------:R-:W-:-:S04]  /*c0a0*/  SHF.R.U32.HI R5, RZ, 0x18, R5 ;  /* 0x00000018ff057819 */ /* 0x000fc80000011605 */
[----:B------:R-:W-:-:S07]  /*c0b0*/  LOP3.LUT R0, R0, 0x80, R5, 0xf8, !PT ;  /* 0x0000008000007812 */ /* 0x000fce00078ef805 */
.L_x_1010:
[----:B------:R-:W-:Y:S05]  /*c0c0*/  BSYNC.RECONVERGENT B0 ;  /* 0x0000000000007941 */ /* 0x000fea0003800200 */
.L_x_1009:
[----:B------:R-:W-:Y:S01]  /*c0d0*/  STG.E.U8 desc[UR36][R2.64], R0 ;  /* 0x0000000002007986 */ /* 0x000fe2000c101124 */
[----:B------:R-:W-:Y:S05]  /*c0e0*/  EXIT ;  /* 0x000000000000794d */ /* 0x000fea0003800000 */
.L_x_1003:
        /* <DEDUP_REMOVED lines=20> */
[----:B------:R-:W-:Y:S01]  /*c230*/  STG.E.U8 desc[UR36][R2.64], R5 ;  /* 0x0000000502007986 */ /* 0x000fe2000c101124 */
[----:B------:R-:W-:Y:S05]  /*c240*/  EXIT ;  /* 0x000000000000794d */ /* 0x000fea0003800000 */
.L_x_1013:
[----:B------:R-:W-:-:S06]  /*c250*/  HADD2.F32 R4, -RZ, R18.H0_H0 ;  /* 0x20000012ff047230 */ /* 0x000fcc0000004100 */
[----:B------:R-:W0:Y:S02]  /*c260*/  F2I.U64.TRUNC R4, R4 ;  /* 0x0000000400047311 */ /* 0x000e24000020d800 */
[----:B0-----:R-:W-:Y:S01]  /*c270*/  STG.E.64 desc[UR36][R2.64], R4 ;  /* 0x0000000402007986 */ /* 0x001fe2000c101b24 */
[----:B------:R-:W-:Y:S05]  /*c280*/  EXIT ;  /* 0x000000000000794d */ /* 0x000fea0003800000 */
.L_x_1012:
[----:B------:R-:W-:-:S04]  /*c290*/  HADD2.F32 R18, -RZ, R18.H0_H0 ;  /* 0x20000012ff127230 */ /* 0x000fc80000004100 */
[----:B------:R-:W0:Y:S02]  /*c2a0*/  F2I.FTZ.U32.TRUNC.NTZ R5, R18 ;  /* 0x0000001200057305 */ /* 0x000e24000021f000 */
[----:B0-----:R-:W-:Y:S01]  /*c2b0*/  STG.E desc[UR36][R2.64], R5 ;  /* 0x0000000502007986 */ /* 0x001fe2000c101924 */
[----:B------:R-:W-:Y:S05]  /*c2c0*/  EXIT ;  /* 0x000000000000794d */ /* 0x000fea0003800000 */
.L_x_1002:
        /* <DEDUP_REMOVED lines=9> */
[----:B------:R-:W-:Y:S01]  /*c360*/  STG.E.U8 desc[UR36][R2.64], R5 ;  /* 0x0000000502007986 */ /* 0x000fe2000c101124 */
[----:B------:R-:W-:Y:S05]  /*c370*/  EXIT ;  /* 0x000000000000794d */ /* 0x000fea0003800000 */
.L_x_1015:
[----:B------:R-:W-:Y:S01]  /*c380*/  HADD2.F32 R18, -RZ, R18.H0_H0 ;  /* 0x20000012ff127230 */ /* 0x000fe20000004100 */
[----:B------:R-:W-:-:S04]  /*c390*/  CS2R R6, SRZ ;  /* 0x0000000000067805 */ /* 0x000fc8000001ff00 */
[----:B------:R-:W-:-:S06]  /*c3a0*/  FMUL.FTZ R4, R18, 1 ;  /* 0x3f80000012047820 */ /* 0x000fcc0000410000 */
[----:B------:R-:W0:Y:S02]  /*c3b0*/  F2F.F64.F32 R4, R4 ;  /* 0x0000000400047310 */ /* 0x000e240000201800 */
[----:B0-----:R-:W-:Y:S01]  /*c3c0*/  STG.E.128 desc[UR36][R2.64], R4 ;  /* 0x0000000402007986 */ /* 0x001fe2000c101d24 */
[----:B------:R-:W-:Y:S05]  /*c3d0*/  EXIT ;  /* 0x000000000000794d */ /* 0x000fea0003800000 */
.L_x_1014:
[----:B------:R-:W-:-:S13]  /*c3e0*/  ISETP.NE.AND P0, PT, R0, 0xf, PT ;  /* 0x0000000f0000780c */ /* 0x000fda0003f05270 */
[----:B------:R-:W-:Y:S05]  /*c3f0*/  @!P0 BRA `(.L_x_1016) ;  /* 0x0000000000e88947 */ /* 0x000fea0003800000 */
[----:B------:R-:W-:-:S13]  /*c400*/  ISETP.NE.AND P0, PT, R0, 0x17, PT ;  /* 0x000000170000780c */ /* 0x000fda0003f05270 */
[----:B------:R-:W-:Y:S05]  /*c410*/  @!P0 BRA `(.L_x_1017) ;  /* 0x0000000000908947 */ /* 0x000fea0003800000 */
[----:B------:R-:W-:-:S13]  /*c420*/  ISETP.NE.AND P0, PT, R0, 0x18, PT ;  /* 0x000000180000780c */ /* 0x000fda0003f05270 */
[----:B------:R-:W-:Y:S05]  /*c430*/  @!P0 BRA `(.L_x_1018) ;  /* 0x0000000000448947 */ /* 0x000fea0003800000 */
.L_x_995:
[----:B------:R-:W-:Y:S01]  /*c440*/  MOV R0, 0x130 ;  /* 0x0000013000007802 */ /* 0x000fe20000000f00 */
[----:B------:R-:W0:Y:S01]  /*c450*/  LDCU.64 UR4, c[0x4][0x120] ;  /* 0x01002400ff0477ac */ /* 0x000e220008000a00 */
[----:B------:R-:W-:Y:S02]  /*c460*/  IMAD.MOV.U32 R8, RZ, RZ, 0x65 ;  /* 0x00000065ff087424 */ /* 0x000fe400078e00ff */
[----:B------:R1:W2:Y:S01]  /*c470*/  LDC.64 R2, c[0x4][R0] ;  /* 0x0100000000027b82 */ /* 0x0002a20000000a00 */
[----:B------:R-:W3:Y:S01]  /*c480*/  LDCU.64 UR6, c[0x4][0x128] ;  /* 0x01002500ff0677ac */ /* 0x000ee20008000a00 */
[----:B------:R-:W-:Y:S02]  /*c490*/  IMAD.MOV.U32 R12, RZ, RZ, 0x1 ;  /* 0x00000001ff0c7424 */ /* 0x000fe400078e00ff */
[----:B------:R-:W-:Y:S01]  /*c4a0*/  IMAD.MOV.U32 R13, RZ, RZ, RZ ;  /* 0x000000ffff0d7224 */ /* 0x000fe200078e00ff */
[----:B------:R-:W4:Y:S01]  /*c4b0*/  LDCU.64 UR8, c[0x4][0x38] ;  /* 0x01000700ff0877ac */ /* 0x000f220008000a00 */
[----:B0-----:R-:W-:-:S02]  /*c4c0*/  IMAD.U32 R4, RZ, RZ, UR4 ;  /* 0x00000004ff047e24 */ /* 0x001fc4000f8e00ff */
[----:B------:R-:W-:Y:S02]  /*c4d0*/  IMAD.U32 R5, RZ, RZ, UR5 ;  /* 0x00000005ff057e24 */ /* 0x000fe4000f8e00ff */
[----:B---3--:R-:W-:Y:S02]  /*c4e0*/  IMAD.U32 R6, RZ, RZ, UR6 ;  /* 0x00000006ff067e24 */ /* 0x008fe4000f8e00ff */
[----:B------:R-:W-:Y:S02]  /*c4f0*/  IMAD.U32 R7, RZ, RZ, UR7 ;  /* 0x00000007ff077e24 */ /* 0x000fe4000f8e00ff */
[----:B----4-:R-:W-:Y:S02]  /*c500*/  IMAD.U32 R10, RZ, RZ, UR8 ;  /* 0x00000008ff0a7e24 */ /* 0x010fe4000f8e00ff */
[----:B-1----:R-:W-:-:S07]  /*c510*/  IMAD.U32 R11, RZ, RZ, UR9 ;  /* 0x00000009ff0b7e24 */ /* 0x002fce000f8e00ff */
[----:B------:R-:W-:-:S07]  /*c520*/  LEPC R20, `(.L_x_1019) ;  /* 0x000000001014794e */ /* 0x000fce0000000000 */
[----:B--2---:R-:W-:Y:S05]  /*c530*/  CALL.ABS.NOINC R2 ;  /* 0x0000000002007343 */ /* 0x004fea0003c00000 */
.L_x_1019:
[----:B------:R-:W-:Y:S05]  /*c540*/  EXIT ;  /* 0x000000000000794d */ /* 0x000fea0003800000 */
.L_x_1018:
        /* <DEDUP_REMOVED lines=13> */
.L_x_1021:
[----:B------:R-:W-:Y:S05]  /*c620*/  BSYNC.RECONVERGENT B0 ;  /* 0x0000000000007941 */ /* 0x000fea0003800200 */
.L_x_1020:
[----:B------:R-:W-:-:S05]  /*c630*/  LOP3.LUT R5, R0, 0x80, R5, 0xf8, !PT ;  /* 0x0000008000057812 */ /* 0x000fca00078ef805 */
[----:B------:R-:W-:Y:S01]  /*c640*/  STG.E.U8 desc[UR36][R2.64], R5 ;  /* 0x0000000502007986 */ /* 0x000fe2000c101124 */
[----:B------:R-:W-:Y:S05]  /*c650*/  EXIT ;  /* 0x000000000000794d */ /* 0x000fea0003800000 */
.L_x_1017:
        /* <DEDUP_REMOVED lines=12> */
.L_x_1023:
[----:B------:R-:W-:Y:S01]  /*c720*/  IMAD.MOV.U32 R0, RZ, RZ, 0x7f ;  /* 0x0000007fff007424 */ /* 0x000fe200078e00ff */
[----:B------:R-:W-:-:S04]  /*c730*/  ISETP.GT.U32.AND P0, PT, R4, 0x7f800000, PT ;  /* 0x7f8000000400780c */ /* 0x000fc80003f04070 */
[----:B------:R-:W-:-:S09]  /*c740*/  SEL R0, R0, 0x7c, P0 ;  /* 0x0000007c00007807 */ /* 0x000fd20000000000 */
.L_x_1024:
[----:B------:R-:W-:Y:S05]  /*c750*/  BSYNC.RECONVERGENT B0 ;  /* 0x0000000000007941 */ /* 0x000fea0003800200 */
.L_x_1022:
[----:B------:R-:W-:-:S04]  /*c760*/  SHF.R.U32.HI R5, RZ, 0x18, R5 ;  /* 0x00000018ff057819 */ /* 0x000fc80000011605 */
[----:B------:R-:W-:-:S05]  /*c770*/  LOP3.LUT R5, R0, 0x80, R5, 0xf8, !PT ;  /* 0x0000008000057812 */ /* 0x000fca00078ef805 */
[----:B------:R-:W-:Y:S01]  /*c780*/  STG.E.U8 desc[UR36][R2.64], R5 ;  /* 0x0000000502007986 */ /* 0x000fe2000c101124 */
[----:B------:R-:W-:Y:S05]  /*c790*/  EXIT ;  /* 0x000000000000794d */ /* 0x000fea0003800000 */
.L_x_1016:
[----:B------:R-:W-:-:S05]  /*c7a0*/  HADD2.F32 R0, -RZ, R18.H0_H0 ;  /* 0x20000012ff007230 */ /* 0x000fca0000004100 */
[----:B------:R-:W-:-:S05]  /*c7b0*/  F2FP.BF16.F32.PACK_AB R0, RZ, R0 ;  /* 0x00000000ff00723e */ /* 0x000fca00000010ff */
[----:B------:R-:W-:Y:S01]  /*c7c0*/  STG.E.U16 desc[UR36][R2.64], R0 ;  /* 0x0000000002007986 */ /* 0x000fe2000c101524 */
[----:B------:R-:W-:Y:S05]  /*c7d0*/  EXIT ;  /* 0x000000000000794d */ /* 0x000fea0003800000 */
.L_x_1025:
        /* <DEDUP_REMOVED lines=10> */
.L_x_3668:


//--------------------- .text._ZN2at6native18elementwise_kernelILi128ELi4EZNS0_22gpu_kernel_impl_nocastIZZZNS0_12prelu_kernelERNS_14TensorIteratorEENKUlvE_clEvENKUlvE2_clEvEUlN3c104HalfES8_E_EEvRNS_18TensorIteratorBaseERKT_EUliE_EEviT1_ --------------------------
	.section	.text._ZN2at6native18elementwise_kernelILi128ELi4EZNS0_22gpu_kernel_impl_nocastIZZZNS0_12prelu_kernelERNS_14TensorIteratorEENKUlvE_clEvENKUlvE2_clEvEUlN3c104HalfES8_E_EEvRNS_18TensorIteratorBaseERKT_EUliE_EEviT1_,"ax",@progbits
	.align	128
        .global         _ZN2at6native18elementwise_kernelILi128ELi4EZNS0_22gpu_kernel_impl_nocastIZZZNS0_12prelu_kernelERNS_14TensorIteratorEENKUlvE_clEvENKUlvE2_clEvEUlN3c104HalfES8_E_EEvRNS_18TensorIteratorBaseERKT_EUliE_EEviT1_
        .type           _ZN2at6native18elementwise_kernelILi128ELi4EZNS0_22gpu_kernel_impl_nocastIZZZNS0_12prelu_kernelERNS_14TensorIteratorEENKUlvE_clEvENKUlvE2_clEvEUlN3c104HalfES8_E_EEvRNS_18TensorIteratorBaseERKT_EUliE_EEviT1_,@function
        .size           _ZN2at6native18elementwise_kernelILi128ELi4EZNS0_22gpu_kernel_impl_nocastIZZZNS0_12prelu_kernelERNS_14TensorIteratorEENKUlvE_clEvENKUlvE2_clEvEUlN3c104HalfES8_E_EEvRNS_18TensorIteratorBaseERKT_EUliE_EEviT1_,(.L_x_3669 - _ZN2at6native18elementwise_kernelILi128ELi4EZNS0_22gpu_kernel_impl_nocastIZZZNS0_12prelu_kernelERNS_14TensorIteratorEENKUlvE_clEvENKUlvE2_clEvEUlN3c104HalfES8_E_EEvRNS_18TensorIteratorBaseERKT_EUliE_EEviT1_)
        .other          _ZN2at6native18elementwise_kernelILi128ELi4EZNS0_22gpu_kernel_impl_nocastIZZZNS0_12prelu_kernelERNS_14TensorIteratorEENKUlvE_clEvENKUlvE2_clEvEUlN3c104HalfES8_E_EEvRNS_18TensorIteratorBaseERKT_EUliE_EEviT1_,@"STO_CUDA_ENTRY STV_DEFAULT"
_ZN2at6native18elementwise_kernelILi128ELi4EZNS0_22gpu_kernel_impl_nocastIZZZNS0_12prelu_kernelERNS_14TensorIteratorEENKUlvE_clEvENKUlvE2_clEvEUlN3c104HalfES8_E_EEvRNS_18TensorIteratorBaseERKT_EUliE_EEviT1_:
.text._ZN2at6native18elementwise_kernelILi128ELi4EZNS0_22gpu_kernel_impl_nocastIZZZNS0_12prelu_kernelERNS_14TensorIteratorEENKUlvE_clEvENKUlvE2_clEvEUlN3c104HalfES8_E_EEvRNS_18TensorIteratorBaseERKT_EUliE_EEviT1_:
[----:B------:R-:W-:Y:S08]  /*0000*/  LDC R1, c[0x0][0x37c] ;  /* 0x0000df00ff017b82 */ /* 0x000ff00000000800 */
[----:B------:R-:W0:Y:S01]  /*0010*/  LDC R2, c[0x0][0x388] ;  /* 0x0000e200ff027b82 */ /* 0x000e220000000800 */
[----:B------:R-:W1:Y:S01]  /*0020*/  S2R R3, SR_TID.X ;  /* 0x0000000000037919 */ /* 0x000e620000002100 */
[----:B------:R-:W2:Y:S06]  /*0030*/  LDCU.64 UR6, c[0x0][0x358] ;  /* 0x00006b00ff0677ac */ /* 0x000eac0008000a00 */
[----:B------:R-:W3:Y:S01]  /*0040*/  S2UR UR4, SR_CTAID.X ;  /* 0x00000000000479c3 */ /* 0x000ee20000002500 */
[----:B0-----:R-:W-:Y:S01]  /*0050*/  ISETP.NE.AND P0, PT, R2, RZ, PT ;  /* 0x000000ff0200720c */ /* 0x001fe20003f05270 */
[----:B---3--:R-:W-:-:S06]  /*0060*/  USHF.L.U32 UR4, UR4, 0x9, URZ ;  /* 0x0000000904047899 */ /* 0x008fcc00080006ff */
[----:B-1----:R-:W-:-:S06]  /*0070*/  LOP3.LUT R3, R3, UR4, RZ, 0xfc, !PT ;  /* 0x0000000403037c12 */ /* 0x002fcc000f8efcff */
[----:B--2---:R-:W-:Y:S05]  /*0080*/  @P0 BRA `(.L_x_1026) ;  /* 0x0000000400100947 */ /* 0x004fea0003800000 */
[----:B------:R-:W0:Y:S01]  /*0090*/  LDCU UR4, c[0x0][0x380] ;  /* 0x00007000ff0477ac */ /* 0x000e220008000800 */
[----:B------:R-:W-:Y:S04]  /*00a0*/  BSSY.RECONVERGENT B0, `(.L_x_1027) ;  /* 0x0000032000007945 */ /* 0x000fe80003800200 */
[----:B------:R-:W-:Y:S01]  /*00b0*/  BSSY.RELIABLE B1, `(.L_x_1028) ;  /* 0x0000023000017945 */ /* 0x000fe20003800100 */
[----:B0-----:R-:W-:-:S13]  /*00c0*/  ISETP.GE.AND P0, PT, R3, UR4, PT ;  /* 0x0000000403007c0c */ /* 0x001fda000bf06270 */
[----:B------:R-:W-:Y:S05]  /*00d0*/  @P0 BRA `(.L_x_1029) ;  /* 0x0000000000740947 */ /* 0x000fea0003800000 */
[----:B------:R-:W0:Y:S08]  /*00e0*/  LDC.64 R4, c[0x0][0x5f0] ;  /* 0x00017c00ff047b82 */ /* 0x000e300000000a00 */
[----:B------:R-:W1:Y:S01]  /*00f0*/  LDC.64 R6, c[0x0][0x5f8] ;  /* 0x00017e00ff067b82 */ /* 0x000e620000000a00 */
[----:B0-----:R-:W2:Y:S04]  /*0100*/  LDG.E.U16 R11, desc[UR6][R4.64] ;  /* 0x00000006040b7981 */ /* 0x001ea8000c1e1500 */
[----:B-1----:R-:W3:Y:S03]  /*0110*/  LDG.E.U16 R6, desc[UR6][R6.64] ;  /* 0x0000000606067981 */ /* 0x002ee6000c1e1500 */
[----:B------:R-:W0:Y:S01]  /*0120*/  LDC.64 R8, c[0x0][0x5e8] ;  /* 0x00017a00ff087b82 */ /* 0x000e220000000a00 */
[----:B------:R-:W-:Y:S01]  /*0130*/  IADD3 R3, PT, PT, R3, 0x80, RZ ;  /* 0x0000008003037810 */ /* 0x000fe20007ffe0ff */
[----:B--2---:R-:W-:-:S05]  /*0140*/  HADD2.F32 R0, -RZ, R11.H0_H0 ;  /* 0x2000000bff007230 */ /* 0x004fca0000004100 */
[----:B------:R-:W-:-:S13]  /*0150*/  FSETP.GT.FTZ.AND P0, PT, R0, RZ, PT ;  /* 0x000000ff0000720b */ /* 0x000fda0003f14000 */
[----:B---3--:R-:W-:-:S05]  /*0160*/  @!P0 HADD2.F32 R13, -RZ, R6.H0_H0 ;  /* 0x20000006ff0d8230 */ /* 0x008fca0000004100 */
[----:B------:R-:W-:-:S05]  /*0170*/  @!P0 FMUL.FTZ R13, R0, R13 ;  /* 0x0000000d000d8220 */ /* 0x000fca0000410000 */
[----:B------:R-:W-:-:S04]  /*0180*/  @!P0 F2FP.F16.F32.PACK_AB R13, RZ, R13 ;  /* 0x0000000dff0d823e */ /* 0x000fc800000000ff */
[----:B------:R-:W-:Y:S02]  /*0190*/  @!P0 PRMT R11, R13, 0x7610, R11 ;  /* 0x000076100d0b8816 */ /* 0x000fe4000000000b */
[----:B------:R-:W-:-:S03]  /*01a0*/  ISETP.GE.AND P0, PT, R3, UR4, PT ;  /* 0x0000000403007c0c */ /* 0x000fc6000bf06270 */
[----:B0-----:R0:W-:Y:S10]  /*01b0*/  STG.E.U16 desc[UR6][R8.64], R11 ;  /* 0x0000000b08007986 */ /* 0x0011f4000c101506 */
[----:B------:R-:W-:Y:S05]  /*01c0*/  @P0 BREAK.RELIABLE B1 ;  /* 0x0000000000010942 */ /* 0x000fea0003800100 */
        /* <DEDUP_REMOVED lines=12> */
[----:B------:R-:W-:-:S05]  /*0290*/  @!P0 PRMT R11, R13, 0x7610, R11 ;  /* 0x000076100d0b8816 */ /* 0x000fca000000000b */
[----:B0-----:R0:W-:Y:S02]  /*02a0*/  STG.E.U16 desc[UR6][R8.64], R11 ;  /* 0x0000000b08007986 */ /* 0x0011e4000c101506 */
.L_x_1029:
[----:B------:R-:W-:-:S13]  /*02b0*/  ISETP.GE.AND P0, PT, R3, UR4, PT ;  /* 0x0000000403007c0c */ /* 0x000fda000bf06270 */
[----:B------:R-:W-:Y:S05]  /*02c0*/  @P0 BREAK.RELIABLE B1 ;  /* 0x0000000000010942 */ /* 0x000fea0003800100 */
[----:B------:R-:W-:Y:S05]  /*02d0*/  @P0 BRA `(.L_x_1030) ;  /* 0x0000000000380947 */ /* 0x000fea0003800000 */
[----:B------:R-:W-:Y:S05]  /*02e0*/  BSYNC.RELIABLE B1 ;  /* 0x0000000000017941 */ /* 0x000fea0003800100 */
.L_x_1028:
        /* <DEDUP_REMOVED lines=13> */
.L_x_1030:
[----:B------:R-:W-:Y:S05]  /*03c0*/  BSYNC.RECONVERGENT B0 ;  /* 0x0000000000007941 */ /* 0x000fea0003800200 */
.L_x_1027:
[----:B------:R-:W-:Y:S05]  /*03d0*/  WARPSYNC.ALL ;  /* 0x0000000000007948 */ /* 0x000fea0003800000 */
[----:B------:R-:W-:-:S13]  /*03e0*/  ISETP.GE.AND P0, PT, R3, UR4, PT ;  /* 0x0000000403007c0c */ /* 0x000fda000bf06270 */
[----:B------:R-:W-:Y:S05]  /*03f0*/  @P0 EXIT ;  /* 0x000000000000094d */ /* 0x000fea0003800000 */
[----:B------:R-:W0:Y:S08]  /*0400*/  LDC.64 R2, c[0x0][0x5f0] ;  /* 0x00017c00ff027b82 */ /* 0x000e300000000a00 */
[----:B------:R-:W2:Y:S01]  /*0410*/  LDC.64 R4, c[0x0][0x5f8] ;  /* 0x00017e00ff047b82 */ /* 0x000ea20000000a00 */
[----:B01----:R-:W3:Y:S04]  /*0420*/  LDG.E.U16 R9, desc[UR6][R2.64] ;  /* 0x0000000602097981 */ /* 0x003ee8000c1e1500 */
[----:B--2---:R-:W2:Y:S03]  /*0430*/  LDG.E.U16 R4, desc[UR6][R4.64] ;  /* 0x0000000604047981 */ /* 0x004ea6000c1e1500 */
[----:B------:R-:W0:Y:S01]  /*0440*/  LDC.64 R6, c[0x0][0x5e8] ;  /* 0x00017a00ff067b82 */ /* 0x000e220000000a00 */
[----:B---3--:R-:W-:-:S05]  /*0450*/  HADD2.F32 R0, -RZ, R9.H0_H0 ;  /* 0x20000009ff007230 */ /* 0x008fca0000004100 */
[----:B------:R-:W-:-:S13]  /*0460*/  FSETP.GT.FTZ.AND P0, PT, R0, RZ, PT ;  /* 0x000000ff0000720b */ /* 0x000fda0003f14000 */
[----:B--2---:R-:W-:-:S05]  /*0470*/  @!P0 HADD2.F32 R11, -RZ, R4.H0_H0 ;  /* 0x20000004ff0b8230 */ /* 0x004fca0000004100 */
[----:B------:R-:W-:-:S05]  /*0480*/  @!P0 FMUL.FTZ R11, R0, R11 ;  /* 0x0000000b000b8220 */ /* 0x000fca0000410000 */
[----:B------:R-:W-:-:S04]  /*0490*/  @!P0 F2FP.F16.F32.PACK_AB R11, RZ, R11 ;  /* 0x0000000bff0b823e */ /* 0x000fc800000000ff */
[----:B------:R-:W-:-:S05]  /*04a0*/  @!P0 PRMT R9, R11, 0x7610, R9 ;  /* 0x000076100b098816 */ /* 0x000fca0000000009 */
[----:B0-----:R-:W-:Y:S01]  /*04b0*/  STG.E.U16 desc[UR6][R6.64], R9 ;  /* 0x0000000906007986 */ /* 0x001fe2000c101506 */
[----:B------:R-:W-:Y:S05]  /*04c0*/  EXIT ;  /* 0x000000000000794d */ /* 0x000fea0003800000 */
.L_x_1026:
[----:B------:R-:W0:Y:S01]  /*04d0*/  LDCU UR4, c[0x0][0x380] ;  /* 0x00007000ff0477ac */ /* 0x000e220008000800 */
[----:B------:R-:W-:Y:S01]  /*04e0*/  IADD3 R2, PT, PT, R2, -0x1, RZ ;  /* 0xffffffff02027810 */ /* 0x000fe20007ffe0ff */
[----:B------:R-:W-:Y:S04]  /*04f0*/  BSSY.RECONVERGENT B0, `(.L_x_1031) ;  /* 0x0000457000007945 */ /* 0x000fe80003800200 */
[----:B------:R-:W-:Y:S01]  /*0500*/  BSSY.RELIABLE B1, `(.L_x_1032) ;  /* 0x00002e7000017945 */ /* 0x000fe20003800100 */
[----:B------:R-:W-:-:S04]  /*0510*/  VIMNMX.U32 R0, PT, PT, R2, 0x18, PT ;  /* 0x0000001802007848 */ /* 0x000fc80003fe0000 */
[----:B------:R-:W-:Y:S02]  /*0520*/  IADD3 R0, PT, PT, R0, 0x1, RZ ;  /* 0x0000000100007810 */ /* 0x000fe40007ffe0ff */
[----:B0-----:R-:W-:-:S13]  /*0530*/  ISETP.GE.AND P0, PT, R3, UR4, PT ;  /* 0x0000000403007c0c */ /* 0x001fda000bf06270 */
[----:B------:R-:W-:Y:S05]  /*0540*/  @P0 BRA `(.L_x_1033) ;  /* 0x0000002c007c0947 */ /* 0x000fea0003800000 */
[----:B------:R-:W0:Y:S01]  /*0550*/  LDCU.64 UR8, c[0x0][0x390] ;  /* 0x00007200ff0877ac */ /* 0x000e220008000a00 */
[----:B------:R-:W-:Y:S01]  /*0560*/  HFMA2 R4, -RZ, RZ, 0, 0 ;  /* 0x00000000ff047431 */ /* 0x000fe200000001ff */
[----:B------:R-:W-:Y:S01]  /*0570*/  MOV R5, R3 ;  /* 0x0000000300057202 */ /* 0x000fe20000000f00 */
[----:B------:R-:W1:Y:S01]  /*0580*/  LDCU UR5, c[0x0][0x38c] ;  /* 0x00007180ff0577ac */ /* 0x000e620008000800 */
[----:B------:R-:W-:Y:S01]  /*0590*/  ISETP.NE.AND P0, PT, R2, RZ, PT ;  /* 0x000000ff0200720c */ /* 0x000fe20003f05270 */
[----:B------:R-:W2:Y:S01]  /*05a0*/  LDCU.64 UR10, c[0x0][0x4b8] ;  /* 0x00009700ff0a77ac */ /* 0x000ea20008000a00 */
[----:B0-----:R-:W-:Y:S01]  /*05b0*/  IMAD.HI.U32 R8, R3, UR8, R4 ;  /* 0x0000000803087c27 */ /* 0x001fe2000f8e0004 */
[----:B------:R-:W0:Y:S04]  /*05c0*/  LDCU UR8, c[0x0][0x4c0] ;  /* 0x00009800ff0877ac */ /* 0x000e280008000800 */
[----:B------:R-:W-:-:S04]  /*05d0*/  SHF.R.U32.HI R9, RZ, UR9, R8 ;  /* 0x00000009ff097c19 */ /* 0x000fc80008011608 */
[----:B------:R-:W-:-:S05]  /*05e0*/  IADD3 R4, PT, PT, -R9, RZ, RZ ;  /* 0x000000ff09047210 */ /* 0x000fca0007ffe1ff */
[----:B-1----:R-:W-:-:S04]  /*05f0*/  IMAD R4, R4, UR5, R3 ;  /* 0x0000000504047c24 */ /* 0x002fc8000f8e0203 */
[C---:B--2---:R-:W-:Y:S02]  /*0600*/  IMAD R5, R4.reuse, UR10, RZ ;  /* 0x0000000a04057c24 */ /* 0x044fe4000f8e02ff */
[C---:B------:R-:W-:Y:S02]  /*0610*/  IMAD R6, R4.reuse, UR11, RZ ;  /* 0x0000000b04067c24 */ /* 0x040fe4000f8e02ff */
[----:B0-----:R-:W-:Y:S01]  /*0620*/  IMAD R4, R4, UR8, RZ ;  /* 0x0000000804047c24 */ /* 0x001fe2000f8e02ff */
        /* <DEDUP_REMOVED lines=315> */
[----:B0-----:R-:W-:Y:S01]  /*19e0*/  IMAD.HI.U32 R12, R9, UR9, R8 ;  /* 0x00000009090c7c27 */ /* 0x001fe2000f8e0008 */
[----:B------:R-:W0:Y:S06]  /*19f0*/  LDCU UR9, c[0x0][0x5cc] ;  /* 0x0000b980ff0977ac */ /* 0x000e2c0008000800 */
[----:B------:R-:W4:Y:S01]  /*1a00*/  @P0 LDC R17, c[0x0][0x4ac] ;  /* 0x00012b00ff110b82 */ /* 0x000f220000000800 */
[----:B-1----:R-:W-:-:S02]  /*1a10*/  SHF.R.U32.HI R13, RZ, UR5, R12 ;  /* 0x00000005ff0d7c19 */ /* 0x002fc4000801160c */
[----:B------:R-:W-:Y:S02]  /*1a20*/  @P0 MOV R12, RZ ;  /* 0x000000ff000c0202 */ /* 0x000fe40000000f00 */
[----:B------:R-:W-:-:S03]  /*1a30*/  IADD3 R7, PT, PT, -R13, RZ, RZ ;  /* 0x000000ff0d077210 */ /* 0x000fc60007ffe1ff */
[----:B------:R-:W1:Y:S02]  /*1a40*/  @P0 LDC.64 R10, c[0x0][0x5d8] ;  /* 0x00017600ff0a0b82 */ /* 0x000e640000000a00 */
[----:B------:R-:W-:-:S06]  /*1a50*/  IMAD R9, R7, UR8, R9 ;  /* 0x0000000807097c24 */ /* 0x000fcc000f8e0209 */
[----:B------:R-:W5:Y:S01]  /*1a60*/  @P0 LDC R16, c[0x0][0x5e0] ;  /* 0x00017800ff100b82 */ /* 0x000f620000000800 */
[----:B---3--:R-:W-:-:S04]  /*1a70*/  @P0 IMAD.HI.U32 R8, R13, R14, R12 ;  /* 0x0000000e0d080227 */ /* 0x008fc800078e000c */
[C---:B0-----:R-:W-:Y:S01]  /*1a80*/  IMAD R5, R9.reuse, UR9, R5 ;  /* 0x0000000909057c24 */ /* 0x041fe2000f8e0205 */
[----:B------:R-:W-:Y:S01]  /*1a90*/  @P0 SHF.R.U32.HI R8, RZ, R15, R8 ;  /* 0x0000000fff080219 */ /* 0x000fe20000011608 */
[C---:B--2---:R-:W-:Y:S02]  /*1aa0*/  IMAD R6, R9.reuse, UR10, R6 ;  /* 0x0000000a09067c24 */ /* 0x044fe4000f8e0206 */
[----:B------:R-:W-:Y:S01]  /*1ab0*/  IMAD R4, R9, UR11, R4 ;  /* 0x0000000b09047c24 */ /* 0x000fe2000f8e0204 */
[----:B------:R-:W-:-:S05]  /*1ac0*/  @P0 IADD3 R12, PT, PT, -R8, RZ, RZ ;  /* 0x000000ff080c0210 */ /* 0x000fca0007ffe1ff */
[----:B----4-:R-:W-:-:S04]  /*1ad0*/  @P0 IMAD R13, R12, R17, R13 ;  /* 0x000000110c0d0224 */ /* 0x010fc800078e020d */
[C---:B-1----:R-:W-:Y:S02]  /*1ae0*/  @P0 IMAD R5, R13.reuse, R10, R5 ;  /* 0x0000000a0d050224 */ /* 0x042fe400078e0205 */
[C---:B------:R-:W-:Y:S02]  /*1af0*/  @P0 IMAD R6, R13.reuse, R11, R6 ;  /* 0x0000000b0d060224 */ /* 0x040fe400078e0206 */
[----:B-----5:R-:W-:-:S07]  /*1b00*/  @P0 IMAD R4, R13, R16, R4 ;  /* 0x000000100d040224 */ /* 0x020fce00078e0204 */
.L_x_1034:
[----:B------:R-:W0:Y:S02]  /*1b10*/  LDCU.128 UR8, c[0x0][0x5f0] ;  /* 0x0000be00ff0877ac */ /* 0x000e240008000c00 */
[----:B0-----:R-:W-:-:S04]  /*1b20*/  IADD3 R6, P0, PT, R6, UR8, RZ ;  /* 0x0000000806067c10 */ /* 0x001fc8000ff1e0ff */
[----:B------:R-:W-:Y:S01]  /*1b30*/  IADD3.X R7, PT, PT, RZ, UR9, RZ, P0, !PT ;  /* 0x00000009ff077c10 */ /* 0x000fe200087fe4ff */
[----:B------:R-:W0:Y:S05]  /*1b40*/  LDCU.64 UR8, c[0x0][0x5e8] ;  /* 0x0000bd00ff0877ac */ /* 0x000e2a0008000a00 */
[----:B------:R-:W2:Y:S01]  /*1b50*/  LDG.E.U16 R7, desc[UR6][R6.64] ;  /* 0x0000000606077981 */ /* 0x000ea2000c1e1500 */
[----:B------:R-:W-:-:S04]  /*1b60*/  IADD3 R8, P0, PT, R4, UR10, RZ ;  /* 0x0000000a04087c10 */ /* 0x000fc8000ff1e0ff */
[----:B------:R-:W-:-:S05]  /*1b70*/  IADD3.X R9, PT, PT, RZ, UR11, RZ, P0, !PT ;  /* 0x0000000bff097c10 */ /* 0x000fca00087fe4ff */
[----:B------:R-:W3:Y:S01]  /*1b80*/  LDG.E.U16 R4, desc[UR6][R8.64] ;  /* 0x0000000608047981 */ /* 0x000ee2000c1e1500 */
[----:B------:R-:W-:Y:S01]  /*1b90*/  IADD3 R3, PT, PT, R3, 0x80, RZ ;  /* 0x0000008003037810 */ /* 0x000fe20007ffe0ff */
[----:B--2---:R-:W-:-:S05]  /*1ba0*/  HADD2.F32 R11, -RZ, R7.H0_H0 ;  /* 0x20000007ff0b7230 */ /* 0x004fca0000004100 */
[----:B------:R-:W-:-:S13]  /*1bb0*/  FSETP.GT.FTZ.AND P0, PT, R11, RZ, PT ;  /* 0x000000ff0b00720b */ /* 0x000fda0003f14000 */
[----:B---3--:R-:W-:-:S05]  /*1bc0*/  @!P0 HADD2.F32 R4, -RZ, R4.H0_H0 ;  /* 0x20000004ff048230 */ /* 0x008fca0000004100 */
[----:B------:R-:W-:Y:S01]  /*1bd0*/  @!P0 FMUL.FTZ R10, R11, R4 ;  /* 0x000000040b0a8220 */ /* 0x000fe20000410000 */
[----:B0-----:R-:W-:-:S04]  /*1be0*/  IADD3 R4, P1, PT, R5, UR8, RZ ;  /* 0x0000000805047c10 */ /* 0x001fc8000ff3e0ff */
[----:B------:R-:W-:Y:S02]  /*1bf0*/  @!P0 F2FP.F16.F32.PACK_AB R10, RZ, R10 ;  /* 0x0000000aff0a823e */ /* 0x000fe400000000ff */
[----:B------:R-:W-:Y:S02]  /*1c00*/  IADD3.X R5, PT, PT, RZ, UR9, RZ, P1, !PT ;  /* 0x00000009ff057c10 */ /* 0x000fe40008ffe4ff */
[----:B------:R-:W-:Y:S02]  /*1c10*/  @!P0 PRMT R7, R10, 0x7610, R7 ;  /* 0x000076100a078816 */ /* 0x000fe40000000007 */
[----:B------:R-:W-:-:S03]  /*1c20*/  ISETP.GE.AND P0, PT, R3, UR4, PT ;  /* 0x0000000403007c0c */ /* 0x000fc6000bf06270 */
[----:B------:R0:W-:Y:S10]  /*1c30*/  STG.E.U16 desc[UR6][R4.64], R7 ;  /* 0x0000000704007986 */ /* 0x0001f4000c101506 */
[----:B------:R-:W-:Y:S05]  /*1c40*/  @P0 BREAK.RELIABLE B1 ;  /* 0x0000000000010942 */ /* 0x000fea0003800100 */
[----:B------:R-:W-:Y:S05]  /*1c50*/  @P0 BRA `(.L_x_1035) ;  /* 0x0000002c00800947 */ /* 0x000fea0003800000 */
[----:B------:R-:W1:Y:S01]  /*1c60*/  LDCU.64 UR8, c[0x0][0x390] ;  /* 0x00007200ff0877ac */ /* 0x000e620008000a00 */
[----:B0-----:R-:W-:Y:S01]  /*1c70*/  HFMA2 R4, -RZ, RZ, 0, 0 ;  /* 0x00000000ff047431 */ /* 0x001fe200000001ff */
[----:B------:R-:W-:Y:S01]  /*1c80*/  MOV R5, R3 ;  /* 0x0000000300057202 */ /* 0x000fe20000000f00 */
[----:B------:R-:W0:Y:S01]  /*1c90*/  LDCU UR5, c[0x0][0x38c] ;  /* 0x00007180ff0577ac */ /* 0x000e220008000800 */
[----:B------:R-:W-:Y:S01]  /*1ca0*/  ISETP.NE.AND P0, PT, R2, RZ, PT ;  /* 0x000000ff0200720c */ /* 0x000fe20003f05270 */
[----:B------:R-:W2:Y:S01]  /*1cb0*/  LDCU.64 UR10, c[0x0][0x4b8] ;  /* 0x00009700ff0a77ac */ /* 0x000ea20008000a00 */
[----:B-1----:R-:W-:Y:S01]  /*1cc0*/  IMAD.HI.U32 R8, R3, UR8, R4 ;  /* 0x0000000803087c27 */ /* 0x002fe2000f8e0004 */
[----:B------:R-:W1:Y:S04]  /*1cd0*/  LDCU UR8, c[0x0][0x4c0] ;  /* 0x00009800ff0877ac */ /* 0x000e680008000800 */
[----:B------:R-:W-:-:S04]  /*1ce0*/  SHF.R.U32.HI R9, RZ, UR9, R8 ;  /* 0x00000009ff097c19 */ /* 0x000fc80008011608 */
[----:B------:R-:W-:-:S05]  /*1cf0*/  IADD3 R4, PT, PT, -R9, RZ, RZ ;  /* 0x000000ff09047210 */ /* 0x000fca0007ffe1ff */
[----:B0-----:R-:W-:-:S04]  /*1d00*/  IMAD R4, R4, UR5, R3 ;  /* 0x0000000504047c24 */ /* 0x001fc8000f8e0203 */
[C---:B--2---:R-:W-:Y:S02]  /*1d10*/  IMAD R5, R4.reuse, UR10, RZ ;  /* 0x0000000a04057c24 */ /* 0x044fe4000f8e02ff */
[C---:B------:R-:W-:Y:S02]  /*1d20*/  IMAD R6, R4.reuse, UR11, RZ ;  /* 0x0000000b04067c24 */ /* 0x040fe4000f8e02ff */
[----:B-1----:R-:W-:Y:S01]  /*1d30*/  IMAD R4, R4, UR8, RZ ;  /* 0x0000000804047c24 */ /* 0x002fe2000f8e02ff */
        /* <DEDUP_REMOVED lines=334> */
.L_x_1036:
        /* <DEDUP_REMOVED lines=16> */
[----:B------:R-:W-:-:S05]  /*3320*/  @!P0 PRMT R7, R10, 0x7610, R7 ;  /* 0x000076100a078816 */ /* 0x000fca0000000007 */
[----:B------:R0:W-:Y:S02]  /*3330*/  STG.E.U16 desc[UR6][R4.64], R7 ;  /* 0x0000000704007986 */ /* 0x0001e4000c101506 */
.L_x_1033:
[----:B------:R-:W-:-:S13]  /*3340*/  ISETP.GE.AND P0, PT, R3, UR4, PT ;  /* 0x0000000403007c0c */ /* 0x000fda000bf06270 */
[----:B------:R-:W-:Y:S05]  /*3350*/  @P0 BREAK.RELIABLE B1 ;  /* 0x0000000000010942 */ /* 0x000fea0003800100 */
[----:B------:R-:W-:Y:S05]  /*3360*/  @P0 BRA `(.L_x_1035) ;  /* 0x0000001400bc0947 */ /* 0x000fea0003800000 */
[----:B------:R-:W-:Y:S05]  /*3370*/  BSYNC.RELIABLE B1 ;  /* 0x0000000000017941 */ /* 0x000fea0003800100 */
.L_x_1032:
        /* <DEDUP_REMOVED lines=348> */
.L_x_1037:
        /* <DEDUP_REMOVED lines=18> */
.L_x_1035:
[----:B------:R-:W-:Y:S05]  /*4a60*/  BSYNC.RECONVERGENT B0 ;  /* 0x0000000000007941 */ /* 0x000fea0003800200 */
.L_x_1031:
[----:B------:R-:W-:Y:S05]  /*4a70*/  WARPSYNC.ALL ;  /* 0x0000000000007948 */ /* 0x000fea0003800000 */
[----:B------:R-:W-:-:S13]  /*4a80*/  ISETP.GE.AND P0, PT, R3, UR4, PT ;  /* 0x0000000403007c0c */ /* 0x000fda000bf06270 */
[----:B------:R-:W-:Y:S05]  /*4a90*/  @P0 EXIT ;  /* 0x000000000000094d */ /* 0x000fea0003800000 */
[----:B------:R-:W2:Y:S01]  /*4aa0*/  LDCU.64 UR4, c[0x0][0x390] ;  /* 0x00007200ff0477ac */ /* 0x000ea20008000a00 */
[----:B01----:R-:W-:Y:S01]  /*4ab0*/  HFMA2 R4, -RZ, RZ, 0, 0 ;  /* 0x00000000ff047431 */ /* 0x003fe200000001ff */
[----:B------:R-:W-:Y:S01]  /*4ac0*/  MOV R5, R3 ;  /* 0x0000000300057202 */ /* 0x000fe20000000f00 */
[----:B------:R-:W0:Y:S01]  /*4ad0*/  LDCU UR8, c[0x0][0x38c] ;  /* 0x00007180ff0877ac */ /* 0x000e220008000800 */
[----:B------:R-:W-:Y:S01]  /*4ae0*/  ISETP.NE.AND P0, PT, R2, RZ, PT ;  /* 0x000000ff0200720c */ /* 0x000fe20003f05270 */
[----:B------:R-:W1:Y:S01]  /*4af0*/  LDCU.64 UR10, c[0x0][0x4b8] ;  /* 0x00009700ff0a77ac */ /* 0x000e620008000a00 */
[----:B--2---:R-:W-:Y:S01]  /*4b00*/  IMAD.HI.U32 R6, R3, UR4, R4 ;  /* 0x0000000403067c27 */ /* 0x004fe2000f8e0004 */
[----:B------:R-:W2:Y:S04]  /*4b10*/  LDCU UR4, c[0x0][0x4c0] ;  /* 0x00009800ff0477ac */ /* 0x000ea80008000800 */
[----:B------:R-:W-:-:S04]  /*4b20*/  SHF.R.U32.HI R7, RZ, UR5, R6 ;  /* 0x00000005ff077c19 */ /* 0x000fc80008011606 */
[----:B------:R-:W-:-:S05]  /*4b30*/  IADD3 R4, PT, PT, -R7, RZ, RZ ;  /* 0x000000ff07047210 */ /* 0x000fca0007ffe1ff */
[----:B0-----:R-:W-:-:S04]  /*4b40*/  IMAD R2, R4, UR8, R3 ;  /* 0x0000000804027c24 */ /* 0x001fc8000f8e0203 */
        /* <DEDUP_REMOVED lines=337> */
.L_x_1038:
[----:B------:R-:W0:Y:S01]  /*6060*/  LDCU.128 UR8, c[0x0][0x5f0] ;  /* 0x0000be00ff0877ac */ /* 0x000e220008000c00 */
[----:B------:R-:W1:Y:S01]  /*6070*/  LDCU.64 UR4, c[0x0][0x5e8] ;  /* 0x0000bd00ff0477ac */ /* 0x000e620008000a00 */
[----:B0-----:R-:W-:-:S04]  /*6080*/  IADD3 R4, P0, PT, R4, UR8, RZ ;  /* 0x0000000804047c10 */ /* 0x001fc8000ff1e0ff */
[----:B------:R-:W-:-:S06]  /*6090*/  IADD3.X R5, PT, PT, RZ, UR9, RZ, P0, !PT ;  /* 0x00000009ff057c10 */ /* 0x000fcc00087fe4ff */
[----:B------:R-:W2:Y:S01]  /*60a0*/  LDG.E.U16 R5, desc[UR6][R4.64] ;  /* 0x0000000604057981 */ /* 0x000ea2000c1e1500 */
[----:B------:R-:W-:-:S04]  /*60b0*/  IADD3 R6, P0, PT, R2, UR10, RZ ;  /* 0x0000000a02067c10 */ /* 0x000fc8000ff1e0ff */
[----:B------:R-:W-:-:S05]  /*60c0*/  IADD3.X R7, PT, PT, RZ, UR11, RZ, P0, !PT ;  /* 0x0000000bff077c10 */ /* 0x000fca00087fe4ff */
[----:B------:R-:W3:Y:S01]  /*60d0*/  LDG.E.U16 R0, desc[UR6][R6.64] ;  /* 0x0000000606007981 */ /* 0x000ee2000c1e1500 */
[----:B-1----:R-:W-:-:S04]  /*60e0*/  IADD3 R2, P1, PT, R3, UR4, RZ ;  /* 0x0000000403027c10 */ /* 0x002fc8000ff3e0ff */
[----:B------:R-:W-:Y:S01]  /*60f0*/  IADD3.X R3, PT, PT, RZ, UR5, RZ, P1, !PT ;  /* 0x00000005ff037c10 */ /* 0x000fe20008ffe4ff */
[----:B--2---:R-:W-:-:S05]  /*6100*/  HADD2.F32 R9, -RZ, R5.H0_H0 ;  /* 0x20000005ff097230 */ /* 0x004fca0000004100 */
[----:B------:R-:W-:-:S13]  /*6110*/  FSETP.GT.FTZ.AND P0, PT, R9, RZ, PT ;  /* 0x000000ff0900720b */ /* 0x000fda0003f14000 */
[----:B---3--:R-:W-:-:S05]  /*6120*/  @!P0 HADD2.F32 R0, -RZ, R0.H0_H0 ;  /* 0x20000000ff008230 */ /* 0x008fca0000004100 */
[----:B------:R-:W-:-:S05]  /*6130*/  @!P0 FMUL.FTZ R0, R9, R0 ;  /* 0x0000000009008220 */ /* 0x000fca0000410000 */
[----:B------:R-:W-:-:S04]  /*6140*/  @!P0 F2FP.F16.F32.PACK_AB R0, RZ, R0 ;  /* 0x00000000ff00823e */ /* 0x000fc800000000ff */
[----:B------:R-:W-:-:S05]  /*6150*/  @!P0 PRMT R5, R0, 0x7610, R5 ;  /* 0x0000761000058816 */ /* 0x000fca0000000005 */
[----:B------:R-:W-:Y:S01]  /*6160*/  STG.E.U16 desc[UR6][R2.64], R5 ;  /* 0x0000000502007986 */ /* 0x000fe2000c101506 */
[----:B------:R-:W-:Y:S05]  /*6170*/  EXIT ;  /* 0x000000000000794d */ /* 0x000fea0003800000 */
.L_x_1039:
        /* <DEDUP_REMOVED lines=16> */
.L_x_3669:


//--------------------- .text._ZN2at6native27unrolled_elementwise_kernelIZZZNS0_12prelu_kernelERNS_14TensorIteratorEENKUlvE_clEvENKUlvE2_clEvEUlN3c104HalfES7_E_St5arrayIPcLm3EELi4E23TrivialOffsetCalculatorILi2EjESC_ILi1EjENS0_6memory15LoadWithoutCastENSF_16StoreWithoutCastEEEviT_T0_T2_T3_T4_T5_ --------------------------
	.section	.text._ZN2at6native27unrolled_elementwise_kernelIZZZNS0_12prelu_kernelERNS_14TensorIteratorEENKUlvE_clEvENKUlvE2_clEvEUlN3c104HalfES7_E_St5arrayIPcLm3EELi4E23TrivialOffsetCalculatorILi2EjESC_ILi1EjENS0_6memory15LoadWithoutCastENSF_16StoreWithoutCastEEEviT_T0_T2_T3_T4_T5_,"ax",@progbits
	.align	128
        .global         _ZN2at6native27unrolled_elementwise_kernelIZZZNS0_12prelu_kernelERNS_14TensorIteratorEENKUlvE_clEvENKUlvE2_clEvEUlN3c104HalfES7_E_St5arrayIPcLm3EELi4E23TrivialOffsetCalculatorILi2EjESC_ILi1EjENS0_6memory15LoadWithoutCastENSF_16StoreWithoutCastEEEviT_T0_T2_T3_T4_T5_
        .type           _ZN2at6native27unrolled_elementwise_kernelIZZZNS0_12prelu_kernelERNS_14TensorIteratorEENKUlvE_clEvENKUlvE2_clEvEUlN3c104HalfES7_E_St5arrayIPcLm3EELi4E23TrivialOffsetCalculatorILi2EjESC_ILi1EjENS0_6memory15LoadWithoutCastENSF_16StoreWithoutCastEEEviT_T0_T2_T3_T4_T5_,@function
        .size           _ZN2at6native27unrolled_elementwise_kernelIZZZNS0_12prelu_kernelERNS_14TensorIteratorEENKUlvE_clEvENKUlvE2_clEvEUlN3c104HalfES7_E_St5arrayIPcLm3EELi4E23TrivialOffsetCalculatorILi2EjESC_ILi1EjENS0_6memory15LoadWithoutCastENSF_16StoreWithoutCastEEEviT_T0_T2_T3_T4_T5_,(.L_x_3670 - _ZN2at6native27unrolled_elementwise_kernelIZZZNS0_12prelu_kernelERNS_14TensorIteratorEENKUlvE_clEvENKUlvE2_clEvEUlN3c104HalfES7_E_St5arrayIPcLm3EELi4E23TrivialOffsetCalculatorILi2EjESC_ILi1EjENS0_6memory15LoadWithoutCastENSF_16StoreWithoutCastEEEviT_T0_T2_T3_T4_T5_)
        .other          _ZN2at6native27unrolled_elementwise_kernelIZZZNS0_12prelu_kernelERNS_14TensorIteratorEENKUlvE_clEvENKUlvE2_clEvEUlN3c104HalfES7_E_St5arrayIPcLm3EELi4E23TrivialOffsetCalculatorILi2EjESC_ILi1EjENS0_6memory15LoadWithoutCastENSF_16StoreWithoutCastEEEviT_T0_T2_T3_T4_T5_,@"STO_CUDA_ENTRY STV_DEFAULT"
_ZN2at6native27unrolled_elementwise_kernelIZZZNS0_12prelu_kernelERNS_14TensorIteratorEENKUlvE_clEvENKUlvE2_clEvEUlN3c104HalfES7_E_St5arrayIPcLm3EELi4E23TrivialOffsetCalculatorILi2EjESC_ILi1EjENS0_6memory15LoadWithoutCastENSF_16StoreWithoutCastEEEviT_T0_T2_T3_T4_T5_:
.text._ZN2at6native27unrolled_elementwise_kernelIZZZNS0_12prelu_kernelERNS_14TensorIteratorEENKUlvE_clEvENKUlvE2_clEvEUlN3c104HalfES7_E_St5arrayIPcLm3EELi4E23TrivialOffsetCalculatorILi2EjESC_ILi1EjENS0_6memory15LoadWithoutCastENSF_16StoreWithoutCastEEEviT_T0_T2_T3_T4_T5_:
[----:B------:R-:W-:Y:S01]  /*0000*/  LDC R1, c[0x0][0x37c] ;  /* 0x0000df00ff017b82 */ /* 0x000fe20000000800 */
[----:B------:R-:W0:Y:S07]  /*0010*/  S2R R17, SR_CTAID.X ;  /* 0x0000000000117919 */ /* 0x000e2e0000002500 */
[----:B------:R-:W0:Y:S01]  /*0020*/  LDC R2, c[0x0][0x380] ;  /* 0x0000e000ff027b82 */ /* 0x000e220000000800 */
[----:B------:R-:W1:Y:S01]  /*0030*/  LDCU.64 UR4, c[0x0][0x358] ;  /* 0x00006b00ff0477ac */ /* 0x000e620008000a00 */
[----:B------:R-:W-:Y:S01]  /*0040*/  PRMT R12, RZ, 0x7610, R12 ;  /* 0x00007610ff0c7816 */ /* 0x000fe2000000000c */
[----:B------:R-:W2:Y:S01]  /*0050*/  S2R R0, SR_TID.X ;  /* 0x0000000000007919 */ /* 0x000ea20000002100 */
[----:B------:R-:W-:-:S04]  /*0060*/  PRMT R13, RZ, 0x7610, R13 ;  /* 0x00007610ff0d7816 */ /* 0x000fc8000000000d */
[----:B------:R-:W3:Y:S08]  /*0070*/  LDC.64 R4, c[0x0][0x398] ;  /* 0x0000e600ff047b82 */ /* 0x000ef00000000a00 */
[----:B------:R-:W4:Y:S08]  /*0080*/  LDC.64 R8, c[0x0][0x390] ;  /* 0x0000e400ff087b82 */ /* 0x000f300000000a00 */
[----:B------:R-:W1:Y:S01]  /*0090*/  LDC.64 R6, c[0x0][0x398] ;  /* 0x0000e600ff067b82 */ /* 0x000e620000000a00 */
[----:B0-----:R-:W-:-:S07]  /*00a0*/  IMAD R15, R17, -0x200, R2 ;  /* 0xfffffe00110f7824 */ /* 0x001fce00078e0202 */
[----:B------:R-:W0:Y:S01]  /*00b0*/  LDC.64 R24, c[0x0][0x398] ;  /* 0x0000e600ff187b82 */ /* 0x000e220000000a00 */
[----:B--2---:R-:W-:Y:S01]  /*00c0*/  IMAD.MOV.U32 R14, RZ, RZ, R0 ;  /* 0x000000ffff0e7224 */ /* 0x004fe200078e0000 */
[----:B------:R-:W-:-:S06]  /*00d0*/  ISETP.GE.AND P0, PT, R0, R15, PT ;  /* 0x0000000f0000720c */ /* 0x000fcc0003f06270 */
[----:B------:R-:W2:Y:S08]  /*00e0*/  LDC.64 R2, c[0x0][0x398] ;  /* 0x0000e600ff027b82 */ /* 0x000eb00000000a00 */
[----:B------:R-:W2:Y:S01]  /*00f0*/  LDC.64 R10, c[0x0][0x390] ;  /* 0x0000e400ff0a7b82 */ /* 0x000ea20000000a00 */
[----:B------:R-:W-:-:S05]  /*0100*/  @!P0 VIADD R0, R14, 0x80 ;  /* 0x000000800e008836 */ /* 0x000fca0000000000 */
[----:B------:R-:W-:-:S13]  /*0110*/  ISETP.GE.AND P1, PT, R0, R15, PT ;  /* 0x0000000f0000720c */ /* 0x000fda0003f26270 */
[C---:B------:R-:W-:Y:S01]  /*0120*/  @!P1 LEA R23, R17.reuse, R0, 0x9 ;  /* 0x0000000011179211 */ /* 0x040fe200078e48ff */
[----:B------:R-:W-:Y:S02]  /*0130*/  @!P1 VIADD R0, R0, 0x80 ;  /* 0x0000008000009836 */ /* 0x000fe40000000000 */
[----:B------:R-:W-:Y:S01]  /*0140*/  @!P0 IMAD R16, R17, 0x200, R14 ;  /* 0x0000020011108824 */ /* 0x000fe200078e020e */
[----:B------:R-:W-:Y:S01]  /*0150*/  PRMT R20, RZ, 0x7610, R20 ;  /* 0x00007610ff147816 */ /* 0x000fe20000000014 */
[----:B0-----:R-:W-:Y:S01]  /*0160*/  @!P1 IMAD.WIDE.U32 R24, R23, 0x2, R24 ;  /* 0x0000000217189825 */ /* 0x001fe200078e0018 */
[----:B------:R-:W-:-:S03]  /*0170*/  ISETP.GE.AND P3, PT, R0, R15, PT ;  /* 0x0000000f0000720c */ /* 0x000fc60003f66270 */
[----:B-1----:R-:W-:Y:S01]  /*0180*/  @!P0 IMAD.WIDE.U32 R6, R16, 0x2, R6 ;  /* 0x0000000210068825 */ /* 0x002fe200078e0006 */
[----:B------:R-:W5:Y:S04]  /*0190*/  @!P1 LDG.E.U16 R13, desc[UR4][R24.64] ;  /* 0x00000004180d9981 */ /* 0x000f68000c1e1500 */
[----:B------:R-:W5:Y:S05]  /*01a0*/  @!P0 LDG.E.U16 R20, desc[UR4][R6.64] ;  /* 0x0000000406148981 */ /* 0x000f6a000c1e1500 */
[----:B------:R-:W-:Y:S01]  /*01b0*/  @!P3 IMAD R21, R17, 0x200, R0 ;  /* 0x000002001115b824 */ /* 0x000fe200078e0200 */
[----:B------:R-:W-:-:S03]  /*01c0*/  @!P3 IADD3 R0, PT, PT, R0, 0x80, RZ ;  /* 0x000000800000b810 */ /* 0x000fc60007ffe0ff */
[C---:B---3--:R-:W-:Y:S01]  /*01d0*/  @!P3 IMAD.WIDE.U32 R28, R21.reuse, 0x2, R4 ;  /* 0x00000002151cb825 */ /* 0x048fe200078e0004 */
[----:B------:R-:W-:Y:S01]  /*01e0*/  ISETP.GE.AND P2, PT, R0, R15, PT ;  /* 0x0000000f0000720c */ /* 0x000fe20003f46270 */
[----:B------:R-:W0:Y:S02]  /*01f0*/  LDC.64 R4, c[0x0][0x390] ;  /* 0x0000e400ff047b82 */ /* 0x000e240000000a00 */
[----:B----4-:R-:W-:Y:S01]  /*0200*/  @!P3 IMAD.WIDE.U32 R8, R21, 0x2, R8 ;  /* 0x000000021508b825 */ /* 0x010fe200078e0008 */
[----:B------:R1:W5:Y:S09]  /*0210*/  @!P3 LDG.E.U16 R12, desc[UR4][R28.64] ;  /* 0x000000041c0cb981 */ /* 0x000372000c1e1500 */
[----:B------:R-:W-:Y:S01]  /*0220*/  @!P2 IMAD R19, R17, 0x200, R0 ;  /* 0x000002001113a824 */ /* 0x000fe200078e0200 */
[----:B------:R-:W-:Y:S01]  /*0230*/  PRMT R21, RZ, 0x7610, R21 ;  /* 0x00007610ff157816 */ /* 0x000fe20000000015 */
[----:B--2---:R-:W-:Y:S01]  /*0240*/  @!P1 IMAD.WIDE.U32 R10, R23, 0x2, R10 ;  /* 0x00000002170a9825 */ /* 0x004fe200078e000a */
[----:B------:R-:W-:-:S03]  /*0250*/  PRMT R0, RZ, 0x7610, R0 ;  /* 0x00007610ff007816 */ /* 0x000fc60000000000 */
[----:B------:R-:W-:Y:S02]  /*0260*/  @!P2 IMAD.WIDE.U32 R26, R19, 0x2, R2 ;  /* 0x00000002131aa825 */ /* 0x000fe400078e0002 */
[----:B------:R-:W2:Y:S01]  /*0270*/  LDC.64 R2, c[0x0][0x390] ;  /* 0x0000e400ff027b82 */ /* 0x000ea20000000a00 */
[C---:B-1----:R-:W-:Y:S01]  /*0280*/  IADD3 R28, PT, PT, R14.reuse, 0x80, RZ ;  /* 0x000000800e1c7810 */ /* 0x042fe20007ffe0ff */
[----:B------:R-:W-:Y:S01]  /*0290*/  VIADD R24, R14, 0x100 ;  /* 0x000001000e187836 */ /* 0x000fe20000000000 */
[----:B------:R1:W5:Y:S01]  /*02a0*/  @!P2 LDG.E.U16 R0, desc[UR4][R26.64] ;  /* 0x000000041a00a981 */ /* 0x000362000c1e1500 */
[----:B--2---:R-:W-:-:S05]  /*02b0*/  @!P0 IMAD.WIDE.U32 R2, R16, 0x2, R2 ;  /* 0x0000000210028825 */ /* 0x004fca00078e0002 */
[----:B------:R2:W5:Y:S01]  /*02c0*/  @!P0 LDG.E.U16 R21, desc[UR4][R2.64] ;  /* 0x0000000402158981 */ /* 0x000562000c1e1500 */
[----:B------:R-:W-:-:S13]  /*02d0*/  ISETP.GE.AND P0, PT, R14, R15, PT ;  /* 0x0000000f0e00720c */ /* 0x000fda0003f06270 */
[----:B------:R-:W2:Y:S01]  /*02e0*/  @!P0 LDC.64 R22, c[0x0][0x388] ;  /* 0x0000e200ff168b82 */ /* 0x000ea20000000a00 */
[----:B0-----:R-:W-:Y:S01]  /*02f0*/  @!P2 IMAD.WIDE.U32 R4, R19, 0x2, R4 ;  /* 0x000000021304a825 */ /* 0x001fe200078e0004 */
[----:B------:R-:W-:Y:S02]  /*0300*/  PRMT R19, RZ, 0x7610, R19 ;  /* 0x00007610ff137816 */ /* 0x000fe40000000013 */
[----:B------:R-:W-:Y:S01]  /*0310*/  PRMT R18, RZ, 0x7610, R18 ;  /* 0x00007610ff127816 */ /* 0x000fe20000000012 */
[----:B-1----:R-:W-:Y:S01]  /*0320*/  VIADD R26, R14, 0x180 ;  /* 0x000001800e1a7836 */ /* 0x002fe20000000000 */
[----:B------:R-:W-:Y:S02]  /*0330*/  PRMT R16, RZ, 0x7610, R16 ;  /* 0x00007610ff107816 */ /* 0x000fe40000000010 */
[----:B------:R-:W-:Y:S01]  /*0340*/  @!P0 LEA R25, R17, R14, 0x9 ;  /* 0x0000000e11198211 */ /* 0x000fe200078e48ff */
[----:B------:R-:W-:Y:S01]  /*0350*/  @!P0 IMAD.MOV.U32 R14, RZ, RZ, R28 ;  /* 0x000000ffff0e8224 */ /* 0x000fe200078e001c */
[----:B------:R-:W-:Y:S01]  /*0360*/  BSSY.RECONVERGENT B0, `(.L_x_1040) ;  /* 0x0000010000007945 */ /* 0x000fe20003800200 */
[----:B------:R0:W5:Y:S01]  /*0370*/  @!P1 LDG.E.U16 R19, desc[UR4][R10.64] ;  /* 0x000000040a139981 */ /* 0x000162000c1e1500 */
[----:B------:R-:W-:-:S02]  /*0380*/  ISETP.GE.AND P5, PT, R28, R15, PT ;  /* 0x0000000f1c00720c */ /* 0x000fc40003fa6270 */
[-C--:B------:R-:W-:Y:S01]  /*0390*/  ISETP.GE.AND P1, PT, R26, R15.reuse, PT ;  /* 0x0000000f1a00720c */ /* 0x080fe20003f26270 */
[----:B------:R0:W5:Y:S01]  /*03a0*/  @!P3 LDG.E.U16 R18, desc[UR4][R8.64] ;  /* 0x000000040812b981 */ /* 0x000162000c1e1500 */
[----:B------:R-:W-:-:S03]  /*03b0*/  ISETP.GE.AND P3, PT, R24, R15, PT ;  /* 0x0000000f1800720c */ /* 0x000fc60003f66270 */
[----:B------:R0:W5:Y:S01]  /*03c0*/  @!P2 LDG.E.U16 R16, desc[UR4][R4.64] ;  /* 0x000000040410a981 */ /* 0x000162000c1e1500 */
[----:B------:R-:W-:Y:S01]  /*03d0*/  ISETP.GE.AND P2, PT, R14, R15, PT ;  /* 0x0000000f0e00720c */ /* 0x000fe20003f46270 */
[----:B--2---:R-:W-:Y:S01]  /*03e0*/  @!P0 IMAD.WIDE.U32 R2, R25, 0x2, R22 ;  /* 0x0000000219028825 */ /* 0x004fe200078e0016 */
[----:B0-----:R-:W-:Y:S11]  /*03f0*/  @P0 BRA `(.L_x_1041) ;  /* 0x0000000000180947 */ /* 0x001ff60003800000 */
[----:B-----5:R-:W-:-:S05]  /*0400*/  HADD2.F32 R5, -RZ, R21.H0_H0 ;  /* 0x20000015ff057230 */ /* 0x020fca0000004100 */
[----:B------:R-:W-:-:S13]  /*0410*/  FSETP.GT.FTZ.AND P4, PT, R5, RZ, PT ;  /* 0x000000ff0500720b */ /* 0x000fda0003f94000 */
[----:B------:R-:W-:-:S05]  /*0420*/  @!P4 HADD2.F32 R20, -RZ, R20.H0_H0 ;  /* 0x20000014ff14c230 */ /* 0x000fca0000004100 */
[----:B------:R-:W-:-:S05]  /*0430*/  @!P4 FMUL.FTZ R20, R5, R20 ;  /* 0x000000140514c220 */ /* 0x000fca0000410000 */
[----:B------:R-:W-:-:S04]  /*0440*/  @!P4 F2FP.F16.F32.PACK_AB R20, RZ, R20 ;  /* 0x00000014ff14c23e */ /* 0x000fc800000000ff */
[----:B------:R-:W-:-:S07]  /*0450*/  @!P4 PRMT R21, R20, 0x7610, R21 ;  /* 0x000076101415c816 */ /* 0x000fce0000000015 */
.L_x_1041:
[----:B------:R-:W-:Y:S05]  /*0460*/  BSYNC.RECONVERGENT B0 ;  /* 0x0000000000007941 */ /* 0x000fea0003800200 */
.L_x_1040:
        /* <DEDUP_REMOVED lines=8> */
.L_x_1043:
[----:B------:R-:W-:Y:S05]  /*04f0*/  BSYNC.RECONVERGENT B0 ;  /* 0x0000000000007941 */ /* 0x000fea0003800200 */
.L_x_1042:
        /* <DEDUP_REMOVED lines=8> */
.L_x_1045:
[----:B------:R-:W-:Y:S05]  /*0580*/  BSYNC.RECONVERGENT B0 ;  /* 0x0000000000007941 */ /* 0x000fea0003800200 */
.L_x_1044:
        /* <DEDUP_REMOVED lines=8> */
.L_x_1047:
[----:B------:R-:W-:Y:S05]  /*0610*/  BSYNC.RECONVERGENT B0 ;  /* 0x0000000000007941 */ /* 0x000fea0003800200 */
.L_x_1046:
[----:B-----5:R0:W-:Y:S01]  /*0620*/  @!P0 STG.E.U16 desc[UR4][R2.64], R21 ;  /* 0x0000001502008986 */ /* 0x0201e2000c101504 */
[----:B------:R-:W-:Y:S04]  /*0630*/  BSSY.RECONVERGENT B0, `(.L_x_1048) ;  /* 0x000000c000007945 */ /* 0x000fe80003800200 */
[----:B------:R-:W-:Y:S05]  /*0640*/  @P2 BRA `(.L_x_1049) ;  /* 0x0000000000282947 */ /* 0x000fea0003800000 */
[----:B0-----:R-:W0:Y:S01]  /*0650*/  LDC.64 R2, c[0x0][0x388] ;  /* 0x0000e200ff027b82 */ /* 0x001e220000000a00 */
[----:B------:R-:W-:Y:S01]  /*0660*/  LEA R5, R17, R14, 0x9 ;  /* 0x0000000e11057211 */ /* 0x000fe200078e48ff */
[----:B------:R-:W-:-:S05]  /*0670*/  VIADD R14, R14, 0x80 ;  /* 0x000000800e0e7836 */ /* 0x000fca0000000000 */
[----:B------:R-:W-:-:S13]  /*0680*/  ISETP.GE.AND P0, PT, R14, R15, PT ;  /* 0x0000000f0e00720c */ /* 0x000fda0003f06270 */
[----:B------:R-:W-:Y:S01]  /*0690*/  @!P0 LEA R7, R17, R14, 0x9 ;  /* 0x0000000e11078211 */ /* 0x000fe200078e48ff */
[----:B------:R-:W-:Y:S02]  /*06a0*/  @!P0 VIADD R14, R14, 0x80 ;  /* 0x000000800e0e8836 */ /* 0x000fe40000000000 */
[----:B0-----:R-:W-:-:S04]  /*06b0*/  IMAD.WIDE.U32 R4, R5, 0x2, R2 ;  /* 0x0000000205047825 */ /* 0x001fc800078e0002 */
[----:B------:R-:W-:Y:S01]  /*06c0*/  @!P0 IMAD.WIDE.U32 R2, R7, 0x2, R2 ;  /* 0x0000000207028825 */ /* 0x000fe200078e0002 */
[----:B------:R1:W-:Y:S04]  /*06d0*/  STG.E.U16 desc[UR4][R4.64], R19 ;  /* 0x0000001304007986 */ /* 0x0003e8000c101504 */
[----:B------:R1:W-:Y:S02]  /*06e0*/  @!P0 STG.E.U16 desc[UR4][R2.64], R18 ;  /* 0x0000001202008986 */ /* 0x0003e4000c101504 */
.L_x_1049:
[----:B------:R-:W-:Y:S05]  /*06f0*/  BSYNC.RECONVERGENT B0 ;  /* 0x0000000000007941 */ /* 0x000fea0003800200 */
.L_x_1048:
[----:B------:R-:W-:-:S13]  /*0700*/  ISETP.GE.AND P0, PT, R14, R15, PT ;  /* 0x0000000f0e00720c */ /* 0x000fda0003f06270 */
[----:B------:R-:W-:Y:S05]  /*0710*/  @P0 EXIT ;  /* 0x000000000000094d */ /* 0x000fea0003800000 */
[----:B01----:R-:W0:Y:S01]  /*0720*/  LDC.64 R2, c[0x0][0x388] ;  /* 0x0000e200ff027b82 */ /* 0x003e220000000a00 */
[----:B------:R-:W-:-:S05]  /*0730*/  LEA R17, R17, R14, 0x9 ;  /* 0x0000000e11117211 */ /* 0x000fca00078e48ff */
[----:B0-----:R-:W-:-:S05]  /*0740*/  IMAD.WIDE.U32 R2, R17, 0x2, R2 ;  /* 0x0000000211027825 */ /* 0x001fca00078e0002 */
[----:B------:R-:W-:Y:S01]  /*0750*/  STG.E.U16 desc[UR4][R2.64], R16 ;  /* 0x0000001002007986 */ /* 0x000fe2000c101504 */
[----:B------:R-:W-:Y:S05]  /*0760*/  EXIT ;  /* 0x000000000000794d */ /* 0x000fea0003800000 */
.L_x_1050:
        /* <DEDUP_REMOVED lines=9> */
.L_x_3670:


//--------------------- .text._ZN2at6native29vectorized_elementwise_kernelILi2EZZZNS0_12prelu_kernelERNS_14TensorIteratorEENKUlvE_clEvENKUlvE2_clEvEUlN3c104HalfES7_E_St5arrayIPcLm3EEEEviT0_T1_ --------------------------
	.section	.text._ZN2at6native29vectorized_elementwise_kernelILi2EZZZNS0_12prelu_kernelERNS_14TensorIteratorEENKUlvE_clEvENKUlvE2_clEvEUlN3c104HalfES7_E_St5arrayIPcLm3EEEEviT0_T1_,"ax",@progbits
	.align	128
        .global         _ZN2at6native29vectorized_elementwise_kernelILi2EZZZNS0_12prelu_kernelERNS_14TensorIteratorEENKUlvE_clEvENKUlvE2_clEvEUlN3c104HalfES7_E_St5arrayIPcLm3EEEEviT0_T1_
        .type           _ZN2at6native29vectorized_elementwise_kernelILi2EZZZNS0_12prelu_kernelERNS_14TensorIteratorEENKUlvE_clEvENKUlvE2_clEvEUlN3c104HalfES7_E_St5arrayIPcLm3EEEEviT0_T1_,@function
        .size           _ZN2at6native29vectorized_elementwise_kernelILi2EZZZNS0_12prelu_kernelERNS_14TensorIteratorEENKUlvE_clEvENKUlvE2_clEvEUlN3c104HalfES7_E_St5arrayIPcLm3EEEEviT0_T1_,(.L_x_3671 - _ZN2at6native29vectorized_elementwise_kernelILi2EZZZNS0_12prelu_kernelERNS_14TensorIteratorEENKUlvE_clEvENKUlvE2_clEvEUlN3c104HalfES7_E_St5arrayIPcLm3EEEEviT0_T1_)
        .other          _ZN2at6native29vectorized_elementwise_kernelILi2EZZZNS0_12prelu_kernelERNS_14TensorIteratorEENKUlvE_clEvENKUlvE2_clEvEUlN3c104HalfES7_E_St5arrayIPcLm3EEEEviT0_T1_,@"STO_CUDA_ENTRY STV_DEFAULT"
_ZN2at6native29vectorized_elementwise_kernelILi2EZZZNS0_12prelu_kernelERNS_14TensorIteratorEENKUlvE_clEvENKUlvE2_clEvEUlN3c104HalfES7_E_St5arrayIPcLm3EEEEviT0_T1_:
.text._ZN2at6native29vectorized_elementwise_kernelILi2EZZZNS0_12prelu_kernelERNS_14TensorIteratorEENKUlvE_clEvENKUlvE2_clEvEUlN3c104HalfES7_E_St5arrayIPcLm3EEEEviT0_T1_:
[----:B------:R-:W-:Y:S01]  /*0000*/  LDC R1, c[0x0][0x37c] ;  /* 0x0000df00ff017b82 */ /* 0x000fe20000000800 */
[----:B------:R-:W0:Y:S01]  /*0010*/  S2R R20, SR_CTAID.X ;  /* 0x0000000000147919 */ /* 0x000e220000002500 */
[----:B------:R-:W1:Y:S01]  /*0020*/  LDCU UR6, c[0x0][0x380] ;  /* 0x00007000ff0677ac */ /* 0x000e620008000800 */
[----:B------:R-:W2:Y:S01]  /*0030*/  LDCU.64 UR4, c[0x0][0x358] ;  /* 0x00006b00ff0477ac */ /* 0x000ea20008000a00 */
[----:B0-----:R-:W-:-:S05]  /*0040*/  IMAD.SHL.U32 R20, R20, 0x400, RZ ;  /* 0x0000040014147824 */ /* 0x001fca00078e00ff */
[----:B-1----:R-:W-:-:S04]  /*0050*/  IADD3 R9, PT, PT, -R20, UR6, RZ ;  /* 0x0000000614097c10 */ /* 0x002fc8000fffe1ff */
[----:B------:R-:W-:-:S13]  /*0060*/  ISETP.GT.U32.AND P0, PT, R9, 0x3ff, PT ;  /* 0x000003ff0900780c */ /* 0x000fda0003f04070 */
[----:B--2---:R-:W-:Y:S05]  /*0070*/  @P0 BRA `(.L_x_1051) ;  /* 0x0000000c00ac0947 */ /* 0x004fea0003800000 */
[----:B------:R-:W0:Y:S01]  /*0080*/  S2R R8, SR_TID.X ;  /* 0x0000000000087919 */ /* 0x000e220000002100 */
[----:B------:R-:W1:Y:S01]  /*0090*/  LDC.64 R10, c[0x0][0x390] ;  /* 0x0000e400ff0a7b82 */ /* 0x000e620000000a00 */
[----:B------:R-:W-:-:S07]  /*00a0*/  PRMT R6, RZ, 0x7610, R6 ;  /* 0x00007610ff067816 */ /* 0x000fce0000000006 */
[----:B------:R-:W2:Y:S08]  /*00b0*/  LDC.64 R14, c[0x0][0x390] ;  /* 0x0000e400ff0e7b82 */ /* 0x000eb00000000a00 */
[----:B------:R-:W3:Y:S08]  /*00c0*/  LDC.64 R18, c[0x0][0x398] ;  /* 0x0000e600ff127b82 */ /* 0x000ef00000000a00 */
[----:B------:R-:W4:Y:S01]  /*00d0*/  LDC.64 R26, c[0x0][0x398] ;  /* 0x0000e600ff1a7b82 */ /* 0x000f220000000a00 */
[----:B0-----:R-:W-:Y:S01]  /*00e0*/  ISETP.GE.U32.AND P4, PT, R8, R9, PT ;  /* 0x000000090800720c */ /* 0x001fe20003f86070 */
[----:B------:R-:W-:Y:S01]  /*00f0*/  IMAD.MOV.U32 R7, RZ, RZ, R8 ;  /* 0x000000ffff077224 */ /* 0x000fe200078e0008 */
[----:B------:R-:W-:-:S05]  /*0100*/  PRMT R4, RZ, 0x7610, R4 ;  /* 0x00007610ff047816 */ /* 0x000fca0000000004 */
[----:B------:R-:W0:Y:S08]  /*0110*/  LDC.64 R16, c[0x0][0x398] ;  /* 0x0000e600ff107b82 */ /* 0x000e300000000a00 */
[----:B------:R-:W0:Y:S01]  /*0120*/  LDC.64 R28, c[0x0][0x398] ;  /* 0x0000e600ff1c7b82 */ /* 0x000e220000000a00 */
[----:B------:R-:W-:Y:S02]  /*0130*/  @!P4 VIADD R8, R7, 0x80 ;  /* 0x000000800708c836 */ /* 0x000fe40000000000 */
[----:B------:R-:W-:-:S03]  /*0140*/  @!P4 IMAD.IADD R5, R20, 0x1, R7 ;  /* 0x000000011405c824 */ /* 0x000fc600078e0207 */
[----:B------:R-:W-:Y:S01]  /*0150*/  ISETP.GE.U32.AND P5, PT, R8, R9, PT ;  /* 0x000000090800720c */ /* 0x000fe20003fa6070 */
[C---:B-1----:R-:W-:Y:S01]  /*0160*/  @!P4 IMAD.WIDE.U32 R10, R5.reuse, 0x2, R10 ;  /* 0x00000002050ac825 */ /* 0x042fe200078e000a */
[----:B------:R-:W1:Y:S03]  /*0170*/  LDC.64 R12, c[0x0][0x398] ;  /* 0x0000e600ff0c7b82 */ /* 0x000e660000000a00 */
[----:B----4-:R-:W-:Y:S01]  /*0180*/  @!P4 IMAD.WIDE.U32 R26, R5, 0x2, R26 ;  /* 0x00000002051ac825 */ /* 0x010fe200078e001a */
[----:B------:R4:W5:Y:S01]  /*0190*/  @!P4 LDG.E.U16 R6, desc[UR4][R10.64] ;  /* 0x000000040a06c981 */ /* 0x000962000c1e1500 */
[----:B------:R-:W-:-:S06]  /*01a0*/  PRMT R5, RZ, 0x7610, R5 ;  /* 0x00007610ff057816 */ /* 0x000fcc0000000005 */
[----:B------:R-:W-:Y:S01]  /*01b0*/  @!P5 IADD3 R3, PT, PT, R20, R8, RZ ;  /* 0x000000081403d210 */ /* 0x000fe20007ffe0ff */
[----:B------:R-:W-:Y:S01]  /*01c0*/  @!P5 VIADD R8, R8, 0x80 ;  /* 0x000000800808d836 */ /* 0x000fe20000000000 */
[----:B------:R-:W5:Y:S01]  /*01d0*/  @!P4 LDG.E.U16 R5, desc[UR4][R26.64] ;  /* 0x000000041a05c981 */ /* 0x000f62000c1e1500 */
[----:B----4-:R-:W4:Y:S03]  /*01e0*/  LDC.64 R10, c[0x0][0x398] ;  /* 0x0000e600ff0a7b82 */ /* 0x010f260000000a00 */
[----:B------:R-:W-:-:S13]  /*01f0*/  ISETP.GE.U32.AND P0, PT, R8, R9, PT ;  /* 0x000000090800720c */ /* 0x000fda0003f06070 */
[----:B------:R-:W-:Y:S01]  /*0200*/  @!P0 IMAD.IADD R21, R20, 0x1, R8 ;  /* 0x0000000114158824 */ /* 0x000fe200078e0208 */
[----:B------:R-:W-:-:S04]  /*0210*/  @!P0 IADD3 R8, PT, PT, R8, 0x80, RZ ;  /* 0x0000008008088810 */ /* 0x000fc80007ffe0ff */
[----:B------:R-:W-:-:S13]  /*0220*/  ISETP.GE.U32.AND P3, PT, R8, R9, PT ;  /* 0x000000090800720c */ /* 0x000fda0003f66070 */
[----:B------:R-:W-:Y:S02]  /*0230*/  @!P3 IMAD.IADD R22, R20, 0x1, R8 ;  /* 0x000000011416b824 */ /* 0x000fe400078e0208 */
[----:B------:R-:W-:-:S05]  /*0240*/  @!P3 VIADD R8, R8, 0x80 ;  /* 0x000000800808b836 */ /* 0x000fca0000000000 */
[----:B------:R-:W-:-:S13]  /*0250*/  ISETP.GE.U32.AND P2, PT, R8, R9, PT ;  /* 0x000000090800720c */ /* 0x000fda0003f46070 */
[----:B------:R-:W-:Y:S01]  /*0260*/  @!P2 IADD3 R23, PT, PT, R20, R8, RZ ;  /* 0x000000081417a210 */ /* 0x000fe20007ffe0ff */
[----:B------:R-:W-:-:S05]  /*0270*/  @!P2 VIADD R8, R8, 0x80 ;  /* 0x000000800808a836 */ /* 0x000fca0000000000 */
[----:B------:R-:W-:Y:S01]  /*0280*/  ISETP.GE.U32.AND P1, PT, R8, R9, PT ;  /* 0x000000090800720c */ /* 0x000fe20003f26070 */
[----:B--2---:R-:W-:-:S04]  /*0290*/  @!P5 IMAD.WIDE.U32 R14, R3, 0x2, R14 ;  /* 0x00000002030ed825 */ /* 0x004fc800078e000e */
[----:B---3--:R-:W-:-:S08]  /*02a0*/  @!P5 IMAD.WIDE.U32 R18, R3, 0x2, R18 ;  /* 0x000000020312d825 */ /* 0x008fd000078e0012 */
[----:B------:R-:W-:Y:S01]  /*02b0*/  @!P1 IADD3 R25, PT, PT, R20, R8, RZ ;  /* 0x0000000814199210 */ /* 0x000fe20007ffe0ff */
[----:B------:R-:W-:Y:S01]  /*02c0*/  @!P1 VIADD R8, R8, 0x80 ;  /* 0x0000008008089836 */ /* 0x000fe20000000000 */
[----:B------:R-:W-:Y:S01]  /*02d0*/  PRMT R3, RZ, 0x7610, R3 ;  /* 0x00007610ff037816 */ /* 0x000fe20000000003 */
[----:B----4-:R-:W-:Y:S01]  /*02e0*/  @!P2 IMAD.WIDE.U32 R10, R23, 0x2, R10 ;  /* 0x00000002170aa825 */ /* 0x010fe200078e000a */
[----:B------:R-:W-:Y:S01]  /*02f0*/  PRMT R24, RZ, 0x7610, R24 ;  /* 0x00007610ff187816 */ /* 0x000fe20000000018 */
[----:B------:R2:W5:Y:S01]  /*0300*/  @!P5 LDG.E.U16 R4, desc[UR4][R14.64] ;  /* 0x000000040e04d981 */ /* 0x000562000c1e1500 */
[----:B------:R-:W-:-:S03]  /*0310*/  ISETP.GE.U32.AND P6, PT, R8, R9, PT ;  /* 0x000000090800720c */ /* 0x000fc60003fc6070 */
[----:B------:R3:W5:Y:S04]  /*0320*/  @!P5 LDG.E.U16 R3, desc[UR4][R18.64] ;  /* 0x000000041203d981 */ /* 0x000768000c1e1500 */
[----:B------:R4:W5:Y:S01]  /*0330*/  @!P2 LDG.E.U16 R24, desc[UR4][R10.64] ;  /* 0x000000040a18a981 */ /* 0x000962000c1e1500 */
[----:B--2---:R-:W2:Y:S05]  /*0340*/  LDC.64 R14, c[0x0][0x398] ;  /* 0x0000e600ff0e7b82 */ /* 0x004eaa0000000a00 */
[----:B------:R-:W-:Y:S01]  /*0350*/  @!P6 IMAD.IADD R27, R20, 0x1, R8 ;  /* 0x00000001141be824 */ /* 0x000fe200078e0208 */
[----:B------:R-:W-:-:S02]  /*0360*/  @!P6 IADD3 R8, PT, PT, R8, 0x80, RZ ;  /* 0x000000800808e810 */ /* 0x000fc40007ffe0ff */
[----:B---3--:R-:W3:Y:S02]  /*0370*/  LDC.64 R18, c[0x0][0x398] ;  /* 0x0000e600ff127b82 */ /* 0x008ee40000000a00 */
[----:B------:R-:W-:Y:S02]  /*0380*/  ISETP.GE.U32.AND P4, PT, R8, R9, PT ;  /* 0x000000090800720c */ /* 0x000fe40003f86070 */
[----:B----4-:R-:W-:-:S11]  /*0390*/  PRMT R10, RZ, 0x7610, R10 ;  /* 0x00007610ff0a7816 */ /* 0x010fd6000000000a */
[----:B------:R-:W-:-:S04]  /*03a0*/  @!P4 IMAD.IADD R11, R20, 0x1, R8 ;  /* 0x00000001140bc824 */ /* 0x000fc800078e0208 */
[----:B---3--:R-:W-:-:S05]  /*03b0*/  @!P4 IMAD.WIDE.U32 R18, R11, 0x2, R18 ;  /* 0x000000020b12c825 */ /* 0x008fca00078e0012 */
[----:B------:R3:W5:Y:S02]  /*03c0*/  @!P4 LDG.E.U16 R10, desc[UR4][R18.64] ;  /* 0x00000004120ac981 */ /* 0x000764000c1e1500 */
[----:B---3--:R-:W3:Y:S01]  /*03d0*/  LDC.64 R18, c[0x0][0x390] ;  /* 0x0000e400ff127b82 */ /* 0x008ee20000000a00 */
[----:B--2---:R-:W-:-:S04]  /*03e0*/  @!P6 IMAD.WIDE.U32 R14, R27, 0x2, R14 ;  /* 0x000000021b0ee825 */ /* 0x004fc800078e000e */
[----:B---3--:R-:W-:Y:S01]  /*03f0*/  @!P6 IMAD.WIDE.U32 R18, R27, 0x2, R18 ;  /* 0x000000021b12e825 */ /* 0x008fe200078e0012 */
[----:B------:R-:W-:-:S06]  /*0400*/  PRMT R27, RZ, 0x7610, R27 ;  /* 0x00007610ff1b7816 */ /* 0x000fcc000000001b */
[----:B------:R-:W5:Y:S01]  /*0410*/  @!P6 LDG.E.U16 R27, desc[UR4][R18.64] ;  /* 0x00000004121be981 */ /* 0x000f62000c1e1500 */
[----:B------:R-:W-:Y:S01]  /*0420*/  PRMT R0, RZ, 0x7610, R0 ;  /* 0x00007610ff007816 */ /* 0x000fe20000000000 */
[----:B0-----:R-:W-:-:S05]  /*0430*/  @!P3 IMAD.WIDE.U32 R16, R22, 0x2, R16 ;  /* 0x000000021610b825 */ /* 0x001fca00078e0010 */
[----:B------:R0:W5:Y:S02]  /*0440*/  @!P3 LDG.E.U16 R0, desc[UR4][R16.64] ;  /* 0x000000041000b981 */ /* 0x000164000c1e1500 */
[----:B0-----:R-:W0:Y:S01]  /*0450*/  LDC.64 R16, c[0x0][0x390] ;  /* 0x0000e400ff107b82 */ /* 0x001e220000000a00 */
[----:B------:R-:W-:Y:S01]  /*0460*/  PRMT R2, RZ, 0x7610, R2 ;  /* 0x00007610ff027816 */ /* 0x000fe20000000002 */
[----:B------:R-:W-:Y:S01]  /*0470*/  @!P0 IMAD.WIDE.U32 R28, R21, 0x2, R28 ;  /* 0x00000002151c8825 */ /* 0x000fe200078e001c */
[----:B------:R-:W-:-:S03]  /*0480*/  PRMT R26, RZ, 0x7610, R26 ;  /* 0x00007610ff1a7816 */ /* 0x000fc6000000001a */
[----:B-1----:R-:W-:Y:S01]  /*0490*/  @!P1 IMAD.WIDE.U32 R12, R25, 0x2, R12 ;  /* 0x00000002190c9825 */ /* 0x002fe200078e000c */
[----:B------:R1:W5:Y:S04]  /*04a0*/  @!P0 LDG.E.U16 R2, desc[UR4][R28.64] ;  /* 0x000000041c028981 */ /* 0x000368000c1e1500 */
[----:B------:R2:W5:Y:S01]  /*04b0*/  @!P1 LDG.E.U16 R26, desc[UR4][R12.64] ;  /* 0x000000040c1a9981 */ /* 0x000562000c1e1500 */
[----:B-1----:R-:W1:Y:S08]  /*04c0*/  LDC.64 R28, c[0x0][0x390] ;  /* 0x0000e400ff1c7b82 */ /* 0x002e700000000a00 */
[----:B--2---:R-:W2:Y:S01]  /*04d0*/  LDC.64 R12, c[0x0][0x390] ;  /* 0x0000e400ff0c7b82 */ /* 0x004ea20000000a00 */
[----:B0-----:R-:W-:Y:S01]  /*04e0*/  @!P3 IMAD.WIDE.U32 R16, R22, 0x2, R16 ;  /* 0x000000021610b825 */ /* 0x001fe200078e0010 */
[----:B------:R-:W-:-:S06]  /*04f0*/  PRMT R22, RZ, 0x7610, R22 ;  /* 0x00007610ff167816 */ /* 0x000fcc0000000016 */
[----:B------:R0:W5:Y:S02]  /*0500*/  @!P3 LDG.E.U16 R22, desc[UR4][R16.64] ;  /* 0x000000041016b981 */ /* 0x000164000c1e1500 */
[----:B0-----:R-:W0:Y:S01]  /*0510*/  LDC.64 R16, c[0x0][0x390] ;  /* 0x0000e400ff107b82 */ /* 0x001e220000000a00 */
[----:B-1----:R-:W-:Y:S01]  /*0520*/  @!P0 IMAD.WIDE.U32 R28, R21, 0x2, R28 ;  /* 0x00000002151c8825 */ /* 0x002fe200078e001c */
[----:B------:R-:W-:-:S03]  /*0530*/  PRMT R21, RZ, 0x7610, R21 ;  /* 0x00007610ff157816 */ /* 0x000fc60000000015 */
[----:B--2---:R-:W-:Y:S01]  /*0540*/  @!P1 IMAD.WIDE.U32 R12, R25, 0x2, R12 ;  /* 0x00000002190c9825 */ /* 0x004fe200078e000c */
[----:B------:R-:W-:Y:S02]  /*0550*/  PRMT R25, RZ, 0x7610, R25 ;  /* 0x00007610ff197816 */ /* 0x000fe40000000019 */
[----:B------:R-:W5:Y:S01]  /*0560*/  @!P0 LDG.E.U16 R21, desc[UR4][R28.64] ;  /* 0x000000041c158981 */ /* 0x000f62000c1e1500 */
[----:B------:R-:W-:Y:S02]  /*0570*/  PRMT R8, RZ, 0x7610, R8 ;  /* 0x00007610ff087816 */ /* 0x000fe40000000008 */
[----:B------:R-:W-:Y:S01]  /*0580*/  ISETP.GE.U32.AND P0, PT, R7, R9, PT ;  /* 0x000000090700720c */ /* 0x000fe20003f06070 */
[----:B------:R1:W5:Y:S04]  /*0590*/  @!P1 LDG.E.U16 R25, desc[UR4][R12.64] ;  /* 0x000000040c199981 */ /* 0x000368000c1e1500 */
[----:B------:R0:W5:Y:S01]  /*05a0*/  @!P6 LDG.E.U16 R8, desc[UR4][R14.64] ;  /* 0x000000040e08e981 */ /* 0x000162000c1e1500 */
[----:B-1----:R-:W1:Y:S01]  /*05b0*/  LDC.64 R12, c[0x0][0x390] ;  /* 0x0000e400ff0c7b82 */ /* 0x002e620000000a00 */
[----:B0-----:R-:W-:Y:S01]  /*05c0*/  @!P2 IMAD.WIDE.U32 R14, R23, 0x2, R16 ;  /* 0x00000002170ea825 */ /* 0x001fe200078e0010 */
[----:B------:R-:W-:-:S06]  /*05d0*/  PRMT R23, RZ, 0x7610, R23 ;  /* 0x00007610ff177816 */ /* 0x000fcc0000000017 */
[----:B------:R0:W5:Y:S02]  /*05e0*/  @!P2 LDG.E.U16 R23, desc[UR4][R14.64] ;  /* 0x000000040e17a981 */ /* 0x000164000c1e1500 */
[----:B0-----:R-:W0:Y:S01]  /*05f0*/  @!P0 LDC.64 R14, c[0x0][0x388] ;  /* 0x0000e200ff0e8b82 */ /* 0x001e220000000a00 */
[----:B-1----:R-:W-:Y:S01]  /*0600*/  @!P4 IMAD.WIDE.U32 R16, R11, 0x2, R12 ;  /* 0x000000020b10c825 */ /* 0x002fe200078e000c */
[----:B------:R-:W-:-:S03]  /*0610*/  PRMT R11, RZ, 0x7610, R11 ;  /* 0x00007610ff0b7816 */ /* 0x000fc6000000000b */
[C---:B------:R-:W-:Y:S01]  /*0620*/  VIADD R12, R7.reuse, 0x100 ;  /* 0x00000100070c7836 */ /* 0x040fe20000000000 */
[C---:B------:R-:W-:Y:S01]  /*0630*/  IADD3 R28, PT, PT, R7.reuse, 0x180, RZ ;  /* 0x00000180071c7810 */ /* 0x040fe20007ffe0ff */
[C---:B------:R-:W-:Y:S01]  /*0640*/  VIADD R13, R7.reuse, 0x200 ;  /* 0x00000200070d7836 */ /* 0x040fe20000000000 */
[----:B------:R-:W-:Y:S01]  /*0650*/  BSSY.RECONVERGENT B0, `(.L_x_1052) ;  /* 0x0000010000007945 */ /* 0x000fe20003800200 */
[----:B------:R-:W-:Y:S01]  /*0660*/  VIADD R29, R7, 0x280 ;  /* 0x00000280071d7836 */ /* 0x000fe20000000000 */
[----:B------:R1:W5:Y:S01]  /*0670*/  @!P4 LDG.E.U16 R11, desc[UR4][R16.64] ;  /* 0x00000004100bc981 */ /* 0x000362000c1e1500 */
[-C--:B------:R-:W-:Y:S02]  /*0680*/  ISETP.GE.U32.AND P1, PT, R12, R9.reuse, PT ;  /* 0x000000090c00720c */ /* 0x080fe40003f26070 */
[-C--:B------:R-:W-:Y:S02]  /*0690*/  ISETP.GE.U32.AND P2, PT, R28, R9.reuse, PT ;  /* 0x000000091c00720c */ /* 0x080fe40003f46070 */
[----:B------:R-:W-:-:S02]  /*06a0*/  ISETP.GE.U32.AND P3, PT, R13, R9, PT ;  /* 0x000000090d00720c */ /* 0x000fc40003f66070 */
[----:B------:R-:W-:Y:S02]  /*06b0*/  ISETP.GE.U32.AND P4, PT, R29, R9, PT ;  /* 0x000000091d00720c */ /* 0x000fe40003f86070 */
[C---:B------:R-:W-:Y:S01]  /*06c0*/  IADD3 R12, PT, PT, R7.reuse, 0x80, RZ ;  /* 0x00000080070c7810 */ /* 0x040fe20007ffe0ff */
[----:B-1----:R-:W-:Y:S01]  /*06d0*/  VIADD R16, R7, 0x300 ;  /* 0x0000030007107836 */ /* 0x002fe20000000000 */
[----:B------:R-:W-:Y:S09]  /*06e0*/  @P0 BRA `(.L_x_1053) ;  /* 0x0000000000180947 */ /* 0x000ff20003800000 */
[----:B-----5:R-:W-:-:S05]  /*06f0*/  HADD2.F32 R18, -RZ, R6.H0_H0 ;  /* 0x20000006ff127230 */ /* 0x020fca0000004100 */
[----:B------:R-:W-:-:S13]  /*0700*/  FSETP.GT.FTZ.AND P5, PT, R18, RZ, PT ;  /* 0x000000ff1200720b */ /* 0x000fda0003fb4000 */
[----:B------:R-:W-:-:S05]  /*0710*/  @!P5 HADD2.F32 R5, -RZ, R5.H0_H0 ;  /* 0x20000005ff05d230 */ /* 0x000fca0000004100 */
[----:B------:R-:W-:-:S05]  /*0720*/  @!P5 FMUL.FTZ R5, R18, R5 ;  /* 0x000000051205d220 */ /* 0x000fca0000410000 */
[----:B------:R-:W-:-:S04]  /*0730*/  @!P5 F2FP.F16.F32.PACK_AB R5, RZ, R5 ;  /* 0x00000005ff05d23e */ /* 0x000fc800000000ff */
[----:B------:R-:W-:-:S07]  /*0740*/  @!P5 PRMT R6, R5, 0x7610, R6 ;  /* 0x000076100506d816 */ /* 0x000fce0000000006 */
.L_x_1053:
[----:B------:R-:W-:Y:S05]  /*0750*/  BSYNC.RECONVERGENT B0 ;  /* 0x0000000000007941 */ /* 0x000fea0003800200 */
.L_x_1052:
[-C--:B------:R-:W-:Y:S01]  /*0760*/  ISETP.GE.U32.AND P6, PT, R12, R9.reuse, PT ;  /* 0x000000090c00720c */ /* 0x080fe20003fc6070 */
[----:B------:R-:W-:Y:S01]  /*0770*/  BSSY.RECONVERGENT B0, `(.L_x_1054) ;  /* 0x000000a000007945 */ /* 0x000fe20003800200 */
[----:B------:R-:W-:Y:S01]  /*0780*/  ISETP.GE.U32.AND P5, PT, R16, R9, PT ;  /* 0x000000091000720c */ /* 0x000fe20003fa6070 */
[----:B------:R-:W-:-:S10]  /*0790*/  VIADD R16, R7, 0x380 ;  /* 0x0000038007107836 */ /* 0x000fd40000000000 */
[----:B------:R-:W-:Y:S05]  /*07a0*/  @P6 BRA `(.L_x_1055) ;  /* 0x0000000000186947 */ /* 0x000fea0003800000 */
[----:B-----5:R-:W-:-:S05]  /*07b0*/  HADD2.F32 R18, -RZ, R4.H0_H0 ;  /* 0x20000004ff127230 */ /* 0x020fca0000004100 */
[----:B------:R-:W-:-:S13]  /*07c0*/  FSETP.GT.FTZ.AND P6, PT, R18, RZ, PT ;  /* 0x000000ff1200720b */ /* 0x000fda0003fd4000 */
[----:B------:R-:W-:-:S05]  /*07d0*/  @!P6 HADD2.F32 R3, -RZ, R3.H0_H0 ;  /* 0x20000003ff03e230 */ /* 0x000fca0000004100 */
[----:B------:R-:W-:-:S05]  /*07e0*/  @!P6 FMUL.FTZ R3, R18, R3 ;  /* 0x000000031203e220 */ /* 0x000fca0000410000 */
[----:B------:R-:W-:-:S04]  /*07f0*/  @!P6 F2FP.F16.F32.PACK_AB R3, RZ, R3 ;  /* 0x00000003ff03e23e */ /* 0x000fc800000000ff */
[----:B------:R-:W-:-:S07]  /*0800*/  @!P6 PRMT R4, R3, 0x7610, R4 ;  /* 0x000076100304e816 */ /* 0x000fce0000000004 */
.L_x_1055:
[----:B------:R-:W-:Y:S05]  /*0810*/  BSYNC.RECONVERGENT B0 ;  /* 0x0000000000007941 */ /* 0x000fea0003800200 */
.L_x_1054:
[----:B-----5:R-:W-:Y:S01]  /*0820*/  @!P0 IADD3 R3, PT, PT, R20, R7, RZ ;  /* 0x0000000714038210 */ /* 0x020fe20007ffe0ff */
[----:B------:R-:W-:Y:S01]  /*0830*/  BSSY.RECONVERGENT B0, `(.L_x_1056) ;  /* 0x000000a000007945 */ /* 0x000fe20003800200 */
[----:B------:R-:W-:-:S03]  /*0840*/  ISETP.GE.U32.AND P6, PT, R16, R9, PT ;  /* 0x000000091000720c */ /* 0x000fc60003fc6070 */
[----:B0-----:R-:W-:Y:S01]  /*0850*/  @!P0 IMAD.WIDE.U32 R14, R3, 0x2, R14 ;  /* 0x00000002030e8825 */ /* 0x001fe200078e000e */
[----:B------:R-:W-:Y:S09]  /*0860*/  @P1 BRA `(.L_x_1057) ;  /* 0x0000000000181947 */ /* 0x000ff20003800000 */
[----:B------:R-:W-:-:S05]  /*0870*/  HADD2.F32 R3, -RZ, R21.H0_H0 ;  /* 0x20000015ff037230 */ /* 0x000fca0000004100 */
[----:B------:R-:W-:-:S13]  /*0880*/  FSETP.GT.FTZ.AND P1, PT, R3, RZ, PT ;  /* 0x000000ff0300720b */ /* 0x000fda0003f34000 */
[----:B------:R-:W-:-:S05]  /*0890*/  @!P1 HADD2.F32 R2, -RZ, R2.H0_H0 ;  /* 0x20000002ff029230 */ /* 0x000fca0000004100 */
[----:B------:R-:W-:-:S05]  /*08a0*/  @!P1 FMUL.FTZ R2, R3, R2 ;  /* 0x0000000203029220 */ /* 0x000fca0000410000 */
[----:B------:R-:W-:-:S04]  /*08b0*/  @!P1 F2FP.F16.F32.PACK_AB R2, RZ, R2 ;  /* 0x00000002ff02923e */ /* 0x000fc800000000ff */
[----:B------:R-:W-:-:S07]  /*08c0*/  @!P1 PRMT R21, R2, 0x7610, R21 ;  /* 0x0000761002159816 */ /* 0x000fce0000000015 */
.L_x_1057:
[----:B------:R-:W-:Y:S05]  /*08d0*/  BSYNC.RECONVERGENT B0 ;  /* 0x0000000000007941 */ /* 0x000fea0003800200 */
.L_x_1056:
[----:B------:R-:W-:Y:S04]  /*08e0*/  BSSY.RECONVERGENT B0, `(.L_x_1058) ;  /* 0x0000008000007945 */ /* 0x000fe80003800200 */
[----:B------:R-:W-:Y:S05]  /*08f0*/  @P2 BRA `(.L_x_1059) ;  /* 0x0000000000182947 */ /* 0x000fea0003800000 */
[----:B------:R-:W-:-:S05]  /*0900*/  HADD2.F32 R3, -RZ, R22.H0_H0 ;  /* 0x20000016ff037230 */ /* 0x000fca0000004100 */
[----:B------:R-:W-:-:S13]  /*0910*/  FSETP.GT.FTZ.AND P1, PT, R3, RZ, PT ;  /* 0x000000ff0300720b */ /* 0x000fda0003f34000 */
[----:B------:R-:W-:-:S05]  /*0920*/  @!P1 HADD2.F32 R0, -RZ, R0.H0_H0 ;  /* 0x20000000ff009230 */ /* 0x000fca0000004100 */
[----:B------:R-:W-:-:S05]  /*0930*/  @!P1 FMUL.FTZ R0, R3, R0 ;  /* 0x0000000003009220 */ /* 0x000fca0000410000 */
[----:B------:R-:W-:-:S04]  /*0940*/  @!P1 F2FP.F16.F32.PACK_AB R0, RZ, R0 ;  /* 0x00000000ff00923e */ /* 0x000fc800000000ff */
[----:B------:R-:W-:-:S07]  /*0950*/  @!P1 PRMT R22, R0, 0x7610, R22 ;  /* 0x0000761000169816 */ /* 0x000fce0000000016 */
.L_x_1059:
[----:B------:R-:W-:Y:S05]  /*0960*/  BSYNC.RECONVERGENT B0 ;  /* 0x0000000000007941 */ /* 0x000fea0003800200 */
.L_x_1058:
        /* <DEDUP_REMOVED lines=8> */
.L_x_1061:
[----:B------:R-:W-:Y:S05]  /*09f0*/  BSYNC.RECONVERGENT B0 ;  /* 0x0000000000007941 */ /* 0x000fea0003800200 */
.L_x_1060:
        /* <DEDUP_REMOVED lines=8> */
.L_x_1063:
[----:B------:R-:W-:Y:S05]  /*0a80*/  BSYNC.RECONVERGENT B0 ;  /* 0x0000000000007941 */ /* 0x000fea0003800200 */
.L_x_1062:
        /* <DEDUP_REMOVED lines=8> */
.L_x_1065:
[----:B------:R-:W-:Y:S05]  /*0b10*/  BSYNC.RECONVERGENT B0 ;  /* 0x0000000000007941 */ /* 0x000fea0003800200 */
.L_x_1064:
        /* <DEDUP_REMOVED lines=8> */
.L_x_1067:
[----:B------:R-:W-:Y:S05]  /*0ba0*/  BSYNC.RECONVERGENT B0 ;  /* 0x0000000000007941 */ /* 0x000fea0003800200 */
.L_x_1066:
[----:B------:R-:W-:Y:S01]  /*0bb0*/  @!P0 IMAD.MOV.U32 R7, RZ, RZ, R12 ;  /* 0x000000ffff078224 */ /* 0x000fe200078e000c */
[----:B------:R0:W-:Y:S01]  /*0bc0*/  @!P0 STG.E.U16 desc[UR4][R14.64], R6 ;  /* 0x000000060e008986 */ /* 0x0001e2000c101504 */
[----:B------:R-:W-:Y:S04]  /*0bd0*/  BSSY.RECONVERGENT B0, `(.L_x_1068) ;  /* 0x000002d000007945 */ /* 0x000fe80003800200 */
[----:B------:R-:W-:Y:S01]  /*0be0*/  BSSY.RELIABLE B1, `(.L_x_1069) ;  /* 0x0000025000017945 */ /* 0x000fe20003800100 */
[----:B------:R-:W-:-:S13]  /*0bf0*/  ISETP.GE.U32.AND P0, PT, R7, R9, PT ;  /* 0x000000090700720c */ /* 0x000fda0003f06070 */
[----:B0-----:R-:W-:Y:S05]  /*0c00*/  @P0 BRA `(.L_x_1070) ;  /* 0x0000000000300947 */ /* 0x001fea0003800000 */
[----:B------:R-:W0:Y:S01]  /*0c10*/  LDC.64 R2, c[0x0][0x388] ;  /* 0x0000e200ff027b82 */ /* 0x000e220000000a00 */
[----:B------:R-:W-:Y:S01]  /*0c20*/  IMAD.IADD R5, R20, 0x1, R7 ;  /* 0x0000000114057824 */ /* 0x000fe200078e0207 */
[----:B------:R-:W-:-:S04]  /*0c30*/  IADD3 R7, PT, PT, R7, 0x80, RZ ;  /* 0x0000008007077810 */ /* 0x000fc80007ffe0ff */
[----:B------:R-:W-:Y:S01]  /*0c40*/  ISETP.GE.U32.AND P0, PT, R7, R9, PT ;  /* 0x000000090700720c */ /* 0x000fe20003f06070 */
[----:B0-----:R-:W-:-:S05]  /*0c50*/  IMAD.WIDE.U32 R2, R5, 0x2, R2 ;  /* 0x0000000205027825 */ /* 0x001fca00078e0002 */
[----:B------:R0:W-:Y:S07]  /*0c60*/  STG.E.U16 desc[UR4][R2.64], R4 ;  /* 0x0000000402007986 */ /* 0x0001ee000c101504 */
[----:B------:R-:W-:Y:S05]  /*0c70*/  @P0 BRA `(.L_x_1071) ;  /* 0x0000000000300947 */ /* 0x000fea0003800000 */
[----:B0-----:R-:W0:Y:S01]  /*0c80*/  LDC.64 R2, c[0x0][0x388] ;  /* 0x0000e200ff027b82 */ /* 0x001e220000000a00 */
[----:B------:R-:W-:Y:S02]  /*0c90*/  IMAD.IADD R5, R20, 0x1, R7 ;  /* 0x0000000114057824 */ /* 0x000fe400078e0207 */
[----:B------:R-:W-:Y:S02]  /*0ca0*/  VIADD R7, R7, 0x80 ;  /* 0x0000008007077836 */ /* 0x000fe40000000000 */
[----:B0-----:R-:W-:-:S05]  /*0cb0*/  IMAD.WIDE.U32 R2, R5, 0x2, R2 ;  /* 0x0000000205027825 */ /* 0x001fca00078e0002 */
[----:B------:R0:W-:Y:S02]  /*0cc0*/  STG.E.U16 desc[UR4][R2.64], R21 ;  /* 0x0000001502007986 */ /* 0x0001e4000c101504 */
.L_x_1070:
[----:B------:R-:W-:-:S13]  /*0cd0*/  ISETP.GE.U32.AND P0, PT, R7, R9, PT ;  /* 0x000000090700720c */ /* 0x000fda0003f06070 */
[----:B------:R-:W-:Y:S05]  /*0ce0*/  @P0 BRA `(.L_x_1072) ;  /* 0x0000000000300947 */ /* 0x000fea0003800000 */
[----:B0-----:R-:W0:Y:S01]  /*0cf0*/  LDC.64 R2, c[0x0][0x388] ;  /* 0x0000e200ff027b82 */ /* 0x001e220000000a00 */
[----:B------:R-:W-:Y:S01]  /*0d00*/  IADD3 R5, PT, PT, R20, R7, RZ ;  /* 0x0000000714057210 */ /* 0x000fe20007ffe0ff */
[----:B------:R-:W-:-:S04]  /*0d10*/  VIADD R7, R7, 0x80 ;  /* 0x0000008007077836 */ /* 0x000fc80000000000 */
[----:B0-----:R-:W-:-:S05]  /*0d20*/  IMAD.WIDE.U32 R2, R5, 0x2, R2 ;  /* 0x0000000205027825 */ /* 0x001fca00078e0002 */
[----:B------:R1:W-:Y:S02]  /*0d30*/  STG.E.U16 desc[UR4][R2.64], R22 ;  /* 0x0000001602007986 */ /* 0x0003e4000c101504 */
.L_x_1071:
[----:B------:R-:W-:-:S13]  /*0d40*/  ISETP.GE.U32.AND P0, PT, R7, R9, PT ;  /* 0x000000090700720c */ /* 0x000fda0003f06070 */
[----:B------:R-:W-:Y:S05]  /*0d50*/  @P0 BRA `(.L_x_1073) ;  /* 0x0000000000340947 */ /* 0x000fea0003800000 */
[----:B01----:R-:W0:Y:S01]  /*0d60*/  LDC.64 R2, c[0x0][0x388] ;  /* 0x0000e200ff027b82 */ /* 0x003e220000000a00 */
[----:B------:R-:W-:Y:S01]  /*0d70*/  IMAD.IADD R5, R20, 0x1, R7 ;  /* 0x0000000114057824 */ /* 0x000fe200078e0207 */
[----:B------:R-:W-:-:S03]  /*0d80*/  IADD3 R7, PT, PT, R7, 0x80, RZ ;  /* 0x0000008007077810 */ /* 0x000fc60007ffe0ff */
[----:B0-----:R-:W-:-:S05]  /*0d90*/  IMAD.WIDE.U32 R2, R5, 0x2, R2 ;  /* 0x0000000205027825 */ /* 0x001fca00078e0002 */
[----:B------:R1:W-:Y:S02]  /*0da0*/  STG.E.U16 desc[UR4][R2.64], R23 ;  /* 0x0000001702007986 */ /* 0x0003e4000c101504 */
.L_x_1072:
[----:B------:R-:W-:-:S13]  /*0db0*/  ISETP.GE.U32.AND P0, PT, R7, R9, PT ;  /* 0x000000090700720c */ /* 0x000fda0003f06070 */
[----:B------:R-:W-:Y:S05]  /*0dc0*/  @P0 BREAK.RELIABLE B1 ;  /* 0x0000000000010942 */ /* 0x000fea0003800100 */
[----:B------:R-:W-:Y:S05]  /*0dd0*/  @P0 BRA `(.L_x_1074) ;  /* 0x0000000000300947 */ /* 0x000fea0003800000 */
[----:B01----:R-:W0:Y:S01]  /*0de0*/  LDC.64 R2, c[0x0][0x388] ;  /* 0x0000e200ff027b82 */ /* 0x003e220000000a00 */
[----:B------:R-:W-:Y:S02]  /*0df0*/  IMAD.IADD R5, R20, 0x1, R7 ;  /* 0x0000000114057824 */ /* 0x000fe400078e0207 */
[----:B------:R-:W-:Y:S02]  /*0e00*/  VIADD R7, R7, 0x80 ;  /* 0x0000008007077836 */ /* 0x000fe40000000000 */
[----:B0-----:R-:W-:-:S05]  /*0e10*/  IMAD.WIDE.U32 R2, R5, 0x2, R2 ;  /* 0x0000000205027825 */ /* 0x001fca00078e0002 */
[----:B------:R2:W-:Y:S02]  /*0e20*/  STG.E.U16 desc[UR4][R2.64], R25 ;  /* 0x0000001902007986 */ /* 0x0005e4000c101504 */
.L_x_1073:
[----:B------:R-:W-:Y:S05]  /*0e30*/  BSYNC.RELIABLE B1 ;  /* 0x0000000000017941 */ /* 0x000fea0003800100 */
.L_x_1069:
[----:B------:R-:W-:-:S13]  /*0e40*/  ISETP.GE.U32.AND P0, PT, R7, R9, PT ;  /* 0x000000090700720c */ /* 0x000fda0003f06070 */
[----:B012---:R-:W0:Y:S01]  /*0e50*/  @!P0 LDC.64 R2, c[0x0][0x388] ;  /* 0x0000e200ff028b82 */ /* 0x007e220000000a00 */
[----:B------:R-:W-:Y:S01]  /*0e60*/  @!P0 IADD3 R5, PT, PT, R20, R7, RZ ;  /* 0x0000000714058210 */ /* 0x000fe20007ffe0ff */
[----:B------:R-:W-:-:S04]  /*0e70*/  @!P0 VIADD R7, R7, 0x80 ;  /* 0x0000008007078836 */ /* 0x000fc80000000000 */
[----:B0-----:R-:W-:-:S05]  /*0e80*/  @!P0 IMAD.WIDE.U32 R2, R5, 0x2, R2 ;  /* 0x0000000205028825 */ /* 0x001fca00078e0002 */
[----:B------:R2:W-:Y:S02]  /*0e90*/  @!P0 STG.E.U16 desc[UR4][R2.64], R27 ;  /* 0x0000001b02008986 */ /* 0x0005e4000c101504 */
.L_x_1074:
[----:B------:R-:W-:Y:S05]  /*0ea0*/  BSYNC.RECONVERGENT B0 ;  /* 0x0000000000007941 */ /* 0x000fea0003800200 */
.L_x_1068:
[----:B------:R-:W-:Y:S05]  /*0eb0*/  WARPSYNC.ALL ;  /* 0x0000000000007948 */ /* 0x000fea0003800000 */
[----:B------:R-:W-:-:S13]  /*0ec0*/  ISETP.GE.U32.AND P0, PT, R7, R9, PT ;  /* 0x000000090700720c */ /* 0x000fda0003f06070 */
[----:B------:R-:W-:Y:S05]  /*0ed0*/  @P0 EXIT ;  /* 0x000000000000094d */ /* 0x000fea0003800000 */
[----:B012---:R-:W0:Y:S01]  /*0ee0*/  LDC.64 R2, c[0x0][0x388] ;  /* 0x0000e200ff027b82 */ /* 0x007e220000000a00 */
[----:B------:R-:W-:-:S05]  /*0ef0*/  IADD3 R7, PT, PT, R20, R7, RZ ;  /* 0x0000000714077210 */ /* 0x000fca0007ffe0ff */
[----:B0-----:R-:W-:-:S05]  /*0f00*/  IMAD.WIDE.U32 R2, R7, 0x2, R2 ;  /* 0x0000000207027825 */ /* 0x001fca00078e0002 */
[----:B------:R-:W-:Y:S01]  /*0f10*/  STG.E.U16 desc[UR4][R2.64], R11 ;  /* 0x0000000b02007986 */ /* 0x000fe2000c101504 */
[----:B------:R-:W-:Y:S05]  /*0f20*/  EXIT ;  /* 0x000000000000794d */ /* 0x000fea0003800000 */
.L_x_1051:
[----:B------:R-:W0:Y:S01]  /*0f30*/  S2R R3, SR_TID.X ;  /* 0x0000000000037919 */ /* 0x000e220000002100 */
[----:B------:R-:W1:Y:S08]  /*0f40*/  LDC.64 R4, c[0x0][0x390] ;  /* 0x0000e400ff047b82 */ /* 0x000e700000000a00 */
[----:B------:R-:W2:Y:S01]  /*0f50*/  LDC.64 R6, c[0x0][0x398] ;  /* 0x0000e600ff067b82 */ /* 0x000ea20000000a00 */
[----:B-1----:R-:W-:-:S04]  /*0f60*/  IMAD.WIDE.U32 R4, R20, 0x2, R4 ;  /* 0x0000000214047825 */ /* 0x002fc800078e0004 */
[----:B0-----:R-:W-:-:S05]  /*0f70*/  IMAD.WIDE.U32 R8, R3, 0x4, R4 ;  /* 0x0000000403087825 */ /* 0x001fca00078e0004 */
[----:B------:R-:W3:Y:S01]  /*0f80*/  LDG.E R12, desc[UR4][R8.64] ;  /* 0x00000004080c7981 */ /* 0x000ee2000c1e1900 */
[----:B--2---:R-:W-:Y:S02]  /*0f90*/  IMAD.WIDE.U32 R4, R20, 0x2, R6 ;  /* 0x0000000214047825 */ /* 0x004fe400078e0006 */
[----:B------:R-:W0:Y:S01]  /*0fa0*/  LDC.64 R6, c[0x0][0x388] ;  /* 0x0000e200ff067b82 */ /* 0x000e220000000a00 */
[----:B------:R-:W2:Y:S01]  /*0fb0*/  LDG.E R13, desc[UR4][R8.64+0x200] ;  /* 0x00020004080d7981 */ /* 0x000ea2000c1e1900 */
[----:B------:R-:W-:-:S03]  /*0fc0*/  IMAD.WIDE.U32 R10, R3, 0x4, R4 ;  /* 0x00000004030a7825 */ /* 0x000fc600078e0004 */
[----:B------:R-:W4:Y:S04]  /*0fd0*/  LDG.E R14, desc[UR4][R8.64+0x400] ;  /* 0x00040004080e7981 */ /* 0x000f28000c1e1900 */
[----:B------:R-:W5:Y:S04]  /*0fe0*/  LDG.E R2, desc[UR4][R10.64] ;  /* 0x000000040a027981 */ /* 0x000f68000c1e1900 */
[----:B------:R2:W4:Y:S04]  /*0ff0*/  LDG.E R15, desc[UR4][R8.64+0x600] ;  /* 0x00060004080f7981 */ /* 0x000528000c1e1900 */
[----:B------:R-:W4:Y:S04]  /*1000*/  LDG.E R5, desc[UR4][R10.64+0x200] ;  /* 0x000200040a057981 */ /* 0x000f28000c1e1900 */
[----:B------:R-:W4:Y:S04]  /*1010*/  LDG.E R0, desc[UR4][R10.64+0x400] ;  /* 0x000400040a007981 */ /* 0x000f28000c1e1900 */
[----:B------:R1:W4:Y:S01]  /*1020*/  LDG.E R4, desc[UR4][R10.64+0x600] ;  /* 0x000600040a047981 */ /* 0x000322000c1e1900 */
[----:B0-----:R-:W-:-:S04]  /*1030*/  IMAD.WIDE.U32 R20, R20, 0x2, R6 ;  /* 0x0000000214147825 */ /* 0x001fc800078e0006 */
[----:B------:R-:W-:-:S04]  /*1040*/  IMAD.WIDE.U32 R20, R3, 0x4, R20 ;  /* 0x0000000403147825 */ /* 0x000fc800078e0014 */
[----:B---3--:R-:W-:-:S05]  /*1050*/  HADD2.F32 R16, -RZ, R12.H0_H0 ;  /* 0x2000000cff107230 */ /* 0x008fca0000004100 */
[----:B------:R-:W-:Y:S02]  /*1060*/  FSETP.GT.FTZ.AND P3, PT, R16, RZ, PT ;  /* 0x000000ff1000720b */ /* 0x000fe40003f74000 */
[----:B--2---:R-:W-:Y:S02]  /*1070*/  PRMT R9, R13, 0x7632, R9 ;  /* 0x000076320d097816 */ /* 0x004fe40000000009 */
[C---:B------:R-:W-:Y:S02]  /*1080*/  PRMT R6, R12.reuse, 0x7610, R6 ;  /* 0x000076100c067816 */ /* 0x040fe40000000006 */
[----:B------:R-:W-:-:S07]  /*1090*/  PRMT R7, R12, 0x7632, R7 ;  /* 0x000076320c077816 */ /* 0x000fce0000000007 */
[----:B-----5:R-:W-:Y:S01]  /*10a0*/  @!P3 HADD2.F32 R17, -RZ, R2.H0_H0 ;  /* 0x20000002ff11b230 */ /* 0x020fe20000004100 */
[----:B------:R-:W-:Y:S01]  /*10b0*/  PRMT R2, R13, 0x7610, R2 ;  /* 0x000076100d027816 */ /* 0x000fe20000000002 */
[----:B------:R-:W-:Y:S01]  /*10c0*/  HADD2.F32 R12, -RZ, R9.H0_H0 ;  /* 0x20000009ff0c7230 */ /* 0x000fe20000004100 */
[----:B----4-:R-:W-:-:S03]  /*10d0*/  PRMT R8, R14, 0x7610, R8 ;  /* 0x000076100e087816 */ /* 0x010fc60000000008 */
[----:B------:R-:W-:Y:S01]  /*10e0*/  HADD2.F32 R18, -RZ, R2.H0_H0 ;  /* 0x20000002ff127230 */ /* 0x000fe20000004100 */
[----:B-1----:R-:W-:Y:S02]  /*10f0*/  PRMT R11, R14, 0x7632, R11 ;  /* 0x000076320e0b7816 */ /* 0x002fe4000000000b */
[C---:B------:R-:W-:Y:S02]  /*1100*/  PRMT R10, R15.reuse, 0x7610, R10 ;  /* 0x000076100f0a7816 */ /* 0x040fe4000000000a */
[----:B------:R-:W-:Y:S01]  /*1110*/  PRMT R13, R15, 0x7632, R13 ;  /* 0x000076320f0d7816 */ /* 0x000fe2000000000d */
[----:B------:R-:W-:Y:S01]  /*1120*/  @!P3 FMUL.FTZ R19, R16, R17 ;  /* 0x000000111013b220 */ /* 0x000fe20000410000 */
[----:B------:R-:W-:Y:S01]  /*1130*/  FSETP.GT.FTZ.AND P1, PT, R18, RZ, PT ;  /* 0x000000ff1200720b */ /* 0x000fe20003f34000 */
[----:B------:R-:W-:Y:S01]  /*1140*/  HADD2.F32 R17, -RZ, R8.H0_H0 ;  /* 0x20000008ff117230 */ /* 0x000fe20000004100 */
[----:B------:R-:W-:Y:S01]  /*1150*/  FSETP.GT.FTZ.AND P0, PT, R12, RZ, PT ;  /* 0x000000ff0c00720b */ /* 0x000fe20003f14000 */
[----:B------:R-:W-:-:S02]  /*1160*/  HADD2.F32 R16, -RZ, R11.H0_H0 ;  /* 0x2000000bff107230 */ /* 0x000fc40000004100 */
[----:B------:R-:W-:Y:S02]  /*1170*/  HADD2.F32 R22, -RZ, R7.H0_H0 ;  /* 0x20000007ff167230 */ /* 0x000fe40000004100 */
[----:B------:R-:W-:Y:S02]  /*1180*/  HADD2.F32 R15, -RZ, R10.H0_H0 ;  /* 0x2000000aff0f7230 */ /* 0x000fe40000004100 */
[----:B------:R-:W-:Y:S01]  /*1190*/  HADD2.F32 R14, -RZ, R13.H0_H0 ;  /* 0x2000000dff0e7230 */ /* 0x000fe20000004100 */
[----:B------:R-:W-:Y:S02]  /*11a0*/  @!P3 F2FP.F16.F32.PACK_AB R6, RZ, R19 ;  /* 0x00000013ff06b23e */ /* 0x000fe400000000ff */
[----:B------:R-:W-:Y:S02]  /*11b0*/  FSETP.GT.FTZ.AND P3, PT, R17, RZ, PT ;  /* 0x000000ff1100720b */ /* 0x000fe40003f74000 */
[----:B------:R-:W-:Y:S02]  /*11c0*/  FSETP.GT.FTZ.AND P4, PT, R16, RZ, PT ;  /* 0x000000ff1000720b */ /* 0x000fe40003f94000 */
[----:B------:R-:W-:-:S02]  /*11d0*/  FSETP.GT.FTZ.AND P2, PT, R22, RZ, PT ;  /* 0x000000ff1600720b */ /* 0x000fc40003f54000 */
[----:B------:R-:W-:Y:S02]  /*11e0*/  FSETP.GT.FTZ.AND P5, PT, R15, RZ, PT ;  /* 0x000000ff0f00720b */ /* 0x000fe40003fb4000 */
[----:B------:R-:W-:Y:S01]  /*11f0*/  FSETP.GT.FTZ.AND P6, PT, R14, RZ, PT ;  /* 0x000000ff0e00720b */ /* 0x000fe20003fd4000 */
[--C-:B------:R-:W-:Y:S02]  /*1200*/  @!P1 HADD2.F32 R23, -RZ, R5.reuse.H0_H0 ;  /* 0x20000005ff179230 */ /* 0x100fe40000004100 */
[----:B------:R-:W-:-:S03]  /*1210*/  @!P0 HADD2.F32 R5, -RZ, R5.H1_H1 ;  /* 0x30000005ff058230 */ /* 0x000fc60000004100 */
[----:B------:R-:W-:Y:S01]  /*1220*/  @!P1 FMUL.FTZ R3, R18, R23 ;  /* 0x0000001712039220 */ /* 0x000fe20000410000 */
[--C-:B------:R-:W-:Y:S02]  /*1230*/  @!P4 HADD2.F32 R23, -RZ, R0.reuse.H1_H1 ;  /* 0x30000000ff17c230 */ /* 0x100fe40000004100 */
[----:B------:R-:W-:Y:S01]  /*1240*/  @!P0 FMUL.FTZ R5, R12, R5 ;  /* 0x000000050c058220 */ /* 0x000fe20000410000 */
[----:B------:R-:W-:Y:S02]  /*1250*/  @!P3 HADD2.F32 R12, -RZ, R0.H0_H0 ;  /* 0x20000000ff0cb230 */ /* 0x000fe40000004100 */
[----:B------:R-:W-:Y:S02]  /*1260*/  @!P2 HADD2.F32 R19, -RZ, R2.H1_H1 ;  /* 0x30000002ff13a230 */ /* 0x000fe40000004100 */
[--C-:B------:R-:W-:Y:S02]  /*1270*/  @!P5 HADD2.F32 R0, -RZ, R4.reuse.H0_H0 ;  /* 0x20000004ff00d230 */ /* 0x100fe40000004100 */
[----:B------:R-:W-:-:S02]  /*1280*/  @!P6 HADD2.F32 R25, -RZ, R4.H1_H1 ;  /* 0x30000004ff19e230 */ /* 0x000fc40000004100 */
[----:B------:R-:W-:Y:S01]  /*1290*/  @!P2 FMUL.FTZ R19, R22, R19 ;  /* 0x000000131613a220 */ /* 0x000fe20000410000 */
[----:B------:R-:W-:Y:S01]  /*12a0*/  @!P3 FMUL.FTZ R12, R17, R12 ;  /* 0x0000000c110cb220 */ /* 0x000fe20000410000 */
[----:B------:R-:W-:Y:S01]  /*12b0*/  @!P4 FMUL.FTZ R23, R16, R23 ;  /* 0x000000171017c220 */ /* 0x000fe20000410000 */
[----:B------:R-:W-:Y:S01]  /*12c0*/  @!P5 FMUL.FTZ R0, R15, R0 ;  /* 0x000000000f00d220 */ /* 0x000fe20000410000 */
[----:B------:R-:W-:Y:S01]  /*12d0*/  @!P6 FMUL.FTZ R25, R14, R25 ;  /* 0x000000190e19e220 */ /* 0x000fe20000410000 */
[----:B------:R-:W-:Y:S02]  /*12e0*/  @!P2 F2FP.F16.F32.PACK_AB R7, RZ, R19 ;  /* 0x00000013ff07a23e */ /* 0x000fe400000000ff */
[----:B------:R-:W-:Y:S02]  /*12f0*/  @!P1 F2FP.F16.F32.PACK_AB R2, RZ, R3 ;  /* 0x00000003ff02923e */ /* 0x000fe400000000ff */
[----:B------:R-:W-:Y:S02]  /*1300*/  @!P0 F2FP.F16.F32.PACK_AB R9, RZ, R5 ;  /* 0x00000005ff09823e */ /* 0x000fe400000000ff */
[----:B------:R-:W-:-:S02]  /*1310*/  @!P3 F2FP.F16.F32.PACK_AB R8, RZ, R12 ;  /* 0x0000000cff08b23e */ /* 0x000fc400000000ff */
[----:B------:R-:W-:Y:S02]  /*1320*/  @!P4 F2FP.F16.F32.PACK_AB R11, RZ, R23 ;  /* 0x00000017ff0bc23e */ /* 0x000fe400000000ff */
[----:B------:R-:W-:Y:S02]  /*1330*/  @!P5 F2FP.F16.F32.PACK_AB R10, RZ, R0 ;  /* 0x00000000ff0ad23e */ /* 0x000fe400000000ff */
[----:B------:R-:W-:Y:S02]  /*1340*/  @!P6 F2FP.F16.F32.PACK_AB R13, RZ, R25 ;  /* 0x00000019ff0de23e */ /* 0x000fe400000000ff */
[----:B------:R-:W-:Y:S02]  /*1350*/  PRMT R6, R6, 0x5410, R7 ;  /* 0x0000541006067816 */ /* 0x000fe40000000007 */
[----:B------:R-:W-:Y:S02]  /*1360*/  PRMT R2, R2, 0x5410, R9 ;  /* 0x0000541002027816 */ /* 0x000fe40000000009 */
[----:B------:R-:W-:-:S02]  /*1370*/  PRMT R8, R8, 0x5410, R11 ;  /* 0x0000541008087816 */ /* 0x000fc4000000000b */
[----:B------:R-:W-:Y:S01]  /*1380*/  PRMT R10, R10, 0x5410, R13 ;  /* 0x000054100a0a7816 */ /* 0x000fe2000000000d */
[----:B------:R-:W-:Y:S04]  /*1390*/  STG.E desc[UR4][R20.64], R6 ;  /* 0x0000000614007986 */ /* 0x000fe8000c101904 */
[----:B------:R-:W-:Y:S04]  /*13a0*/  STG.E desc[UR4][R20.64+0x200], R2 ;  /* 0x0002000214007986 */ /* 0x000fe8000c101904 */
[----:B------:R-:W-:Y:S04]  /*13b0*/  STG.E desc[UR4][R20.64+0x400], R8 ;  /* 0x0004000814007986 */ /* 0x000fe8000c101904 */
[----:B------:R-:W-:Y:S01]  /*13c0*/  STG.E desc[UR4][R20.64+0x600], R10 ;  /* 0x0006000a14007986 */ /* 0x000fe2000c101904 */
[----:B------:R-:W-:Y:S05]  /*13d0*/  EXIT ;  /* 0x000000000000794d */ /* 0x000fea0003800000 */
.L_x_1075:
        /* <DEDUP_REMOVED lines=10> */
.L_x_3671:


//--------------------- .text._ZN2at6native29vectorized_elementwise_kernelILi4EZZZNS0_12prelu_kernelERNS_14TensorIteratorEENKUlvE_clEvENKUlvE2_clEvEUlN3c104HalfES7_E_St5arrayIPcLm3EEEEviT0_T1_ --------------------------
	.section	.text._ZN2at6native29vectorized_elementwise_kernelILi4EZZZNS0_12prelu_kernelERNS_14TensorIteratorEENKUlvE_clEvENKUlvE2_clEvEUlN3c104HalfES7_E_St5arrayIPcLm3EEEEviT0_T1_,"ax",@progbits
	.align	128
        .global         _ZN2at6native29vectorized_elementwise_kernelILi4EZZZNS0_12prelu_kernelERNS_14TensorIteratorEENKUlvE_clEvENKUlvE2_clEvEUlN3c104HalfES7_E_St5arrayIPcLm3EEEEviT0_T1_
        .type           _ZN2at6native29vectorized_elementwise_kernelILi4EZZZNS0_12prelu_kernelERNS_14TensorIteratorEENKUlvE_clEvENKUlvE2_clEvEUlN3c104HalfES7_E_St5arrayIPcLm3EEEEviT0_T1_,@function
        .size           _ZN2at6native29vectorized_elementwise_kernelILi4EZZZNS0_12prelu_kernelERNS_14TensorIteratorEENKUlvE_clEvENKUlvE2_clEvEUlN3c104HalfES7_E_St5arrayIPcLm3EEEEviT0_T1_,(.L_x_3672 - _ZN2at6native29vectorized_elementwise_kernelILi4EZZZNS0_12prelu_kernelERNS_14TensorIteratorEENKUlvE_clEvENKUlvE2_clEvEUlN3c104HalfES7_E_St5arrayIPcLm3EEEEviT0_T1_)
        .other          _ZN2at6native29vectorized_elementwise_kernelILi4EZZZNS0_12prelu_kernelERNS_14TensorIteratorEENKUlvE_clEvENKUlvE2_clEvEUlN3c104HalfES7_E_St5arrayIPcLm3EEEEviT0_T1_,@"STO_CUDA_ENTRY STV_DEFAULT"
_ZN2at6native29vectorized_elementwise_kernelILi4EZZZNS0_12prelu_kernelERNS_14TensorIteratorEENKUlvE_clEvENKUlvE2_clEvEUlN3c104HalfES7_E_St5arrayIPcLm3EEEEviT0_T1_:
.text._ZN2at6native29vectorized_elementwise_kernelILi4EZZZNS0_12prelu_kernelERNS_14TensorIteratorEENKUlvE_clEvENKUlvE2_clEvEUlN3c104HalfES7_E_St5arrayIPcLm3EEEEviT0_T1_:
        /* <DEDUP_REMOVED lines=117> */
.L_x_1078:
[----:B------:R-:W-:Y:S05]  /*0750*/  BSYNC.RECONVERGENT B0 ;  /* 0x0000000000007941 */ /* 0x000fea0003800200 */
.L_x_1077:
        /* <DEDUP_REMOVED lines=11> */
.L_x_1080:
[----:B------:R-:W-:Y:S05]  /*0810*/  BSYNC.RECONVERGENT B0 ;  /* 0x0000000000007941 */ /* 0x000fea0003800200 */
.L_x_1079:
        /* <DEDUP_REMOVED lines=11> */
.L_x_1082:
[----:B------:R-:W-:Y:S05]  /*08d0*/  BSYNC.RECONVERGENT B0 ;  /* 0x0000000000007941 */ /* 0x000fea0003800200 */
.L_x_1081:
        /* <DEDUP_REMOVED lines=8> */
.L_x_1084:
[----:B------:R-:W-:Y:S05]  /*0960*/  BSYNC.RECONVERGENT B0 ;  /* 0x0000000000007941 */ /* 0x000fea0003800200 */
.L_x_1083:
        /* <DEDUP_REMOVED lines=8> */
.L_x_1086:
[----:B------:R-:W-:Y:S05]  /*09f0*/  BSYNC.RECONVERGENT B0 ;  /* 0x0000000000007941 */ /* 0x000fea0003800200 */
.L_x_1085:
        /* <DEDUP_REMOVED lines=8> */
.L_x_1088:
[----:B------:R-:W-:Y:S05]  /*0a80*/  BSYNC.RECONVERGENT B0 ;  /* 0x0000000000007941 */ /* 0x000fea0003800200 */
.L_x_1087:
        /* <DEDUP_REMOVED lines=8> */
.L_x_1090:
[----:B------:R-:W-:Y:S05]  /*0b10*/  BSYNC.RECONVERGENT B0 ;  /* 0x0000000000007941 */ /* 0x000fea0003800200 */
.L_x_1089:
        /* <DEDUP_REMOVED lines=8> */
.L_x_1092:
[----:B------:R-:W-:Y:S05]  /*0ba0*/  BSYNC.RECONVERGENT B0 ;  /* 0x0000000000007941 */ /* 0x000fea0003800200 */
.L_x_1091:
        /* <DEDUP_REMOVED lines=18> */
.L_x_1095:
[----:B------:R-:W-:-:S13]  /*0cd0*/  ISETP.GE.U32.AND P0, PT, R7, R9, PT ;  /* 0x000000090700720c */ /* 0x000fda0003f06070 */
[----:B------:R-:W-:Y:S05]  /*0ce0*/  @P0 BRA `(.L_x_1097) ;  /* 0x0000000000300947 */ /* 0x000fea0003800000 */
[----:B0-----:R-:W0:Y:S01]  /*0cf0*/  LDC.64 R2, c[0x0][0x388] ;  /* 0x0000e200ff027b82 */ /* 0x001e220000000a00 */
[----:B------:R-:W-:Y:S01]  /*0d00*/  IADD3 R5, PT, PT, R20, R7, RZ ;  /* 0x0000000714057210 */ /* 0x000fe20007ffe0ff */
[----:B------:R-:W-:-:S04]  /*0d10*/  VIADD R7, R7, 0x80 ;  /* 0x0000008007077836 */ /* 0x000fc80000000000 */
[----:B0-----:R-:W-:-:S05]  /*0d20*/  IMAD.WIDE.U32 R2, R5, 0x2, R2 ;  /* 0x0000000205027825 */ /* 0x001fca00078e0002 */
[----:B------:R1:W-:Y:S02]  /*0d30*/  STG.E.U16 desc[UR4][R2.64], R22 ;  /* 0x0000001602007986 */ /* 0x0003e4000c101504 */
.L_x_1096:
[----:B------:R-:W-:-:S13]  /*0d40*/  ISETP.GE.U32.AND P0, PT, R7, R9, PT ;  /* 0x000000090700720c */ /* 0x000fda0003f06070 */
[----:B------:R-:W-:Y:S05]  /*0d50*/  @P0 BRA `(.L_x_1098) ;  /* 0x0000000000340947 */ /* 0x000fea0003800000 */
[----:B01----:R-:W0:Y:S01]  /*0d60*/  LDC.64 R2, c[0x0][0x388] ;  /* 0x0000e200ff027b82 */ /* 0x003e220000000a00 */
[----:B------:R-:W-:Y:S01]  /*0d70*/  IMAD.IADD R5, R20, 0x1, R7 ;  /* 0x0000000114057824 */ /* 0x000fe200078e0207 */
[----:B------:R-:W-:-:S03]  /*0d80*/  IADD3 R7, PT, PT, R7, 0x80, RZ ;  /* 0x0000008007077810 */ /* 0x000fc60007ffe0ff */
[----:B0-----:R-:W-:-:S05]  /*0d90*/  IMAD.WIDE.U32 R2, R5, 0x2, R2 ;  /* 0x0000000205027825 */ /* 0x001fca00078e0002 */
[----:B------:R1:W-:Y:S02]  /*0da0*/  STG.E.U16 desc[UR4][R2.64], R23 ;  /* 0x0000001702007986 */ /* 0x0003e4000c101504 */
.L_x_1097:
        /* <DEDUP_REMOVED lines=8> */
.L_x_1098:
[----:B------:R-:W-:Y:S05]  /*0e30*/  BSYNC.RELIABLE B1 ;  /* 0x0000000000017941 */ /* 0x000fea0003800100 */
.L_x_1094:
[----:B------:R-:W-:-:S13]  /*0e40*/  ISETP.GE.U32.AND P0, PT, R7, R9, PT ;  /* 0x000000090700720c */ /* 0x000fda0003f06070 */
[----:B012---:R-:W0:Y:S01]  /*0e50*/  @!P0 LDC.64 R2, c[0x0][0x388] ;  /* 0x0000e200ff028b82 */ /* 0x007e220000000a00 */
[----:B------:R-:W-:Y:S01]  /*0e60*/  @!P0 IADD3 R5, PT, PT, R20, R7, RZ ;  /* 0x0000000714058210 */ /* 0x000fe20007ffe0ff */
[----:B------:R-:W-:-:S04]  /*0e70*/  @!P0 VIADD R7, R7, 0x80 ;  /* 0x0000008007078836 */ /* 0x000fc80000000000 */
[----:B0-----:R-:W-:-:S05]  /*0e80*/  @!P0 IMAD.WIDE.U32 R2, R5, 0x2, R2 ;  /* 0x0000000205028825 */ /* 0x001fca00078e0002 */
[----:B------:R2:W-:Y:S02]  /*0e90*/  @!P0 STG.E.U16 desc[UR4][R2.64], R27 ;  /* 0x0000001b02008986 */ /* 0x0005e4000c101504 */
.L_x_1099:
[----:B------:R-:W-:Y:S05]  /*0ea0*/  BSYNC.RECONVERGENT B0 ;  /* 0x0000000000007941 */ /* 0x000fea0003800200 */
.L_x_1093:
        /* <DEDUP_REMOVED lines=8> */
.L_x_1076:
[----:B------:R-:W0:Y:S01]  /*0f30*/  S2R R9, SR_TID.X ;  /* 0x0000000000097919 */ /* 0x000e220000002100 */
[----:B------:R-:W1:Y:S08]  /*0f40*/  LDC.64 R2, c[0x0][0x390] ;  /* 0x0000e400ff027b82 */ /* 0x000e700000000a00 */
[----:B------:R-:W2:Y:S01]  /*0f50*/  LDC.64 R4, c[0x0][0x398] ;  /* 0x0000e600ff047b82 */ /* 0x000ea20000000a00 */
[----:B-1----:R-:W-:-:S04]  /*0f60*/  IMAD.WIDE.U32 R2, R20, 0x2, R2 ;  /* 0x0000000214027825 */ /* 0x002fc800078e0002 */
[----:B0-----:R-:W-:-:S05]  /*0f70*/  IMAD.WIDE.U32 R14, R9, 0x8, R2 ;  /* 0x00000008090e7825 */ /* 0x001fca00078e0002 */
[----:B------:R-:W3:Y:S01]  /*0f80*/  LDG.E.64 R12, desc[UR4][R14.64] ;  /* 0x000000040e0c7981 */ /* 0x000ee2000c1e1b00 */
[----:B--2---:R-:W-:-:S03]  /*0f90*/  IMAD.WIDE.U32 R2, R20, 0x2, R4 ;  /* 0x0000000214027825 */ /* 0x004fc600078e0004 */
[----:B------:R-:W2:Y:S01]  /*0fa0*/  LDG.E.64 R10, desc[UR4][R14.64+0x400] ;  /* 0x000400040e0a7981 */ /* 0x000ea2000c1e1b00 */
[----:B------:R-:W-:-:S05]  /*0fb0*/  IMAD.WIDE.U32 R16, R9, 0x8, R2 ;  /* 0x0000000809107825 */ /* 0x000fca00078e0002 */
[----:B------:R-:W4:Y:S04]  /*0fc0*/  LDG.E.64 R4, desc[UR4][R16.64] ;  /* 0x0000000410047981 */ /* 0x000f28000c1e1b00 */
[----:B------:R0:W5:Y:S01]  /*0fd0*/  LDG.E.64 R2, desc[UR4][R16.64+0x400] ;  /* 0x0004000410027981 */ /* 0x000162000c1e1b00 */
[----:B---3--:R-:W-:-:S05]  /*0fe0*/  HADD2.F32 R6, -RZ, R12.H0_H0 ;  /* 0x2000000cff067230 */ /* 0x008fca0000004100 */
[----:B------:R-:W-:Y:S02]  /*0ff0*/  FSETP.GT.FTZ.AND P0, PT, R6, RZ, PT ;  /* 0x000000ff0600720b */ /* 0x000fe40003f14000 */
[----:B------:R-:W-:Y:S02]  /*1000*/  PRMT R8, R13, 0x7610, R8 ;  /* 0x000076100d087816 */ /* 0x000fe40000000008 */
[----:B------:R-:W-:-:S09]  /*1010*/  PRMT R0, R12, 0x7610, R0 ;  /* 0x000076100c007816 */ /* 0x000fd20000000000 */
[----:B----4-:R-:W-:Y:S01]  /*1020*/  @!P0 HADD2.F32 R7, -RZ, R4.H0_H0 ;  /* 0x20000004ff078230 */ /* 0x010fe20000004100 */
[----:B------:R-:W-:-:S04]  /*1030*/  PRMT R4, R12, 0x7632, R4 ;  /* 0x000076320c047816 */ /* 0x000fc80000000004 */
[----:B------:R-:W-:Y:S02]  /*1040*/  @!P0 FMUL.FTZ R18, R6, R7 ;  /* 0x0000000706128220 */ /* 0x000fe40000410000 */
[----:B------:R-:W1:Y:S01]  /*1050*/  LDC.64 R6, c[0x0][0x388] ;  /* 0x0000e200ff067b82 */ /* 0x000e620000000a00 */
[----:B------:R-:W-:Y:S01]  /*1060*/  HADD2.F32 R23, -RZ, R4.H0_H0 ;  /* 0x20000004ff177230 */ /* 0x000fe20000004100 */
[----:B------:R-:W-:Y:S01]  /*1070*/  PRMT R12, R13, 0x7632, R12 ;  /* 0x000076320d0c7816 */ /* 0x000fe2000000000c */
[----:B------:R-:W-:Y:S01]  /*1080*/  HADD2.F32 R21, -RZ, R8.H0_H0 ;  /* 0x20000008ff157230 */ /* 0x000fe20000004100 */
[C---:B--2---:R-:W-:Y:S02]  /*1090*/  PRMT R13, R10.reuse, 0x7610, R13 ;  /* 0x000076100a0d7816 */ /* 0x044fe4000000000d */
[----:B------:R-:W-:Y:S02]  /*10a0*/  PRMT R14, R11, 0x7610, R14 ;  /* 0x000076100b0e7816 */ /* 0x000fe4000000000e */
[----:B------:R-:W-:-:S02]  /*10b0*/  PRMT R10, R10, 0x7632, R10 ;  /* 0x000076320a0a7816 */ /* 0x000fc4000000000a */
[----:B------:R-:W-:Y:S02]  /*10c0*/  PRMT R11, R11, 0x7632, R11 ;  /* 0x000076320b0b7816 */ /* 0x000fe4000000000b */
[----:B------:R-:W-:Y:S01]  /*10d0*/  @!P0 F2FP.F16.F32.PACK_AB R0, RZ, R18 ;  /* 0x00000012ff00823e */ /* 0x000fe200000000ff */
[----:B------:R-:W-:Y:S01]  /*10e0*/  HADD2.F32 R19, -RZ, R12.H0_H0 ;  /* 0x2000000cff137230 */ /* 0x000fe20000004100 */
[----:B------:R-:W-:Y:S01]  /*10f0*/  FSETP.GT.FTZ.AND P0, PT, R23, RZ, PT ;  /* 0x000000ff1700720b */ /* 0x000fe20003f14000 */
[----:B------:R-:W-:Y:S01]  /*1100*/  HADD2.F32 R18, -RZ, R13.H0_H0 ;  /* 0x2000000dff127230 */ /* 0x000fe20000004100 */
[----:B------:R-:W-:Y:S01]  /*1110*/  FSETP.GT.FTZ.AND P1, PT, R21, RZ, PT ;  /* 0x000000ff1500720b */ /* 0x000fe20003f34000 */
[----:B0-----:R-:W-:Y:S02]  /*1120*/  HADD2.F32 R17, -RZ, R10.H0_H0 ;  /* 0x2000000aff117230 */ /* 0x001fe40000004100 */
[----:B------:R-:W-:Y:S02]  /*1130*/  HADD2.F32 R16, -RZ, R14.H0_H0 ;  /* 0x2000000eff107230 */ /* 0x000fe40000004100 */
[----:B------:R-:W-:Y:S01]  /*1140*/  HADD2.F32 R15, -RZ, R11.H0_H0 ;  /* 0x2000000bff0f7230 */ /* 0x000fe20000004100 */
[----:B------:R-:W-:-:S02]  /*1150*/  FSETP.GT.FTZ.AND P2, PT, R19, RZ, PT ;  /* 0x000000ff1300720b */ /* 0x000fc40003f54000 */
[----:B------:R-:W-:Y:S02]  /*1160*/  FSETP.GT.FTZ.AND P3, PT, R18, RZ, PT ;  /* 0x000000ff1200720b */ /* 0x000fe40003f74000 */
[----:B------:R-:W-:Y:S02]  /*1170*/  FSETP.GT.FTZ.AND P4, PT, R17, RZ, PT ;  /* 0x000000ff1100720b */ /* 0x000fe40003f94000 */
[----:B------:R-:W-:Y:S02]  /*1180*/  FSETP.GT.FTZ.AND P5, PT, R16, RZ, PT ;  /* 0x000000ff1000720b */ /* 0x000fe40003fb4000 */
[----:B------:R-:W-:Y:S01]  /*1190*/  FSETP.GT.FTZ.AND P6, PT, R15, RZ, PT ;  /* 0x000000ff0f00720b */ /* 0x000fe20003fd4000 */
[----:B------:R-:W-:Y:S02]  /*11a0*/  @!P0 HADD2.F32 R22, -RZ, R4.H1_H1 ;  /* 0x30000004ff168230 */ /* 0x000fe40000004100 */
[----:B------:R-:W-:Y:S02]  /*11b0*/  @!P1 HADD2.F32 R24, -RZ, R5.H0_H0 ;  /* 0x20000005ff189230 */ /* 0x000fe40000004100 */
[----:B-1----:R-:W-:-:S04]  /*11c0*/  IMAD.WIDE.U32 R6, R20, 0x2, R6 ;  /* 0x0000000214067825 */ /* 0x002fc800078e0006 */
[----:B------:R-:W-:Y:S01]  /*11d0*/  @!P0 FMUL.FTZ R20, R23, R22 ;  /* 0x0000001617148220 */ /* 0x000fe20000410000 */
[----:B------:R-:W-:Y:S01]  /*11e0*/  @!P1 FMUL.FTZ R21, R21, R24 ;  /* 0x0000001815159220 */ /* 0x000fe20000410000 */
[----:B------:R-:W-:Y:S02]  /*11f0*/  @!P2 HADD2.F32 R22, -RZ, R5.H1_H1 ;  /* 0x30000005ff16a230 */ /* 0x000fe40000004100 */
[--C-:B-----5:R-:W-:Y:S02]  /*1200*/  @!P3 HADD2.F32 R5, -RZ, R2.reuse.H0_H0 ;  /* 0x20000002ff05b230 */ /* 0x120fe40000004100 */
        /* <DEDUP_REMOVED lines=14> */
[----:B------:R-:W-:Y:S01]  /*12f0*/  @!P6 F2FP.F16.F32.PACK_AB R11, RZ, R24 ;  /* 0x00000018ff0be23e */ /* 0x000fe200000000ff */
[----:B------:R-:W-:Y:S01]  /*1300*/  IMAD.WIDE.U32 R6, R9, 0x8, R6 ;  /* 0x0000000809067825 */ /* 0x000fe200078e0006 */
[----:B------:R-:W-:Y:S02]  /*1310*/  PRMT R4, R0, 0x5410, R4 ;  /* 0x0000541000047816 */ /* 0x000fe40000000004 */
[----:B------:R-:W-:Y:S02]  /*1320*/  PRMT R5, R8, 0x5410, R12 ;  /* 0x0000541008057816 */ /* 0x000fe4000000000c */
[----:B------:R-:W-:-:S02]  /*1330*/  PRMT R10, R13, 0x5410, R10 ;  /* 0x000054100d0a7816 */ /* 0x000fc4000000000a */
[----:B------:R-:W-:Y:S01]  /*1340*/  PRMT R11, R14, 0x5410, R11 ;  /* 0x000054100e0b7816 */ /* 0x000fe2000000000b */
[----:B------:R-:W-:Y:S04]  /*1350*/  STG.E.64 desc[UR4][R6.64], R4 ;  /* 0x0000000406007986 */ /* 0x000fe8000c101b04 */
[----:B------:R-:W-:Y:S01]  /*1360*/  STG.E.64 desc[UR4][R6.64+0x400], R10 ;  /* 0x0004000a06007986 */ /* 0x000fe2000c101b04 */
[----:B------:R-:W-:Y:S05]  /*1370*/  EXIT ;  /* 0x000000000000794d */ /* 0x000fea0003800000 */
.L_x_1100:
        /* <DEDUP_REMOVED lines=16> */
.L_x_3672:


//--------------------- .text._ZN2at6native29vectorized_elementwise_kernelILi8EZZZNS0_12prelu_kernelERNS_14TensorIteratorEENKUlvE_clEvENKUlvE2_clEvEUlN3c104HalfES7_E_St5arrayIPcLm3EEEEviT0_T1_ --------------------------
	.section	.text._ZN2at6native29vectorized_elementwise_kernelILi8EZZZNS0_12prelu_kernelERNS_14TensorIteratorEENKUlvE_clEvENKUlvE2_clEvEUlN3c104HalfES7_E_St5arrayIPcLm3EEEEviT0_T1_,"ax",@progbits
	.align	128
        .global         _ZN2at6native29vectorized_elementwise_kernelILi8EZZZNS0_12prelu_kernelERNS_14TensorIteratorEENKUlvE_clEvENKUlvE2_clEvEUlN3c104HalfES7_E_St5arrayIPcLm3EEEEviT0_T1_
        .type           _ZN2at6native29vectorized_elementwise_kernelILi8EZZZNS0_12prelu_kernelERNS_14TensorIteratorEENKUlvE_clEvENKUlvE2_clEvEUlN3c104HalfES7_E_St5arrayIPcLm3EEEEviT0_T1_,@function
        .size           _ZN2at6native29vectorized_elementwise_kernelILi8EZZZNS0_12prelu_kernelERNS_14TensorIteratorEENKUlvE_clEvENKUlvE2_clEvEUlN3c104HalfES7_E_St5arrayIPcLm3EEEEviT0_T1_,(.L_x_3673 - _ZN2at6native29vectorized_elementwise_kernelILi8EZZZNS0_12prelu_kernelERNS_14TensorIteratorEENKUlvE_clEvENKUlvE2_clEvEUlN3c104HalfES7_E_St5arrayIPcLm3EEEEviT0_T1_)
        .other          _ZN2at6native29vectorized_elementwise_kernelILi8EZZZNS0_12prelu_kernelERNS_14TensorIteratorEENKUlvE_clEvENKUlvE2_clEvEUlN3c104HalfES7_E_St5arrayIPcLm3EEEEviT0_T1_,@"STO_CUDA_ENTRY STV_DEFAULT"
_ZN2at6native29vectorized_elementwise_kernelILi8EZZZNS0_12prelu_kernelERNS_14TensorIteratorEENKUlvE_clEvENKUlvE2_clEvEUlN3c104HalfES7_E_St5arrayIPcLm3EEEEviT0_T1_:
.text._ZN2at6native29vectorized_elementwise_kernelILi8EZZZNS0_12prelu_kernelERNS_14TensorIteratorEENKUlvE_clEvENKUlvE2_clEvEUlN3c104HalfES7_E_St5arrayIPcLm3EEEEviT0_T1_:
        /* <DEDUP_REMOVED lines=117> */
.L_x_1103:
[----:B------:R-:W-:Y:S05]  /*0750*/  BSYNC.RECONVERGENT B0 ;  /* 0x0000000000007941 */ /* 0x000fea0003800200 */
.L_x_1102:
        /* <DEDUP_REMOVED lines=11> */
.L_x_1105:
[----:B------:R-:W-:Y:S05]  /*0810*/  BSYNC.RECONVERGENT B0 ;  /* 0x0000000000007941 */ /* 0x000fea0003800200 */
.L_x_1104:
        /* <DEDUP_REMOVED lines=11> */
.L_x_1107:
[----:B------:R-:W-:Y:S05]  /*08d0*/  BSYNC.RECONVERGENT B0 ;  /* 0x0000000000007941 */ /* 0x000fea0003800200 */
.L_x_1106:
        /* <DEDUP_REMOVED lines=8> */
.L_x_1109:
[----:B------:R-:W-:Y:S05]  /*0960*/  BSYNC.RECONVERGENT B0 ;  /* 0x0000000000007941 */ /* 0x000fea0003800200 */
.L_x_1108:
        /* <DEDUP_REMOVED lines=8> */
.L_x_1111:
[----:B------:R-:W-:Y:S05]  /*09f0*/  BSYNC.RECONVERGENT B0 ;  /* 0x0000000000007941 */ /* 0x000fea0003800200 */
.L_x_1110:
        /* <DEDUP_REMOVED lines=8> */
.L_x_1113:
[----:B------:R-:W-:Y:S05]  /*0a80*/  BSYNC.RECONVERGENT B0 ;  /* 0x0000000000007941 */ /* 0x000fea0003800200 */
.L_x_1112:
        /* <DEDUP_REMOVED lines=8> */
.L_x_1115:
[----:B------:R-:W-:Y:S05]  /*0b10*/  BSYNC.RECONVERGENT B0 ;  /* 0x0000000000007941 */ /* 0x000fea0003800200 */
.L_x_1114:
        /* <DEDUP_REMOVED lines=8> */
.L_x_1117:
[----:B------:R-:W-:Y:S05]  /*0ba0*/  BSYNC.RECONVERGENT B0 ;  /* 0x0000000000007941 */ /* 0x000fea0003800200 */
.L_x_1116:
        /* <DEDUP_REMOVED lines=18> */
.L_x_1120:
[----:B------:R-:W-:-:S13]  /*0cd0*/  ISETP.GE.U32.AND P0, PT, R7, R9, PT ;  /* 0x000000090700720c */ /* 0x000fda0003f06070 */
[----:B------:R-:W-:Y:S05]  /*0ce0*/  @P0 BRA `(.L_x_1122) ;  /* 0x0000000000300947 */ /* 0x000fea0003800000 */
[----:B0-----:R-:W0:Y:S01]  /*0cf0*/  LDC.64 R2, c[0x0][0x388] ;  /* 0x0000e200ff027b82 */ /* 0x001e220000000a00 */
[----:B------:R-:W-:Y:S01]  /*0d00*/  IADD3 R5, PT, PT, R20, R7, RZ ;  /* 0x0000000714057210 */ /* 0x000fe20007ffe0ff */
[----:B------:R-:W-:-:S04]  /*0d10*/  VIADD R7, R7, 0x80 ;  /* 0x0000008007077836 */ /* 0x000fc80000000000 */
[----:B0-----:R-:W-:-:S05]  /*0d20*/  IMAD.WIDE.U32 R2, R5, 0x2, R2 ;  /* 0x0000000205027825 */ /* 0x001fca00078e0002 */
[----:B------:R1:W-:Y:S02]  /*0d30*/  STG.E.U16 desc[UR4][R2.64], R22 ;  /* 0x0000001602007986 */ /* 0x0003e4000c101504 */
.L_x_1121:
[----:B------:R-:W-:-:S13]  /*0d40*/  ISETP.GE.U32.AND P0, PT, R7, R9, PT ;  /* 0x000000090700720c */ /* 0x000fda0003f06070 */
[----:B------:R-:W-:Y:S05]  /*0d50*/  @P0 BRA `(.L_x_1123) ;  /* 0x0000000000340947 */ /* 0x000fea0003800000 */
[----:B01----:R-:W0:Y:S01]  /*0d60*/  LDC.64 R2, c[0x0][0x388] ;  /* 0x0000e200ff027b82 */ /* 0x003e220000000a00 */
[----:B------:R-:W-:Y:S01]  /*0d70*/  IMAD.IADD R5, R20, 0x1, R7 ;  /* 0x0000000114057824 */ /* 0x000fe200078e0207 */
[----:B------:R-:W-:-:S03]  /*0d80*/  IADD3 R7, PT, PT, R7, 0x80, RZ ;  /* 0x0000008007077810 */ /* 0x000fc60007ffe0ff */
[----:B0-----:R-:W-:-:S05]  /*0d90*/  IMAD.WIDE.U32 R2, R5, 0x2, R2 ;  /* 0x0000000205027825 */ /* 0x001fca00078e0002 */
[----:B------:R1:W-:Y:S02]  /*0da0*/  STG.E.U16 desc[UR4][R2.64], R23 ;  /* 0x0000001702007986 */ /* 0x0003e4000c101504 */
.L_x_1122:
        /* <DEDUP_REMOVED lines=8> */
.L_x_1123:
[----:B------:R-:W-:Y:S05]  /*0e30*/  BSYNC.RELIABLE B1 ;  /* 0x0000000000017941 */ /* 0x000fea0003800100 */
.L_x_1119:
[----:B------:R-:W-:-:S13]  /*0e40*/  ISETP.GE.U32.AND P0, PT, R7, R9, PT ;  /* 0x000000090700720c */ /* 0x000fda0003f06070 */
[----:B012---:R-:W0:Y:S01]  /*0e50*/  @!P0 LDC.64 R2, c[0x0][0x388] ;  /* 0x0000e200ff028b82 */ /* 0x007e220000000a00 */
[----:B------:R-:W-:Y:S01]  /*0e60*/  @!P0 IADD3 R5, PT, PT, R20, R7, RZ ;  /* 0x0000000714058210 */ /* 0x000fe20007ffe0ff */
[----:B------:R-:W-:-:S04]  /*0e70*/  @!P0 VIADD R7, R7, 0x80 ;  /* 0x0000008007078836 */ /* 0x000fc80000000000 */
[----:B0-----:R-:W-:-:S05]  /*0e80*/  @!P0 IMAD.WIDE.U32 R2, R5, 0x2, R2 ;  /* 0x0000000205028825 */ /* 0x001fca00078e0002 */
[----:B------:R2:W-:Y:S02]  /*0e90*/  @!P0 STG.E.U16 desc[UR4][R2.64], R27 ;  /* 0x0000001b02008986 */ /* 0x0005e4000c101504 */
.L_x_1124:
[----:B------:R-:W-:Y:S05]  /*0ea0*/  BSYNC.RECONVERGENT B0 ;  /* 0x0000000000007941 */ /* 0x000fea0003800200 */
.L_x_1118:
        /* <DEDUP_REMOVED lines=8> */
.L_x_1101:
[----:B------:R-:W0:Y:S01]  /*0f30*/  S2R R13, SR_TID.X ;  /* 0x00000000000d7919 */ /* 0x000e220000002100 */
[----:B------:R-:W1:Y:S08]  /*0f40*/  LDC.64 R2, c[0x0][0x390] ;  /* 0x0000e400ff027b82 */ /* 0x000e700000000a00 */
[----:B------:R-:W2:Y:S01]  /*0f50*/  LDC.64 R4, c[0x0][0x398] ;  /* 0x0000e600ff047b82 */ /* 0x000ea20000000a00 */
[----:B-1----:R-:W-:-:S04]  /*0f60*/  IMAD.WIDE.U32 R2, R20, 0x2, R2 ;  /* 0x0000000214027825 */ /* 0x002fc800078e0002 */
[----:B0-----:R-:W-:-:S05]  /*0f70*/  IMAD.WIDE.U32 R2, R13, 0x10, R2 ;  /* 0x000000100d027825 */ /* 0x001fca00078e0002 */
[----:B------:R0:W3:Y:S01]  /*0f80*/  LDG.E.128 R8, desc[UR4][R2.64] ;  /* 0x0000000402087981 */ /* 0x0000e2000c1e1d00 */
[----:B--2---:R-:W-:-:S04]  /*0f90*/  IMAD.WIDE.U32 R4, R20, 0x2, R4 ;  /* 0x0000000214047825 */ /* 0x004fc800078e0004 */
[----:B------:R-:W-:Y:S01]  /*0fa0*/  IMAD.WIDE.U32 R6, R13, 0x10, R4 ;  /* 0x000000100d067825 */ /* 0x000fe200078e0004 */
[----:B0-----:R-:W0:Y:S05]  /*0fb0*/  LDC.64 R2, c[0x0][0x388] ;  /* 0x0000e200ff027b82 */ /* 0x001e2a0000000a00 */
[----:B------:R-:W2:Y:S01]  /*0fc0*/  LDG.E.128 R4, desc[UR4][R6.64] ;  /* 0x0000000406047981 */ /* 0x000ea2000c1e1d00 */
[----:B0-----:R-:W-:-:S04]  /*0fd0*/  IMAD.WIDE.U32 R2, R20, 0x2, R2 ;  /* 0x0000000214027825 */ /* 0x001fc800078e0002 */
[----:B------:R-:W-:-:S04]  /*0fe0*/  IMAD.WIDE.U32 R2, R13, 0x10, R2 ;  /* 0x000000100d027825 */ /* 0x000fc800078e0002 */
[----:B---3--:R-:W-:Y:S01]  /*0ff0*/  HADD2.F32 R12, -RZ, R8.H0_H0 ;  /* 0x20000008ff0c7230 */ /* 0x008fe20000004100 */
[C---:B------:R-:W-:Y:S02]  /*1000*/  PRMT R14, R9.reuse, 0x7610, R14 ;  /* 0x00007610090e7816 */ /* 0x040fe4000000000e */
[----:B------:R-:W-:Y:S02]  /*1010*/  PRMT R0, R8, 0x7610, R0 ;  /* 0x0000761008007816 */ /* 0x000fe40000000000 */
[----:B------:R-:W-:Y:S01]  /*1020*/  FSETP.GT.FTZ.AND P0, PT, R12, RZ, PT ;  /* 0x000000ff0c00720b */ /* 0x000fe20003f14000 */
[----:B------:R-:W-:Y:S01]  /*1030*/  HADD2.F32 R21, -RZ, R14.H0_H0 ;  /* 0x2000000eff157230 */ /* 0x000fe20000004100 */
[----:B------:R-:W-:-:S04]  /*1040*/  PRMT R9, R9, 0x7632, R9 ;  /* 0x0000763209097816 */ /* 0x000fc80000000009 */
[----:B------:R-:W-:Y:S01]  /*1050*/  FSETP.GT.FTZ.AND P1, PT, R21, RZ, PT ;  /* 0x000000ff1500720b */ /* 0x000fe20003f34000 */
[----:B------:R-:W-:-:S05]  /*1060*/  HADD2.F32 R19, -RZ, R9.H0_H0 ;  /* 0x20000009ff137230 */ /* 0x000fca0000004100 */
[----:B------:R-:W-:Y:S01]  /*1070*/  FSETP.GT.FTZ.AND P2, PT, R19, RZ, PT ;  /* 0x000000ff1300720b */ /* 0x000fe20003f54000 */
[----:B--2---:R-:W-:Y:S01]  /*1080*/  @!P0 HADD2.F32 R15, -RZ, R4.H0_H0 ;  /* 0x20000004ff0f8230 */ /* 0x004fe20000004100 */
[----:B------:R-:W-:Y:S02]  /*1090*/  PRMT R4, R8, 0x7632, R4 ;  /* 0x0000763208047816 */ /* 0x000fe40000000004 */
[C---:B------:R-:W-:Y:S02]  /*10a0*/  PRMT R8, R11.reuse, 0x7610, R8 ;  /* 0x000076100b087816 */ /* 0x040fe40000000008 */
[----:B------:R-:W-:Y:S01]  /*10b0*/  @!P0 FMUL.FTZ R15, R12, R15 ;  /* 0x0000000f0c0f8220 */ /* 0x000fe20000410000 */
[C---:B------:R-:W-:Y:S01]  /*10c0*/  PRMT R12, R10.reuse, 0x7610, R12 ;  /* 0x000076100a0c7816 */ /* 0x040fe2000000000c */
[----:B------:R-:W-:Y:S01]  /*10d0*/  HADD2.F32 R22, -RZ, R4.H0_H0 ;  /* 0x20000004ff167230 */ /* 0x000fe20000004100 */
[----:B------:R-:W-:Y:S01]  /*10e0*/  PRMT R10, R10, 0x7632, R10 ;  /* 0x000076320a0a7816 */ /* 0x000fe2000000000a */
[----:B------:R-:W-:Y:S01]  /*10f0*/  HADD2.F32 R16, -RZ, R8.H0_H0 ;  /* 0x20000008ff107230 */ /* 0x000fe20000004100 */
[----:B------:R-:W-:Y:S01]  /*1100*/  PRMT R11, R11, 0x7632, R11 ;  /* 0x000076320b0b7816 */ /* 0x000fe2000000000b */
[----:B------:R-:W-:Y:S01]  /*1110*/  HADD2.F32 R18, -RZ, R12.H0_H0 ;  /* 0x2000000cff127230 */ /* 0x000fe20000004100 */
[----:B------:R-:W-:Y:S01]  /*1120*/  @!P0 F2FP.F16.F32.PACK_AB R0, RZ, R15 ;  /* 0x0000000fff00823e */ /* 0x000fe200000000ff */
[----:B------:R-:W-:Y:S01]  /*1130*/  HADD2.F32 R17, -RZ, R10.H0_H0 ;  /* 0x2000000aff117230 */ /* 0x000fe20000004100 */
[----:B------:R-:W-:Y:S01]  /*1140*/  FSETP.GT.FTZ.AND P0, PT, R22, RZ, PT ;  /* 0x000000ff1600720b */ /* 0x000fe20003f14000 */
[----:B------:R-:W-:Y:S01]  /*1150*/  HADD2.F32 R15, -RZ, R11.H0_H0 ;  /* 0x2000000bff0f7230 */ /* 0x000fe20000004100 */
[----:B------:R-:W-:Y:S01]  /*1160*/  FSETP.GT.FTZ.AND P3, PT, R18, RZ, PT ;  /* 0x000000ff1200720b */ /* 0x000fe20003f74000 */
[--C-:B------:R-:W-:Y:S01]  /*1170*/  @!P1 HADD2.F32 R24, -RZ, R5.reuse.H0_H0 ;  /* 0x20000005ff189230 */ /* 0x100fe20000004100 */
[----:B------:R-:W-:Y:S01]  /*1180*/  FSETP.GT.FTZ.AND P4, PT, R17, RZ, PT ;  /* 0x000000ff1100720b */ /* 0x000fe20003f94000 */
[----:B------:R-:W-:Y:S01]  /*1190*/  @!P2 HADD2.F32 R26, -RZ, R5.H1_H1 ;  /* 0x30000005ff1aa230 */ /* 0x000fe20000004100 */
[----:B------:R-:W-:-:S02]  /*11a0*/  FSETP.GT.FTZ.AND P5, PT, R16, RZ, PT ;  /* 0x000000ff1000720b */ /* 0x000fc40003fb4000 */
[----:B------:R-:W-:Y:S01]  /*11b0*/  FSETP.GT.FTZ.AND P6, PT, R15, RZ, PT ;  /* 0x000000ff0f00720b */ /* 0x000fe20003fd4000 */
[----:B------:R-:W-:Y:S01]  /*11c0*/  @!P1 FMUL.FTZ R24, R21, R24 ;  /* 0x0000001815189220 */ /* 0x000fe20000410000 */
[----:B------:R-:W-:-:S03]  /*11d0*/  @!P2 FMUL.FTZ R26, R19, R26 ;  /* 0x0000001a131aa220 */ /* 0x000fc60000410000 */
[----:B------:R-:W-:Y:S01]  /*11e0*/  @!P0 HADD2.F32 R25, -RZ, R4.H1_H1 ;  /* 0x30000004ff198230 */ /* 0x000fe20000004100 */
[----:B------:R-:W-:Y:S01]  /*11f0*/  @!P1 F2FP.F16.F32.PACK_AB R14, RZ, R24 ;  /* 0x00000018ff0e923e */ /* 0x000fe200000000ff */
[--C-:B------:R-:W-:Y:S01]  /*1200*/  @!P3 HADD2.F32 R5, -RZ, R6.reuse.H0_H0 ;  /* 0x20000006ff05b230 */ /* 0x100fe20000004100 */
[----:B------:R-:W-:Y:S01]  /*1210*/  @!P2 F2FP.F16.F32.PACK_AB R9, RZ, R26 ;  /* 0x0000001aff09a23e */ /* 0x000fe200000000ff */
[----:B------:R-:W-:Y:S02]  /*1220*/  @!P4 HADD2.F32 R6, -RZ, R6.H1_H1 ;  /* 0x30000006ff06c230 */ /* 0x000fe40000004100 */
[----:B------:R-:W-:Y:S01]  /*1230*/  @!P0 FMUL.FTZ R22, R22, R25 ;  /* 0x0000001916168220 */ /* 0x000fe20000410000 */
[--C-:B------:R-:W-:Y:S02]  /*1240*/  @!P5 HADD2.F32 R23, -RZ, R7.reuse.H0_H0 ;  /* 0x20000007ff17d230 */ /* 0x100fe40000004100 */
[----:B------:R-:W-:Y:S01]  /*1250*/  @!P3 FMUL.FTZ R5, R18, R5 ;  /* 0x000000051205b220 */ /* 0x000fe20000410000 */
[----:B------:R-:W-:-:S02]  /*1260*/  @!P6 HADD2.F32 R20, -RZ, R7.H1_H1 ;  /* 0x30000007ff14e230 */ /* 0x000fc40000004100 */
[----:B------:R-:W-:Y:S01]  /*1270*/  @!P4 FMUL.FTZ R6, R17, R6 ;  /* 0x000000061106c220 */ /* 0x000fe20000410000 */
[----:B------:R-:W-:Y:S01]  /*1280*/  @!P0 F2FP.F16.F32.PACK_AB R4, RZ, R22 ;  /* 0x00000016ff04823e */ /* 0x000fe200000000ff */
[----:B------:R-:W-:Y:S01]  /*1290*/  @!P5 FMUL.FTZ R23, R16, R23 ;  /* 0x000000171017d220 */ /* 0x000fe20000410000 */
[----:B------:R-:W-:Y:S01]  /*12a0*/  @!P3 F2FP.F16.F32.PACK_AB R12, RZ, R5 ;  /* 0x00000005ff0cb23e */ /* 0x000fe200000000ff */
[----:B------:R-:W-:Y:S01]  /*12b0*/  @!P6 FMUL.FTZ R20, R15, R20 ;  /* 0x000000140f14e220 */ /* 0x000fe20000410000 */
[----:B------:R-:W-:Y:S02]  /*12c0*/  @!P4 F2FP.F16.F32.PACK_AB R10, RZ, R6 ;  /* 0x00000006ff0ac23e */ /* 0x000fe400000000ff */
[----:B------:R-:W-:Y:S02]  /*12d0*/  @!P5 F2FP.F16.F32.PACK_AB R8, RZ, R23 ;  /* 0x00000017ff08d23e */ /* 0x000fe400000000ff */
[----:B------:R-:W-:Y:S02]  /*12e0*/  @!P6 F2FP.F16.F32.PACK_AB R11, RZ, R20 ;  /* 0x00000014ff0be23e */ /* 0x000fe400000000ff */
[----:B------:R-:W-:-:S02]  /*12f0*/  PRMT R4, R0, 0x5410, R4 ;  /* 0x0000541000047816 */ /* 0x000fc40000000004 */
[----:B------:R-:W-:Y:S02]  /*1300*/  PRMT R5, R14, 0x5410, R9 ;  /* 0x000054100e057816 */ /* 0x000fe40000000009 */
[----:B------:R-:W-:Y:S02]  /*1310*/  PRMT R6, R12, 0x5410, R10 ;  /* 0x000054100c067816 */ /* 0x000fe4000000000a */
[----:B------:R-:W-:-:S05]  /*1320*/  PRMT R7, R8, 0x5410, R11 ;  /* 0x0000541008077816 */ /* 0x000fca000000000b */
[----:B------:R-:W-:Y:S01]  /*1330*/  STG.E.128 desc[UR4][R2.64], R4 ;  /* 0x0000000402007986 */ /* 0x000fe2000c101d04 */
[----:B------:R-:W-:Y:S05]  /*1340*/  EXIT ;  /* 0x000000000000794d */ /* 0x000fea0003800000 */
.L_x_1125:
        /* <DEDUP_REMOVED lines=11> */
.L_x_3673:


//--------------------- .text._ZN2at6native18elementwise_kernelILi128ELi4EZNS0_15gpu_kernel_implIZZZNS0_12prelu_kernelERNS_14TensorIteratorEENKUlvE_clEvENKUlvE1_clEvEUlN3c108BFloat16ES8_E_EEvRNS_18TensorIteratorBaseERKT_EUliE_EEviT1_ --------------------------
	.section	.text._ZN2at6native18elementwise_kernelILi128ELi4EZNS0_15gpu_kernel_implIZZZNS0_12prelu_kernelERNS_14TensorIteratorEENKUlvE_clEvENKUlvE1_clEvEUlN3c108BFloat16ES8_E_EEvRNS_18TensorIteratorBaseERKT_EUliE_EEviT1_,"ax",@progbits
	.align	128
        .global         _ZN2at6native18elementwise_kernelILi128ELi4EZNS0_15gpu_kernel_implIZZZNS0_12prelu_kernelERNS_14TensorIteratorEENKUlvE_clEvENKUlvE1_clEvEUlN3c108BFloat16ES8_E_EEvRNS_18TensorIteratorBaseERKT_EUliE_EEviT1_
        .type           _ZN2at6native18elementwise_kernelILi128ELi4EZNS0_15gpu_kernel_implIZZZNS0_12prelu_kernelERNS_14TensorIteratorEENKUlvE_clEvENKUlvE1_clEvEUlN3c108BFloat16ES8_E_EEvRNS_18TensorIteratorBaseERKT_EUliE_EEviT1_,@function
        .size           _ZN2at6native18elementwise_kernelILi128ELi4EZNS0_15gpu_kernel_implIZZZNS0_12prelu_kernelERNS_14TensorIteratorEENKUlvE_clEvENKUlvE1_clEvEUlN3c108BFloat16ES8_E_EEvRNS_18TensorIteratorBaseERKT_EUliE_EEviT1_,(.L_x_3674 - _ZN2at6native18elementwise_kernelILi128ELi4EZNS0_15gpu_kernel_implIZZZNS0_12prelu_kernelERNS_14TensorIteratorEENKUlvE_clEvENKUlvE1_clEvEUlN3c108BFloat16ES8_E_EEvRNS_18TensorIteratorBaseERKT_EUliE_EEviT1_)
        .other          _ZN2at6native18elementwise_kernelILi128ELi4EZNS0_15gpu_kernel_implIZZZNS0_12prelu_kernelERNS_14TensorIteratorEENKUlvE_clEvENKUlvE1_clEvEUlN3c108BFloat16ES8_E_EEvRNS_18TensorIteratorBaseERKT_EUliE_EEviT1_,@"STO_CUDA_ENTRY STV_DEFAULT"
_ZN2at6native18elementwise_kernelILi128ELi4EZNS0_15gpu_kernel_implIZZZNS0_12prelu_kernelERNS_14TensorIteratorEENKUlvE_clEvENKUlvE1_clEvEUlN3c108BFloat16ES8_E_EEvRNS_18TensorIteratorBaseERKT_EUliE_EEviT1_:
.text._ZN2at6native18elementwise_kernelILi128ELi4EZNS0_15gpu_kernel_implIZZZNS0_12prelu_kernelERNS_14TensorIteratorEENKUlvE_clEvENKUlvE1_clEvEUlN3c108BFloat16ES8_E_EEvRNS_18TensorIteratorBaseERKT_EUliE_EEviT1_:
        /* <DEDUP_REMOVED lines=371> */
.L_x_1128:
[----:B------:R-:W0:Y:S01]  /*1730*/  LDCU.64 UR6, c[0x0][0x5f0] ;  /* 0x0000be00ff0677ac */ /* 0x000e220008000a00 */
[----:B------:R-:W-:-:S04]  /*1740*/  UPRMT UR4, UR39, 0x9910, URZ ;  /* 0x0000991027047896 */ /* 0x000fc800080000ff */
[----:B------:R-:W-:Y:S01]  /*1750*/  UISETP.GT.AND UP0, UPT, UR4, 0x9, UPT ;  /* 0x000000090400788c */ /* 0x000fe2000bf04270 */
[----:B0-----:R-:W-:-:S05]  /*1760*/  IADD3 R2, P0, PT, R0, UR6, RZ ;  /* 0x0000000600027c10 */ /* 0x001fca000ff1e0ff */
        /* <DEDUP_REMOVED lines=12> */
[----:B0-----:R-:W-:-:S04]  /*1830*/  F2FP.BF16.F32.PACK_AB R0, RZ, R0 ;  /* 0x00000000ff00723e */ /* 0x001fc800000010ff */
[----:B------:R-:W-:Y:S01]  /*1840*/  PRMT R19, R0, 0x7610, R19 ;  /* 0x0000761000137816 */ /* 0x000fe20000000013 */
[----:B------:R-:W-:Y:S06]  /*1850*/  BRA `(.L_x_1134) ;  /* 0x0000000c00d47947 */ /* 0x000fec0003800000 */
.L_x_1132:
[----:B------:R-:W2:Y:S02]  /*1860*/  LDG.E.U8 R2, desc[UR36][R2.64] ;  /* 0x0000002402027981 */ /* 0x000ea4000c1e1100 */
[----:B--2---:R-:W-:-:S04]  /*1870*/  I2FP.F32.U32 R0, R2 ;  /* 0x0000000200007245 */ /* 0x004fc80000201000 */
[----:B------:R-:W-:-:S04]  /*1880*/  F2FP.BF16.F32.PACK_AB R0, RZ, R0 ;  /* 0x00000000ff00723e */ /* 0x000fc800000010ff */
[----:B------:R-:W-:Y:S01]  /*1890*/  PRMT R19, R0, 0x7610, R19 ;  /* 0x0000761000137816 */ /* 0x000fe20000000013 */
[----:B------:R-:W-:Y:S06]  /*18a0*/  BRA `(.L_x_1134) ;  /* 0x0000000c00c07947 */ /* 0x000fec0003800000 */
.L_x_1131:
        /* <DEDUP_REMOVED lines=8> */
[----:B0-----:R-:W-:-:S04]  /*1930*/  F2FP.BF16.F32.PACK_AB R0, RZ, R0 ;  /* 0x00000000ff00723e */ /* 0x001fc800000010ff */
[----:B------:R-:W-:Y:S01]  /*1940*/  PRMT R19, R0, 0x7610, R19 ;  /* 0x0000761000137816 */ /* 0x000fe20000000013 */
[----:B------:R-:W-:Y:S06]  /*1950*/  BRA `(.L_x_1134) ;  /* 0x0000000c00947947 */ /* 0x000fec0003800000 */
.L_x_1136:
[----:B------:R-:W2:Y:S02]  /*1960*/  LDG.E R2, desc[UR36][R2.64] ;  /* 0x0000002402027981 */ /* 0x000ea4000c1e1900 */
[----:B--2---:R-:W-:-:S04]  /*1970*/  I2FP.F32.S32 R0, R2 ;  /* 0x0000000200007245 */ /* 0x004fc80000201400 */
[----:B------:R-:W-:-:S04]  /*1980*/  F2FP.BF16.F32.PACK_AB R0, RZ, R0 ;  /* 0x00000000ff00723e */ /* 0x000fc800000010ff */
[----:B------:R-:W-:Y:S01]  /*1990*/  PRMT R19, R0, 0x7610, R19 ;  /* 0x0000761000137816 */ /* 0x000fe20000000013 */
[----:B------:R-:W-:Y:S06]  /*19a0*/  BRA `(.L_x_1134) ;  /* 0x0000000c00807947 */ /* 0x000fec0003800000 */
.L_x_1135:
[----:B------:R-:W2:Y:S02]  /*19b0*/  LDG.E.U16 R2, desc[UR36][R2.64] ;  /* 0x0000002402027981 */ /* 0x000ea4000c1e1500 */
[----:B--2---:R-:W0:Y:S02]  /*19c0*/  I2F.S16 R0, R2 ;  /* 0x0000000200007306 */ /* 0x004e240000101400 */
[----:B0-----:R-:W-:-:S04]  /*19d0*/  F2FP.BF16.F32.PACK_AB R0, RZ, R0 ;  /* 0x00000000ff00723e */ /* 0x001fc800000010ff */
[----:B------:R-:W-:Y:S01]  /*19e0*/  PRMT R19, R0, 0x7610, R19 ;  /* 0x0000761000137816 */ /* 0x000fe20000000013 */
[----:B------:R-:W-:Y:S06]  /*19f0*/  BRA `(.L_x_1134) ;  /* 0x0000000c006c7947 */ /* 0x000fec0003800000 */
.L_x_1130:
[----:B------:R-:W-:-:S09]  /*1a00*/  UISETP.GT.AND UP0, UPT, UR4, 0x6, UPT ;  /* 0x000000060400788c */ /* 0x000fd2000bf04270 */
[----:B------:R-:W-:Y:S05]  /*1a10*/  BRA.U UP0, `(.L_x_1137) ;  /* 0x0000000100307547 */ /* 0x000fea000b800000 */
[----:B------:R-:W-:-:S09]  /*1a20*/  UISETP.NE.AND UP0, UPT, UR4, 0x5, UPT ;  /* 0x000000050400788c */ /* 0x000fd2000bf05270 */
[----:B------:R-:W-:Y:S05]  /*1a30*/  BRA.U !UP0, `(.L_x_1138) ;  /* 0x0000000108147547 */ /* 0x000fea000b800000 */
[----:B------:R-:W-:-:S09]  /*1a40*/  UISETP.NE.AND UP0, UPT, UR4, 0x6, UPT ;  /* 0x000000060400788c */ /* 0x000fd2000bf05270 */
[----:B------:R-:W-:Y:S05]  /*1a50*/  BRA.U UP0, `(.L_x_1133) ;  /* 0x0000000900b87547 */ /* 0x000fea000b800000 */
[----:B------:R-:W2:Y:S02]  /*1a60*/  LDG.E R2, desc[UR36][R2.64] ;  /* 0x0000002402027981 */ /* 0x000ea4000c1e1900 */
[----:B--2---:R-:W-:Y:S01]  /*1a70*/  F2FP.BF16.F32.PACK_AB R19, RZ, R2 ;  /* 0x00000002ff13723e */ /* 0x004fe200000010ff */
[----:B------:R-:W-:Y:S06]  /*1a80*/  BRA `(.L_x_1134) ;  /* 0x0000000c00487947 */ /* 0x000fec0003800000 */
.L_x_1138:
[----:B------:R-:W2:Y:S02]  /*1a90*/  LDG.E.U16 R0, desc[UR36][R2.64] ;  /* 0x0000002402007981 */ /* 0x000ea4000c1e1500 */
[----:B--2---:R-:W-:-:S05]  /*1aa0*/  HADD2.F32 R0, -RZ, R0.H0_H0 ;  /* 0x20000000ff007230 */ /* 0x004fca0000004100 */
[----:B------:R-:W-:-:S04]  /*1ab0*/  F2FP.BF16.F32.PACK_AB R0, RZ, R0 ;  /* 0x00000000ff00723e */ /* 0x000fc800000010ff */
[----:B------:R-:W-:Y:S01]  /*1ac0*/  PRMT R19, R0, 0x7610, R19 ;  /* 0x0000761000137816 */ /* 0x000fe20000000013 */
[----:B------:R-:W-:Y:S06]  /*1ad0*/  BRA `(.L_x_1134) ;  /* 0x0000000c00347947 */ /* 0x000fec0003800000 */
.L_x_1137:
[----:B------:R-:W-:-:S09]  /*1ae0*/  UISETP.NE.AND UP0, UPT, UR4, 0x7, UPT ;  /* 0x000000070400788c */ /* 0x000fd2000bf05270 */
[----:B------:R-:W-:Y:S05]  /*1af0*/  BRA.U !UP0, `(.L_x_1139) ;  /* 0x0000000108307547 */ /* 0x000fea000b800000 */
[----:B------:R-:W-:-:S09]  /*1b00*/  UISETP.NE.AND UP0, UPT, UR4, 0x8, UPT ;  /* 0x000000080400788c */ /* 0x000fd2000bf05270 */
[----:B------:R-:W-:Y:S05]  /*1b10*/  BRA.U !UP0, `(.L_x_1140) ;  /* 0x0000000108147547 */ /* 0x000fea000b800000 */
[----:B------:R-:W-:-:S09]  /*1b20*/  UISETP.NE.AND UP0, UPT, UR4, 0x9, UPT ;  /* 0x000000090400788c */ /* 0x000fd2000bf05270 */
[----:B------:R-:W-:Y:S05]  /*1b30*/  BRA.U UP0, `(.L_x_1133) ;  /* 0x0000000900807547 */ /* 0x000fea000b800000 */
[----:B------:R-:W2:Y:S02]  /*1b40*/  LDG.E R2, desc[UR36][R2.64] ;  /* 0x0000002402027981 */ /* 0x000ea4000c1e1900 */
[----:B--2---:R-:W-:Y:S01]  /*1b50*/  F2FP.BF16.F32.PACK_AB R19, RZ, R2 ;  /* 0x00000002ff13723e */ /* 0x004fe200000010ff */
[----:B------:R-:W-:Y:S06]  /*1b60*/  BRA `(.L_x_1134) ;  /* 0x0000000c00107947 */ /* 0x000fec0003800000 */
.L_x_1140:
[----:B------:R-:W2:Y:S02]  /*1b70*/  LDG.E.U16 R2, desc[UR36][R2.64] ;  /* 0x0000002402027981 */ /* 0x000ea4000c1e1500 */
[----:B--2---:R-:W-:-:S05]  /*1b80*/  HADD2.F32 R0, -RZ, R2.H0_H0 ;  /* 0x20000002ff007230 */ /* 0x004fca0000004100 */
[----:B------:R-:W-:-:S04]  /*1b90*/  F2FP.BF16.F32.PACK_AB R0, RZ, R0 ;  /* 0x00000000ff00723e */ /* 0x000fc800000010ff */
[----:B------:R-:W-:Y:S01]  /*1ba0*/  PRMT R19, R0, 0x7610, R19 ;  /* 0x0000761000137816 */ /* 0x000fe20000000013 */
[----:B------:R-:W-:Y:S06]  /*1bb0*/  BRA `(.L_x_1134) ;  /* 0x0000000800fc7947 */ /* 0x000fec0003800000 */
.L_x_1139:
[----:B------:R-:W2:Y:S01]  /*1bc0*/  LDG.E.64 R2, desc[UR36][R2.64] ;  /* 0x0000002402027981 */ /* 0x000ea2000c1e1b00 */
[----:B------:R-:W-:Y:S01]  /*1bd0*/  UMOV UR4, 0xf0000000 ;  /* 0xf000000000047882 */ /* 0x000fe20000000000 */
[----:B------:R-:W-:Y:S01]  /*1be0*/  UMOV UR5, 0x380fffff ;  /* 0x380fffff00057882 */ /* 0x000fe20000000000 */
[----:B--2---:R-:W0:Y:S01]  /*1bf0*/  F2F.F32.F64 R0, R2 ;  /* 0x0000000200007310 */ /* 0x004e220000301000 */
[----:B------:R-:W-:-:S14]  /*1c00*/  DSETP.GEU.AND P0, PT, |R2|, UR4, PT ;  /* 0x0000000402007e2a */ /* 0x000fdc000bf0e200 */
[----:B0-----:R-:W-:-:S05]  /*1c10*/  @!P0 FMUL R0, R0, 1.175494350822287508e-38 ;  /* 0x0080000000008820 */ /* 0x001fca0000400000 */
[----:B------:R-:W-:-:S04]  /*1c20*/  F2FP.BF16.F32.PACK_AB R0, RZ, R0 ;  /* 0x00000000ff00723e */ /* 0x000fc800000010ff */
[----:B------:R-:W-:Y:S01]  /*1c30*/  PRMT R19, R0, 0x7610, R19 ;  /* 0x0000761000137816 */ /* 0x000fe20000000013 */
[----:B------:R-:W-:Y:S06]  /*1c40*/  BRA `(.L_x_1134) ;  /* 0x0000000800d87947 */ /* 0x000fec0003800000 */
.L_x_1129:
        /* <DEDUP_REMOVED lines=11> */
[----:B------:R-:W-:-:S04]  /*1d00*/  F2FP.BF16.F32.PACK_AB R0, RZ, R0 ;  /* 0x00000000ff00723e */ /* 0x000fc800000010ff */
[----:B------:R-:W-:Y:S01]  /*1d10*/  PRMT R19, R0, 0x7610, R19 ;  /* 0x0000761000137816 */ /* 0x000fe20000000013 */
[----:B------:R-:W-:Y:S06]  /*1d20*/  BRA `(.L_x_1134) ;  /* 0x0000000800a07947 */ /* 0x000fec0003800000 */
.L_x_1143:
        /* <DEDUP_REMOVED lines=9> */
.L_x_1142:
        /* <DEDUP_REMOVED lines=24> */
[----:B------:R-:W-:-:S04]  /*1f40*/  F2FP.BF16.F32.PACK_AB R5, RZ, R5 ;  /* 0x00000005ff05723e */ /* 0x000fc800000010ff */
[----:B------:R-:W-:Y:S01]  /*1f50*/  PRMT R19, R5, 0x7610, R19 ;  /* 0x0000761005137816 */ /* 0x000fe20000000013 */
[----:B------:R-:W-:Y:S06]  /*1f60*/  BRA `(.L_x_1134) ;  /* 0x0000000800107947 */ /* 0x000fec0003800000 */
.L_x_1145:
        /* <DEDUP_REMOVED lines=11> */
[----:B------:R-:W-:-:S04]  /*2020*/  F2FP.BF16.F32.PACK_AB R0, RZ, R0 ;  /* 0x00000000ff00723e */ /* 0x000fc800000010ff */
[----:B------:R-:W-:Y:S01]  /*2030*/  PRMT R19, R0, 0x7610, R19 ;  /* 0x0000761000137816 */ /* 0x000fe20000000013 */
[----:B------:R-:W-:Y:S06]  /*2040*/  BRA `(.L_x_1134) ;  /* 0x0000000400d87947 */ /* 0x000fec0003800000 */
.L_x_1144:
[----:B------:R0:W5:Y:S01]  /*2050*/  LDG.E.U16 R19, desc[UR36][R2.64] ;  /* 0x0000002402137981 */ /* 0x000162000c1e1500 */
[----:B------:R-:W-:Y:S05]  /*2060*/  BRA `(.L_x_1134) ;  /* 0x0000000400d07947 */ /* 0x000fea0003800000 */
.L_x_1141:
        /* <DEDUP_REMOVED lines=10> */
[----:B------:R-:W-:-:S04]  /*2110*/  F2FP.BF16.F32.PACK_AB R0, RZ, R0 ;  /* 0x00000000ff00723e */ /* 0x000fc800000010ff */
[----:B------:R-:W-:Y:S01]  /*2120*/  PRMT R19, R0, 0x7610, R19 ;  /* 0x0000761000137816 */ /* 0x000fe20000000013 */
[----:B------:R-:W-:Y:S06]  /*2130*/  BRA `(.L_x_1134) ;  /* 0x00000004009c7947 */ /* 0x000fec0003800000 */
.L_x_1148:
        /* <DEDUP_REMOVED lines=21> */
.L_x_1152:
[----:B------:R-:W-:Y:S05]  /*2290*/  BSYNC.RECONVERGENT B1 ;  /* 0x0000000000017941 */ /* 0x000fea0003800200 */
.L_x_1151:
[----:B------:R-:W-:Y:S01]  /*22a0*/  IMAD.SHL.U32 R0, R0, 0x100000, RZ ;  /* 0x0010000000007824 */ /* 0x000fe200078e00ff */
[----:B------:R-:W-:-:S04]  /*22b0*/  LEA R2, R2, 0x3b800000, 0x17 ;  /* 0x3b80000002027811 */ /* 0x000fc800078eb8ff */
[----:B------:R-:W-:-:S07]  /*22c0*/  LOP3.LUT R0, R2, R0, R7, 0xfe, !PT ;  /* 0x0000000002007212 */ /* 0x000fce00078efe07 */
.L_x_1150:
[----:B------:R-:W-:Y:S05]  /*22d0*/  BSYNC.RECONVERGENT B0 ;  /* 0x0000000000007941 */ /* 0x000fea0003800200 */
.L_x_1149:
[----:B------:R-:W-:-:S04]  /*22e0*/  F2FP.BF16.F32.PACK_AB R0, RZ, R0 ;  /* 0x00000000ff00723e */ /* 0x000fc800000010ff */
[----:B------:R-:W-:Y:S01]  /*22f0*/  PRMT R19, R0, 0x7610, R19 ;  /* 0x0000761000137816 */ /* 0x000fe20000000013 */
[----:B------:R-:W-:Y:S06]  /*2300*/  BRA `(.L_x_1134) ;  /* 0x0000000400287947 */ /* 0x000fec0003800000 */
.L_x_1147:
        /* <DEDUP_REMOVED lines=21> */
.L_x_1156:
[----:B------:R-:W-:Y:S05]  /*2460*/  BSYNC.RECONVERGENT B1 ;  /* 0x0000000000017941 */ /* 0x000fea0003800200 */
.L_x_1155:
[----:B------:R-:W-:Y:S01]  /*2470*/  IMAD.SHL.U32 R0, R0, 0x200000, RZ ;  /* 0x0020000000007824 */ /* 0x000fe200078e00ff */
[----:B------:R-:W-:-:S04]  /*2480*/  LEA R2, R2, 0x37800000, 0x17 ;  /* 0x3780000002027811 */ /* 0x000fc800078eb8ff */
[----:B------:R-:W-:-:S07]  /*2490*/  LOP3.LUT R0, R2, R0, R7, 0xfe, !PT ;  /* 0x0000000002007212 */ /* 0x000fce00078efe07 */
.L_x_1154:
[----:B------:R-:W-:Y:S05]  /*24a0*/  BSYNC.RECONVERGENT B0 ;  /* 0x0000000000007941 */ /* 0x000fea0003800200 */
.L_x_1153:
[----:B------:R-:W-:-:S04]  /*24b0*/  F2FP.BF16.F32.PACK_AB R0, RZ, R0 ;  /* 0x00000000ff00723e */ /* 0x000fc800000010ff */
[----:B------:R-:W-:Y:S01]  /*24c0*/  PRMT R19, R0, 0x7610, R19 ;  /* 0x0000761000137816 */ /* 0x000fe20000000013 */
[----:B------:R-:W-:Y:S06]  /*24d0*/  BRA `(.L_x_1134) ;  /* 0x0000000000b47947 */ /* 0x000fec0003800000 */
.L_x_1146:
[----:B------:R-:W-:-:S09]  /*24e0*/  UISETP.NE.AND UP0, UPT, UR4, 0x1c, UPT ;  /* 0x0000001c0400788c */ /* 0x000fd2000bf05270 */
[----:B------:R-:W-:Y:S05]  /*24f0*/  BRA.U !UP0, `(.L_x_1157) ;  /* 0x00000001089c7547 */ /* 0x000fea000b800000 */
[----:B------:R-:W-:-:S09]  /*2500*/  UISETP.NE.AND UP0, UPT, UR4, 0x1d, UPT ;  /* 0x0000001d0400788c */ /* 0x000fd2000bf05270 */
[----:B------:R-:W-:Y:S05]  /*2510*/  BRA.U !UP0, `(.L_x_1158) ;  /* 0x0000000108807547 */ /* 0x000fea000b800000 */
[----:B------:R-:W-:-:S09]  /*2520*/  UISETP.NE.AND UP0, UPT, UR4, 0x2c, UPT ;  /* 0x0000002c0400788c */ /* 0x000fd2000bf05270 */
[----:B------:R-:W-:Y:S05]  /*2530*/  BRA.U !UP0, `(.L_x_1159) ;  /* 0x0000000108487547 */ /* 0x000fea000b800000 */
.L_x_1133:
        /* <DEDUP_REMOVED lines=16> */
.L_x_1160:
[----:B------:R-:W-:Y:S01]  /*2640*/  PRMT R19, RZ, 0x7610, R19 ;  /* 0x00007610ff137816 */ /* 0x000fe20000000013 */
[----:B------:R-:W-:Y:S06]  /*2650*/  BRA `(.L_x_1134) ;  /* 0x0000000000547947 */ /* 0x000fec0003800000 */
.L_x_1159:
        /* <DEDUP_REMOVED lines=8> */
.L_x_1162:
[----:B------:R-:W-:Y:S05]  /*26e0*/  BSYNC.RECONVERGENT B0 ;  /* 0x0000000000007941 */ /* 0x000fea0003800200 */
.L_x_1161:
[----:B------:R-:W-:-:S04]  /*26f0*/  F2FP.BF16.F32.PACK_AB R0, RZ, R0 ;  /* 0x00000000ff00723e */ /* 0x000fc800000010ff */
[----:B------:R-:W-:Y:S01]  /*2700*/  PRMT R19, R0, 0x7610, R19 ;  /* 0x0000761000137816 */ /* 0x000fe20000000013 */
[----:B------:R-:W-:Y:S06]  /*2710*/  BRA `(.L_x_1134) ;  /* 0x0000000000247947 */ /* 0x000fec0003800000 */
.L_x_1158:
[----:B------:R-:W2:Y:S02]  /*2720*/  LDG.E.64 R2, desc[UR36][R2.64] ;  /* 0x0000002402027981 */ /* 0x000ea4000c1e1b00 */
[----:B--2---:R-:W0:Y:S02]  /*2730*/  I2F.U64 R0, R2 ;  /* 0x0000000200007312 */ /* 0x004e240000301000 */
[----:B0-----:R-:W-:-:S04]  /*2740*/  F2FP.BF16.F32.PACK_AB R0, RZ, R0 ;  /* 0x00000000ff00723e */ /* 0x001fc800000010ff */
[----:B------:R-:W-:Y:S01]  /*2750*/  PRMT R19, R0, 0x7610, R19 ;  /* 0x0000761000137816 */ /* 0x000fe20000000013 */
[----:B------:R-:W-:Y:S06]  /*2760*/  BRA `(.L_x_1134) ;  /* 0x0000000000107947 */ /* 0x000fec0003800000 */
.L_x_1157:
[----:B------:R-:W2:Y:S02]  /*2770*/  LDG.E R2, desc[UR36][R2.64] ;  /* 0x0000002402027981 */ /* 0x000ea4000c1e1900 */
[----:B--2---:R-:W-:-:S04]  /*2780*/  I2FP.F32.U32 R0, R2 ;  /* 0x0000000200007245 */ /* 0x004fc80000201000 */
[----:B------:R-:W-:-:S04]  /*2790*/  F2FP.BF16.F32.PACK_AB R0, RZ, R0 ;  /* 0x00000000ff00723e */ /* 0x000fc800000010ff */
[----:B------:R-:W-:-:S07]  /*27a0*/  PRMT R19, R0, 0x7610, R19 ;  /* 0x0000761000137816 */ /* 0x000fce0000000013 */
.L_x_1134:
        /* <DEDUP_REMOVED lines=16> */
[----:B0-----:R-:W-:Y:S01]  /*28b0*/  F2FP.BF16.F32.PACK_AB R0, RZ, R0 ;  /* 0x00000000ff00723e */ /* 0x001fe200000010ff */
[----:B------:R-:W-:Y:S06]  /*28c0*/  BRA `(.L_x_1168) ;  /* 0x0000000c00947947 */ /* 0x000fec0003800000 */
.L_x_1166:
[----:B------:R-:W2:Y:S02]  /*28d0*/  LDG.E.U8 R2, desc[UR36][R2.64] ;  /* 0x0000002402027981 */ /* 0x000ea4000c1e1100 */
[----:B--2---:R-:W-:-:S04]  /*28e0*/  I2FP.F32.U32 R0, R2 ;  /* 0x0000000200007245 */ /* 0x004fc80000201000 */
[----:B------:R-:W-:Y:S01]  /*28f0*/  F2FP.BF16.F32.PACK_AB R0, RZ, R0 ;  /* 0x00000000ff00723e */ /* 0x000fe200000010ff */
[----:B------:R-:W-:Y:S06]  /*2900*/  BRA `(.L_x_1168) ;  /* 0x0000000c00847947 */ /* 0x000fec0003800000 */
.L_x_1165:
        /* <DEDUP_REMOVED lines=8> */
[----:B0-----:R-:W-:Y:S01]  /*2990*/  F2FP.BF16.F32.PACK_AB R0, RZ, R0 ;  /* 0x00000000ff00723e */ /* 0x001fe200000010ff */
[----:B------:R-:W-:Y:S06]  /*29a0*/  BRA `(.L_x_1168) ;  /* 0x0000000c005c7947 */ /* 0x000fec0003800000 */
.L_x_1170:
[----:B------:R-:W2:Y:S02]  /*29b0*/  LDG.E R2, desc[UR36][R2.64] ;  /* 0x0000002402027981 */ /* 0x000ea4000c1e1900 */
[----:B--2---:R-:W-:-:S04]  /*29c0*/  I2FP.F32.S32 R0, R2 ;  /* 0x0000000200007245 */ /* 0x004fc80000201400 */
[----:B------:R-:W-:Y:S01]  /*29d0*/  F2FP.BF16.F32.PACK_AB R0, RZ, R0 ;  /* 0x00000000ff00723e */ /* 0x000fe200000010ff */
[----:B------:R-:W-:Y:S06]  /*29e0*/  BRA `(.L_x_1168) ;  /* 0x0000000c004c7947 */ /* 0x000fec0003800000 */
.L_x_1169:
[----:B------:R-:W2:Y:S02]  /*29f0*/  LDG.E.U16 R2, desc[UR36][R2.64] ;  /* 0x0000002402027981 */ /* 0x000ea4000c1e1500 */
[----:B--2---:R-:W0:Y:S02]  /*2a00*/  I2F.S16 R0, R2 ;  /* 0x0000000200007306 */ /* 0x004e240000101400 */
[----:B0-----:R-:W-:Y:S01]  /*2a10*/  F2FP.BF16.F32.PACK_AB R0, RZ, R0 ;  /* 0x00000000ff00723e */ /* 0x001fe200000010ff */
[----:B------:R-:W-:Y:S06]  /*2a20*/  BRA `(.L_x_1168) ;  /* 0x0000000c003c7947 */ /* 0x000fec0003800000 */
.L_x_1164:
        /* <DEDUP_REMOVED lines=9> */
.L_x_1172:
[----:B------:R-:W2:Y:S02]  /*2ac0*/  LDG.E.U16 R0, desc[UR36][R2.64] ;  /* 0x0000002402007981 */ /* 0x000ea4000c1e1500 */
[----:B--2---:R-:W-:-:S05]  /*2ad0*/  HADD2.F32 R0, -RZ, R0.H0_H0 ;  /* 0x20000000ff007230 */ /* 0x004fca0000004100 */
[----:B------:R-:W-:Y:S01]  /*2ae0*/  F2FP.BF16.F32.PACK_AB R0, RZ, R0 ;  /* 0x00000000ff00723e */ /* 0x000fe200000010ff */
[----:B------:R-:W-:Y:S06]  /*2af0*/  BRA `(.L_x_1168) ;  /* 0x0000000c00087947 */ /* 0x000fec0003800000 */
.L_x_1171:
        /* <DEDUP_REMOVED lines=9> */
.L_x_1174:
[----:B------:R-:W2:Y:S02]  /*2b90*/  LDG.E.U16 R2, desc[UR36][R2.64] ;  /* 0x0000002402027981 */ /* 0x000ea4000c1e1500 */
[----:B--2---:R-:W-:-:S05]  /*2ba0*/  HADD2.F32 R0, -RZ, R2.H0_H0 ;  /* 0x20000002ff007230 */ /* 0x004fca0000004100 */
[----:B------:R-:W-:Y:S01]  /*2bb0*/  F2FP.BF16.F32.PACK_AB R0, RZ, R0 ;  /* 0x00000000ff00723e */ /* 0x000fe200000010ff */
[----:B------:R-:W-:Y:S06]  /*2bc0*/  BRA `(.L_x_1168) ;  /* 0x0000000800d47947 */ /* 0x000fec0003800000 */
.L_x_1173:
[----:B------:R-:W2:Y:S01]  /*2bd0*/  LDG.E.64 R2, desc[UR36][R2.64] ;  /* 0x0000002402027981 */ /* 0x000ea2000c1e1b00 */
[----:B------:R-:W-:Y:S01]  /*2be0*/  UMOV UR4, 0xf0000000 ;  /* 0xf000000000047882 */ /* 0x000fe20000000000 */
[----:B------:R-:W-:Y:S01]  /*2bf0*/  UMOV UR5, 0x380fffff ;  /* 0x380fffff00057882 */ /* 0x000fe20000000000 */
[----:B--2---:R-:W0:Y:S01]  /*2c00*/  F2F.F32.F64 R0, R2 ;  /* 0x0000000200007310 */ /* 0x004e220000301000 */
[----:B------:R-:W-:-:S14]  /*2c10*/  DSETP.GEU.AND P0, PT, |R2|, UR4, PT ;  /* 0x0000000402007e2a */ /* 0x000fdc000bf0e200 */
[----:B0-----:R-:W-:-:S05]  /*2c20*/  @!P0 FMUL R0, R0, 1.175494350822287508e-38 ;  /* 0x0080000000008820 */ /* 0x001fca0000400000 */
[----:B------:R-:W-:Y:S01]  /*2c30*/  F2FP.BF16.F32.PACK_AB R0, RZ, R0 ;  /* 0x00000000ff00723e */ /* 0x000fe200000010ff */
[----:B------:R-:W-:Y:S06]  /*2c40*/  BRA `(.L_x_1168) ;  /* 0x0000000800b47947 */ /* 0x000fec0003800000 */
.L_x_1163:
        /* <DEDUP_REMOVED lines=11> */
[----:B------:R-:W-:Y:S01]  /*2d00*/  F2FP.BF16.F32.PACK_AB R0, RZ, R0 ;  /* 0x00000000ff00723e */ /* 0x000fe200000010ff */
[----:B------:R-:W-:Y:S06]  /*2d10*/  BRA `(.L_x_1168) ;  /* 0x0000000800807947 */ /* 0x000fec0003800000 */
.L_x_1177:
        /* <DEDUP_REMOVED lines=8> */
.L_x_1176:
        /* <DEDUP_REMOVED lines=27> */
.L_x_1179:
        /* <DEDUP_REMOVED lines=11> */
[----:B------:R-:W-:Y:S01]  /*3000*/  F2FP.BF16.F32.PACK_AB R0, RZ, R0 ;  /* 0x00000000ff00723e */ /* 0x000fe200000010ff */
[----:B------:R-:W-:Y:S06]  /*3010*/  BRA `(.L_x_1168) ;  /* 0x0000000400c07947 */ /* 0x000fec0003800000 */
.L_x_1178:
[----:B------:R0:W5:Y:S01]  /*3020*/  LDG.E.U16 R0, desc[UR36][R2.64] ;  /* 0x0000002402007981 */ /* 0x000162000c1e1500 */
[----:B------:R-:W-:Y:S05]  /*3030*/  BRA `(.L_x_1168) ;  /* 0x0000000400b87947 */ /* 0x000fea0003800000 */
.L_x_1175:
        /* <DEDUP_REMOVED lines=10> */
[----:B------:R-:W-:Y:S01]  /*30e0*/  F2FP.BF16.F32.PACK_AB R0, RZ, R0 ;  /* 0x00000000ff00723e */ /* 0x000fe200000010ff */
[----:B------:R-:W-:Y:S06]  /*30f0*/  BRA `(.L_x_1168) ;  /* 0x0000000400887947 */ /* 0x000fec0003800000 */
.L_x_1182:
        /* <DEDUP_REMOVED lines=21> */
.L_x_1186:
[----:B------:R-:W-:Y:S05]  /*3250*/  BSYNC.RECONVERGENT B1 ;  /* 0x0000000000017941 */ /* 0x000fea0003800200 */
.L_x_1185:
[----:B------:R-:W-:Y:S01]  /*3260*/  IMAD.SHL.U32 R0, R0, 0x100000, RZ ;  /* 0x0010000000007824 */ /* 0x000fe200078e00ff */
[----:B------:R-:W-:-:S04]  /*3270*/  LEA R2, R2, 0x3b800000, 0x17 ;  /* 0x3b80000002027811 */ /* 0x000fc800078eb8ff */
[----:B------:R-:W-:-:S07]  /*3280*/  LOP3.LUT R0, R2, R0, R7, 0xfe, !PT ;  /* 0x0000000002007212 */ /* 0x000fce00078efe07 */
.L_x_1184:
[----:B------:R-:W-:Y:S05]  /*3290*/  BSYNC.RECONVERGENT B0 ;  /* 0x0000000000007941 */ /* 0x000fea0003800200 */
.L_x_1183:
[----:B------:R-:W-:Y:S01]  /*32a0*/  F2FP.BF16.F32.PACK_AB R0, RZ, R0 ;  /* 0x00000000ff00723e */ /* 0x000fe200000010ff */
[----:B------:R-:W-:Y:S06]  /*32b0*/  BRA `(.L_x_1168) ;  /* 0x0000000400187947 */ /* 0x000fec0003800000 */
.L_x_1181:
        /* <DEDUP_REMOVED lines=21> */
.L_x_1190:
[----:B------:R-:W-:Y:S05]  /*3410*/  BSYNC.RECONVERGENT B1 ;  /* 0x0000000000017941 */ /* 0x000fea0003800200 */
.L_x_1189:
[----:B------:R-:W-:Y:S02]  /*3420*/  SHF.L.U32 R0, R0, 0x15, RZ ;  /* 0x0000001500007819 */ /* 0x000fe400000006ff */
[----:B------:R-:W-:-:S04]  /*3430*/  LEA R2, R2, 0x37800000, 0x17 ;  /* 0x3780000002027811 */ /* 0x000fc800078eb8ff */
[----:B------:R-:W-:-:S07]  /*3440*/  LOP3.LUT R0, R2, R0, R7, 0xfe, !PT ;  /* 0x0000000002007212 */ /* 0x000fce00078efe07 */
.L_x_1188:
[----:B------:R-:W-:Y:S05]  /*3450*/  BSYNC.RECONVERGENT B0 ;  /* 0x0000000000007941 */ /* 0x000fea0003800200 */
.L_x_1187:
[----:B------:R-:W-:Y:S01]  /*3460*/  F2FP.BF16.F32.PACK_AB R0, RZ, R0 ;  /* 0x00000000ff00723e */ /* 0x000fe200000010ff */
[----:B------:R-:W-:Y:S06]  /*3470*/  BRA `(.L_x_1168) ;  /* 0x0000000000a87947 */ /* 0x000fec0003800000 */
.L_x_1180:
[----:B------:R-:W-:-:S09]  /*3480*/  UISETP.NE.AND UP0, UPT, UR4, 0x1c, UPT ;  /* 0x0000001c0400788c */ /* 0x000fd2000bf05270 */
[----:B------:R-:W-:Y:S05]  /*3490*/  BRA.U !UP0, `(.L_x_1191) ;  /* 0x0000000108947547 */ /* 0x000fea000b800000 */
[----:B------:R-:W-:-:S09]  /*34a0*/  UISETP.NE.AND UP0, UPT, UR4, 0x1d, UPT ;  /* 0x0000001d0400788c */ /* 0x000fd2000bf05270 */
[----:B------:R-:W-:Y:S05]  /*34b0*/  BRA.U !UP0, `(.L_x_1192) ;  /* 0x00000001087c7547 */ /* 0x000fea000b800000 */
[----:B------:R-:W-:-:S09]  /*34c0*/  UISETP.NE.AND UP0, UPT, UR4, 0x2c, UPT ;  /* 0x0000002c0400788c */ /* 0x000fd2000bf05270 */
[----:B------:R-:W-:Y:S05]  /*34d0*/  BRA.U !UP0, `(.L_x_1193) ;  /* 0x0000000108487547 */ /* 0x000fea000b800000 */
.L_x_1167:
        /* <DEDUP_REMOVED lines=16> */
.L_x_1194:
[----:B------:R-:W-:Y:S01]  /*35e0*/  PRMT R0, RZ, 0x7610, R0 ;  /* 0x00007610ff007816 */ /* 0x000fe20000000000 */
[----:B------:R-:W-:Y:S06]  /*35f0*/  BRA `(.L_x_1168) ;  /* 0x0000000000487947 */ /* 0x000fec0003800000 */
.L_x_1193:
        /* <DEDUP_REMOVED lines=8> */
.L_x_1196:
[----:B------:R-:W-:Y:S05]  /*3680*/  BSYNC.RECONVERGENT B0 ;  /* 0x0000000000007941 */ /* 0x000fea0003800200 */
.L_x_1195:
[----:B------:R-:W-:Y:S01]  /*3690*/  F2FP.BF16.F32.PACK_AB R0, RZ, R0 ;  /* 0x00000000ff00723e */ /* 0x000fe200000010ff */
[----:B------:R-:W-:Y:S06]  /*36a0*/  BRA `(.L_x_1168) ;  /* 0x00000000001c7947 */ /* 0x000fec0003800000 */
.L_x_1192:
[----:B------:R-:W2:Y:S02]  /*36b0*/  LDG.E.64 R2, desc[UR36][R2.64] ;  /* 0x0000002402027981 */ /* 0x000ea4000c1e1b00 */
[----:B--2---:R-:W0:Y:S02]  /*36c0*/  I2F.U64 R0, R2 ;  /* 0x0000000200007312 */ /* 0x004e240000301000 */
[----:B0-----:R-:W-:Y:S01]  /*36d0*/  F2FP.BF16.F32.PACK_AB R0, RZ, R0 ;  /* 0x00000000ff00723e */ /* 0x001fe200000010ff */
[----:B------:R-:W-:Y:S06]  /*36e0*/  BRA `(.L_x_1168) ;  /* 0x00000000000c7947 */ /* 0x000fec0003800000 */
.L_x_1191:
[----:B------:R-:W2:Y:S02]  /*36f0*/  LDG.E R2, desc[UR36][R2.64] ;  /* 0x0000002402027981 */ /* 0x000ea4000c1e1900 */
[----:B--2---:R-:W-:-:S04]  /*3700*/  I2FP.F32.U32 R0, R2 ;  /* 0x0000000200007245 */ /* 0x004fc80000201000 */
[----:B------:R-:W-:-:S07]  /*3710*/  F2FP.BF16.F32.PACK_AB R0, RZ, R0 ;  /* 0x00000000ff00723e */ /* 0x000fce00000010ff */
.L_x_1168:
[----:B0----5:R-:W-:Y:S01]  /*3720*/  IMAD.U32 R3, R19, 0x10000, RZ ;  /* 0x0001000013037824 */ /* 0x021fe200078e00ff */
[----:B------:R-:W0:Y:S04]  /*3730*/  LDCU.64 UR6, c[0x0][0x5e8] ;  /* 0x0000bd00ff0677ac */ /* 0x000e280008000a00 */
[----:B------:R-:W-:Y:S01]  /*3740*/  FSETP.GT.FTZ.AND P0, PT, R3, RZ, PT ;  /* 0x000000ff0300720b */ /* 0x000fe20003f14000 */
[----:B------:R-:W-:-:S04]  /*3750*/  UPRMT UR4, UR43, 0x9910, URZ ;  /* 0x000099102b047896 */ /* 0x000fc800080000ff */
[----:B------:R-:W-:-:S08]  /*3760*/  UISETP.GT.AND UP0, UPT, UR4, 0x9, UPT ;  /* 0x000000090400788c */ /* 0x000fd0000bf04270 */
[----:B------:R-:W-:Y:S02]  /*3770*/  @!P0 SHF.L.U32 R0, R0, 0x10, RZ ;  /* 0x0000001000008819 */ /* 0x000fe400000006ff */
[----:B0-----:R-:W-:-:S03]  /*3780*/  IADD3 R2, P1, PT, R16, UR6, RZ ;  /* 0x0000000610027c10 */ /* 0x001fc6000ff3e0ff */
[----:B------:R-:W-:Y:S02]  /*3790*/  @!P0 FMUL.FTZ R0, R3, R0 ;  /* 0x0000000003008220 */ /* 0x000fe40000410000 */
[----:B------:R-:W-:-:S03]  /*37a0*/  IMAD.X R3, RZ, RZ, UR7, P1 ;  /* 0x00000007ff037e24 */ /* 0x000fc600088e06ff */
[----:B------:R-:W-:-:S04]  /*37b0*/  @!P0 F2FP.BF16.F32.PACK_AB R0, RZ, R0 ;  /* 0x00000000ff00823e */ /* 0x000fc800000010ff */
        /* <DEDUP_REMOVED lines=10> */
[----:B------:R-:W-:-:S06]  /*3860*/  IMAD.U32 R19, R19, 0x10000, RZ ;  /* 0x0001000013137824 */ /* 0x000fcc00078e00ff */
[----:B------:R-:W0:Y:S02]  /*3870*/  F2I.FTZ.TRUNC.NTZ R19, R19 ;  /* 0x0000001300137305 */ /* 0x000e24000021f100 */
[----:B0-----:R0:W-:Y:S01]  /*3880*/  STG.E.U8 desc[UR36][R2.64], R19 ;  /* 0x0000001302007986 */ /* 0x0011e2000c101124 */
[----:B------:R-:W-:Y:S05]  /*3890*/  BRA `(.L_x_1202) ;  /* 0x0000000c00807947 */ /* 0x000fea0003800000 */
.L_x_1200:
[----:B------:R-:W-:-:S06]  /*38a0*/  IMAD.U32 R5, R19, 0x10000, RZ ;  /* 0x0001000013057824 */ /* 0x000fcc00078e00ff */
[----:B------:R-:W0:Y:S02]  /*38b0*/  F2I.S64.TRUNC R4, R5 ;  /* 0x0000000500047311 */ /* 0x000e24000020d900 */
[----:B0-----:R1:W-:Y:S01]  /*38c0*/  STG.E.U8 desc[UR36][R2.64], R4 ;  /* 0x0000000402007986 */ /* 0x0013e2000c101124 */
[----:B------:R-:W-:Y:S05]  /*38d0*/  BRA `(.L_x_1202) ;  /* 0x0000000c00707947 */ /* 0x000fea0003800000 */
.L_x_1199:
[----:B------:R-:W-:-:S09]  /*38e0*/  UISETP.NE.AND UP0, UPT, UR4, 0x2, UPT ;  /* 0x000000020400788c */ /* 0x000fd2000bf05270 */
[----:B------:R-:W-:Y:S05]  /*38f0*/  BRA.U !UP0, `(.L_x_1203) ;  /* 0x0000000108307547 */ /* 0x000fea000b800000 */
[----:B------:R-:W-:-:S09]  /*3900*/  UISETP.NE.AND UP0, UPT, UR4, 0x3, UPT ;  /* 0x000000030400788c */ /* 0x000fd2000bf05270 */
[----:B------:R-:W-:Y:S05]  /*3910*/  BRA.U !UP0, `(.L_x_1204) ;  /* 0x0000000108187547 */ /* 0x000fea000b800000 */
[----:B------:R-:W-:-:S09]  /*3920*/  UISETP.NE.AND UP0, UPT, UR4, 0x4, UPT ;  /* 0x000000040400788c */ /* 0x000fd2000bf05270 */
[----:B------:R-:W-:Y:S05]  /*3930*/  BRA.U UP0, `(.L_x_1201) ;  /* 0x0000000900b87547 */ /* 0x000fea000b800000 */
[----:B------:R-:W-:-:S06]  /*3940*/  IMAD.U32 R4, R19, 0x10000, RZ ;  /* 0x0001000013047824 */ /* 0x000fcc00078e00ff */
[----:B------:R-:W0:Y:S02]  /*3950*/  F2I.S64.TRUNC R4, R4 ;  /* 0x0000000400047311 */ /* 0x000e24000020d900 */
[----:B0-----:R4:W-:Y:S01]  /*3960*/  STG.E.64 desc[UR36][R2.64], R4 ;  /* 0x0000000402007986 */ /* 0x0019e2000c101b24 */
[----:B------:R-:W-:Y:S05]  /*3970*/  BRA `(.L_x_1202) ;  /* 0x0000000c00487947 */ /* 0x000fea0003800000 */
.L_x_1204:
[----:B------:R-:W-:-:S06]  /*3980*/  IMAD.U32 R19, R19, 0x10000, RZ ;  /* 0x0001000013137824 */ /* 0x000fcc00078e00ff */
[----:B------:R-:W0:Y:S02]  /*3990*/  F2I.FTZ.TRUNC.NTZ R19, R19 ;  /* 0x0000001300137305 */ /* 0x000e24000021f100 */
[----:B0-----:R3:W-:Y:S01]  /*39a0*/  STG.E desc[UR36][R2.64], R19 ;  /* 0x0000001302007986 */ /* 0x0017e2000c101924 */
[----:B------:R-:W-:Y:S05]  /*39b0*/  BRA `(.L_x_1202) ;  /* 0x0000000c00387947 */ /* 0x000fea0003800000 */
.L_x_1203:
[----:B------:R-:W-:-:S06]  /*39c0*/  IMAD.U32 R19, R19, 0x10000, RZ ;  /* 0x0001000013137824 */ /* 0x000fcc00078e00ff */
[----:B------:R-:W0:Y:S02]  /*39d0*/  F2I.FTZ.TRUNC.NTZ R19, R19 ;  /* 0x0000001300137305 */ /* 0x000e24000021f100 */
[----:B0-----:R2:W-:Y:S01]  /*39e0*/  STG.E.U16 desc[UR36][R2.64], R19 ;  /* 0x0000001302007986 */ /* 0x0015e2000c101524 */
[----:B------:R-:W-:Y:S05]  /*39f0*/  BRA `(.L_x_1202) ;  /* 0x0000000c00287947 */ /* 0x000fea0003800000 */
.L_x_1198:
[----:B------:R-:W-:-:S09]  /*3a00*/  UISETP.GT.AND UP0, UPT, UR4, 0x6, UPT ;  /* 0x000000060400788c */ /* 0x000fd2000bf04270 */
[----:B------:R-:W-:Y:S05]  /*3a10*/  BRA.U UP0, `(.L_x_1205) ;  /* 0x00000001002c7547 */ /* 0x000fea000b800000 */
[----:B------:R-:W-:-:S09]  /*3a20*/  UISETP.NE.AND UP0, UPT, UR4, 0x5, UPT ;  /* 0x000000050400788c */ /* 0x000fd2000bf05270 */
[----:B------:R-:W-:Y:S05]  /*3a30*/  BRA.U !UP0, `(.L_x_1206) ;  /* 0x0000000108147547 */ /* 0x000fea000b800000 */
[----:B------:R-:W-:-:S09]  /*3a40*/  UISETP.NE.AND UP0, UPT, UR4, 0x6, UPT ;  /* 0x000000060400788c */ /* 0x000fd2000bf05270 */
[----:B------:R-:W-:Y:S05]  /*3a50*/  BRA.U UP0, `(.L_x_1201) ;  /* 0x0000000900707547 */ /* 0x000fea000b800000 */
[----:B------:R-:W-:-:S05]  /*3a60*/  SHF.L.U32 R19, R19, 0x10, RZ ;  /* 0x0000001013137819 */ /* 0x000fca00000006ff */
[----:B------:R0:W-:Y:S01]  /*3a70*/  STG.E desc[UR36][R2.64], R19 ;  /* 0x0000001302007986 */ /* 0x0001e2000c101924 */
[----:B------:R-:W-:Y:S05]  /*3a80*/  BRA `(.L_x_1202) ;  /* 0x0000000c00047947 */ /* 0x000fea0003800000 */
.L_x_1206:
[----:B------:R-:W-:-:S05]  /*3a90*/  IMAD.U32 R0, R19, 0x10000, RZ ;  /* 0x0001000013007824 */ /* 0x000fca00078e00ff */
[----:B------:R-:W-:-:S05]  /*3aa0*/  F2FP.F16.F32.PACK_AB R0, RZ, R0 ;  /* 0x00000000ff00723e */ /* 0x000fca00000000ff */
[----:B------:R0:W-:Y:S01]  /*3ab0*/  STG.E.U16 desc[UR36][R2.64], R0 ;  /* 0x0000000002007986 */ /* 0x0001e2000c101524 */
[----:B------:R-:W-:Y:S05]  /*3ac0*/  BRA `(.L_x_1202) ;  /* 0x0000000800f47947 */ /* 0x000fea0003800000 */
.L_x_1205:
[----:B------:R-:W-:-:S09]  /*3ad0*/  UISETP.NE.AND UP0, UPT, UR4, 0x7, UPT ;  /* 0x000000070400788c */ /* 0x000fd2000bf05270 */
[----:B------:R-:W-:Y:S05]  /*3ae0*/  BRA.U !UP0, `(.L_x_1207) ;  /* 0x0000000108347547 */ /* 0x000fea000b800000 */
[----:B------:R-:W-:-:S09]  /*3af0*/  UISETP.NE.AND UP0, UPT, UR4, 0x8, UPT ;  /* 0x000000080400788c */ /* 0x000fd2000bf05270 */
[----:B------:R-:W-:Y:S05]  /*3b00*/  BRA.U !UP0, `(.L_x_1208) ;  /* 0x0000000108187547 */ /* 0x000fea000b800000 */
[----:B------:R-:W-:-:S09]  /*3b10*/  UISETP.NE.AND UP0, UPT, UR4, 0x9, UPT ;  /* 0x000000090400788c */ /* 0x000fd2000bf05270 */
[----:B------:R-:W-:Y:S05]  /*3b20*/  BRA.U UP0, `(.L_x_1201) ;  /* 0x00000009003c7547 */ /* 0x000fea000b800000 */
[----:B------:R-:W-:Y:S02]  /*3b30*/  IMAD.U32 R4, R19, 0x10000, RZ ;  /* 0x0001000013047824 */ /* 0x000fe400078e00ff */
[----:B------:R-:W-:-:S05]  /*3b40*/  IMAD.MOV.U32 R5, RZ, RZ, RZ ;  /* 0x000000ffff057224 */ /* 0x000fca00078e00ff */
[----:B------:R0:W-:Y:S01]  /*3b50*/  STG.E.64 desc[UR36][R2.64], R4 ;  /* 0x0000000402007986 */ /* 0x0001e2000c101b24 */
[----:B------:R-:W-:Y:S05]  /*3b60*/  BRA `(.L_x_1202) ;  /* 0x0000000800cc7947 */ /* 0x000fea0003800000 */
.L_x_1208:
[----:B------:R-:W-:-:S05]  /*3b70*/  IMAD.U32 R19, R19, 0x10000, RZ ;  /* 0x0001000013137824 */ /* 0x000fca00078e00ff */
[----:B------:R-:W-:-:S04]  /*3b80*/  F2FP.F16.F32.PACK_AB R5, RZ, R19 ;  /* 0x00000013ff05723e */ /* 0x000fc800000000ff */
[----:B------:R-:W-:-:S05]  /*3b90*/  PRMT R5, R5, 0x5410, RZ ;  /* 0x0000541005057816 */ /* 0x000fca00000000ff */
[----:B------:R0:W-:Y:S01]  /*3ba0*/  STG.E desc[UR36][R2.64], R5 ;  /* 0x0000000502007986 */ /* 0x0001e2000c101924 */
[----:B------:R-:W-:Y:S05]  /*3bb0*/  BRA `(.L_x_1202) ;  /* 0x0000000800b87947 */ /* 0x000fea0003800000 */
.L_x_1207:
[----:B------:R-:W-:-:S04]  /*3bc0*/  IMAD.U32 R4, R19, 0x10000, RZ ;  /* 0x0001000013047824 */ /* 0x000fc800078e00ff */
[----:B------:R-:W-:-:S06]  /*3bd0*/  FMUL.FTZ R4, R4, 1 ;  /* 0x3f80000004047820 */ /* 0x000fcc0000410000 */
[----:B------:R-:W0:Y:S02]  /*3be0*/  F2F.F64.F32 R4, R4 ;  /* 0x0000000400047310 */ /* 0x000e240000201800 */
[----:B0-----:R0:W-:Y:S01]  /*3bf0*/  STG.E.64 desc[UR36][R2.64], R4 ;  /* 0x0000000402007986 */ /* 0x0011e2000c101b24 */
[----:B------:R-:W-:Y:S05]  /*3c00*/  BRA `(.L_x_1202) ;  /* 0x0000000800a47947 */ /* 0x000fea0003800000 */
.L_x_1197:
        /* <DEDUP_REMOVED lines=8> */
[----:B------:R-:W-:-:S05]  /*3c90*/  IMAD.U32 R19, R19, 0x10000, RZ ;  /* 0x0001000013137824 */ /* 0x000fca00078e00ff */
[----:B------:R-:W-:-:S04]  /*3ca0*/  FSETP.NEU.FTZ.AND P0, PT, R19, RZ, PT ;  /* 0x000000ff1300720b */ /* 0x000fc80003f1d000 */
[----:B------:R-:W-:-:S05]  /*3cb0*/  SEL R5, RZ, 0x1, !P0 ;  /* 0x00000001ff057807 */ /* 0x000fca0004000000 */
[----:B------:R0:W-:Y:S01]  /*3cc0*/  STG.E.U8 desc[UR36][R2.64], R5 ;  /* 0x0000000502007986 */ /* 0x0001e2000c101124 */
[----:B------:R-:W-:Y:S05]  /*3cd0*/  BRA `(.L_x_1202) ;  /* 0x0000000800707947 */ /* 0x000fea0003800000 */
.L_x_1211:
[----:B------:R-:W-:Y:S02]  /*3ce0*/  SHF.L.U32 R19, R19, 0x10, RZ ;  /* 0x0000001013137819 */ /* 0x000fe400000006ff */
[----:B------:R-:W-:-:S03]  /*3cf0*/  CS2R R6, SRZ ;  /* 0x0000000000067805 */ /* 0x000fc6000001ff00 */
[----:B------:R-:W-:-:S06]  /*3d00*/  FMUL.FTZ R4, R19, 1 ;  /* 0x3f80000013047820 */ /* 0x000fcc0000410000 */
[----:B------:R-:W0:Y:S02]  /*3d10*/  F2F.F64.F32 R4, R4 ;  /* 0x0000000400047310 */ /* 0x000e240000201800 */
[----:B0-----:R0:W-:Y:S01]  /*3d20*/  STG.E.128 desc[UR36][R2.64], R4 ;  /* 0x0000000402007986 */ /* 0x0011e2000c101d24 */
[----:B------:R-:W-:Y:S05]  /*3d30*/  BRA `(.L_x_1202) ;  /* 0x0000000800587947 */ /* 0x000fea0003800000 */
.L_x_1210:
[----:B------:R-:W-:-:S09]  /*3d40*/  UISETP.NE.AND UP0, UPT, UR4, 0xf, UPT ;  /* 0x0000000f0400788c */ /* 0x000fd2000bf05270 */
[----:B------:R-:W-:Y:S05]  /*3d50*/  BRA.U !UP0, `(.L_x_1212) ;  /* 0x0000000108a07547 */ /* 0x000fea000b800000 */
[----:B------:R-:W-:-:S09]  /*3d60*/  UISETP.NE.AND UP0, UPT, UR4, 0x17, UPT ;  /* 0x000000170400788c */ /* 0x000fd2000bf05270 */
[----:B------:R-:W-:Y:S05]  /*3d70*/  BRA.U !UP0, `(.L_x_1213) ;  /* 0x00000001084c7547 */ /* 0x000fea000b800000 */
[----:B------:R-:W-:-:S09]  /*3d80*/  UISETP.NE.AND UP0, UPT, UR4, 0x18, UPT ;  /* 0x000000180400788c */ /* 0x000fd2000bf05270 */
[----:B------:R-:W-:Y:S05]  /*3d90*/  BRA.U UP0, `(.L_x_1201) ;  /* 0x0000000500a07547 */ /* 0x000fea000b800000 */
[----:B------:R-:W-:Y:S01]  /*3da0*/  IMAD.U32 R19, R19, 0x10000, RZ ;  /* 0x0001000013137824 */ /* 0x000fe200078e00ff */
        /* <DEDUP_REMOVED lines=12> */
.L_x_1215:
[----:B------:R-:W-:Y:S05]  /*3e70*/  BSYNC.RECONVERGENT B0 ;  /* 0x0000000000007941 */ /* 0x000fea0003800200 */
.L_x_1214:
[----:B------:R-:W-:-:S05]  /*3e80*/  LOP3.LUT R5, R0, 0x80, R5, 0xf8, !PT ;  /* 0x0000008000057812 */ /* 0x000fca00078ef805 */
[----:B------:R0:W-:Y:S01]  /*3e90*/  STG.E.U8 desc[UR36][R2.64], R5 ;  /* 0x0000000502007986 */ /* 0x0001e2000c101124 */
[----:B------:R-:W-:Y:S05]  /*3ea0*/  BRA `(.L_x_1202) ;  /* 0x0000000400fc7947 */ /* 0x000fea0003800000 */
.L_x_1213:
[----:B------:R-:W-:Y:S01]  /*3eb0*/  IMAD.U32 R19, R19, 0x10000, RZ ;  /* 0x0001000013137824 */ /* 0x000fe200078e00ff */
        /* <DEDUP_REMOVED lines=14> */
.L_x_1217:
[----:B------:R-:W-:Y:S05]  /*3fa0*/  BSYNC.RECONVERGENT B0 ;  /* 0x0000000000007941 */ /* 0x000fea0003800200 */
.L_x_1216:
[----:B------:R-:W-:-:S05]  /*3fb0*/  LOP3.LUT R5, R0, 0x80, R5, 0xf8, !PT ;  /* 0x0000008000057812 */ /* 0x000fca00078ef805 */
[----:B------:R0:W-:Y:S01]  /*3fc0*/  STG.E.U8 desc[UR36][R2.64], R5 ;  /* 0x0000000502007986 */ /* 0x0001e2000c101124 */
[----:B------:R-:W-:Y:S05]  /*3fd0*/  BRA `(.L_x_1202) ;  /* 0x0000000400b07947 */ /* 0x000fea0003800000 */
.L_x_1212:
[----:B------:R0:W-:Y:S01]  /*3fe0*/  STG.E.U16 desc[UR36][R2.64], R19 ;  /* 0x0000001302007986 */ /* 0x0001e2000c101524 */
[----:B------:R-:W-:Y:S05]  /*3ff0*/  BRA `(.L_x_1202) ;  /* 0x0000000400a87947 */ /* 0x000fea0003800000 */
.L_x_1209:
        /* <DEDUP_REMOVED lines=8> */
[----:B------:R-:W-:-:S06]  /*4080*/  IMAD.U32 R5, R19, 0x10000, RZ ;  /* 0x0001000013057824 */ /* 0x000fcc00078e00ff */
[----:B------:R-:W0:Y:S02]  /*4090*/  F2I.FTZ.U32.TRUNC.NTZ R5, R5 ;  /* 0x0000000500057305 */ /* 0x000e24000021f000 */
[----:B0-----:R0:W-:Y:S01]  /*40a0*/  STG.E.U16 desc[UR36][R2.64], R5 ;  /* 0x0000000502007986 */ /* 0x0011e2000c101524 */
[----:B------:R-:W-:Y:S05]  /*40b0*/  BRA `(.L_x_1202) ;  /* 0x0000000400787947 */ /* 0x000fea0003800000 */
.L_x_1220:
[----:B------:R-:W-:Y:S01]  /*40c0*/  IMAD.U32 R5, R19, 0x10000, RZ ;  /* 0x0001000013057824 */ /* 0x000fe200078e00ff */
[----:B------:R-:W-:Y:S01]  /*40d0*/  BSSY.RECONVERGENT B0, `(.L_x_1221) ;  /* 0x0000014000007945 */ /* 0x000fe20003800200 */
[----:B------:R-:W-:-:S03]  /*40e0*/  MOV R0, 0x80 ;  /* 0x0000008000007802 */ /* 0x000fc60000000f00 */
        /* <DEDUP_REMOVED lines=10> */
.L_x_1223:
[----:B------:R-:W-:-:S04]  /*4190*/  SHF.R.U32.HI R0, RZ, 0x14, R5 ;  /* 0x00000014ff007819 */ /* 0x000fc80000011605 */
[----:B------:R-:W-:-:S04]  /*41a0*/  LOP3.LUT R0, R0, 0x1, RZ, 0xc0, !PT ;  /* 0x0000000100007812 */ /* 0x000fc800078ec0ff */
[----:B------:R-:W-:-:S04]  /*41b0*/  IADD3 R0, PT, PT, R5, 0x487ffff, R0 ;  /* 0x0487ffff05007810 */ /* 0x000fc80007ffe000 */
[----:B------:R-:W-:-:S04]  /*41c0*/  SHF.R.U32.HI R0, RZ, 0x14, R0 ;  /* 0x00000014ff007819 */ /* 0x000fc80000011600 */
[----:B------:R-:W-:-:S07]  /*41d0*/  LOP3.LUT R4, R0, 0xff, RZ, 0xc0, !PT ;  /* 0x000000ff00047812 */ /* 0x000fce00078ec0ff */
.L_x_1224:
[----:B------:R-:W-:-:S04]  /*41e0*/  SHF.R.U32.HI R5, RZ, 0x18, R5 ;  /* 0x00000018ff057819 */ /* 0x000fc80000011605 */
[----:B------:R-:W-:-:S04]  /*41f0*/  LOP3.LUT R4, R4, 0x80, R5, 0xf8, !PT ;  /* 0x0000008004047812 */ /* 0x000fc800078ef805 */
[----:B------:R-:W-:-:S07]  /*4200*/  PRMT R0, R4, 0x7610, R0 ;  /* 0x0000761004007816 */ /* 0x000fce0000000000 */
.L_x_1222:
[----:B------:R-:W-:Y:S05]  /*4210*/  BSYNC.RECONVERGENT B0 ;  /* 0x0000000000007941 */ /* 0x000fea0003800200 */
.L_x_1221:
[----:B------:R0:W-:Y:S01]  /*4220*/  STG.E.U8 desc[UR36][R2.64], R0 ;  /* 0x0000000002007986 */ /* 0x0001e2000c101124 */
[----:B------:R-:W-:Y:S05]  /*4230*/  BRA `(.L_x_1202) ;  /* 0x0000000400187947 */ /* 0x000fea0003800000 */
.L_x_1219:
[----:B------:R-:W-:Y:S01]  /*4240*/  IMAD.U32 R5, R19, 0x10000, RZ ;  /* 0x0001000013057824 */ /* 0x000fe200078e00ff */
        /* <DEDUP_REMOVED lines=12> */
.L_x_1227:
[----:B------:R-:W-:-:S04]  /*4310*/  SHF.R.U32.HI R0, RZ, 0x15, R5 ;  /* 0x00000015ff007819 */ /* 0x000fc80000011605 */
[----:B------:R-:W-:-:S04]  /*4320*/  LOP3.LUT R0, R0, 0x1, RZ, 0xc0, !PT ;  /* 0x0000000100007812 */ /* 0x000fc800078ec0ff */
[----:B------:R-:W-:-:S04]  /*4330*/  IADD3 R0, PT, PT, R5, 0x88fffff, R0 ;  /* 0x088fffff05007810 */ /* 0x000fc80007ffe000 */
[----:B------:R-:W-:-:S04]  /*4340*/  SHF.R.U32.HI R0, RZ, 0x15, R0 ;  /* 0x00000015ff007819 */ /* 0x000fc80000011600 */
[----:B------:R-:W-:-:S07]  /*4350*/  LOP3.LUT R4, R0, 0xff, RZ, 0xc0, !PT ;  /* 0x000000ff00047812 */ /* 0x000fce00078ec0ff */
.L_x_1228:
[----:B------:R-:W-:-:S04]  /*4360*/  SHF.R.U32.HI R5, RZ, 0x18, R5 ;  /* 0x00000018ff057819 */ /* 0x000fc80000011605 */
[----:B------:R-:W-:-:S04]  /*4370*/  LOP3.LUT R4, R4, 0x80, R5, 0xf8, !PT ;  /* 0x0000008004047812 */ /* 0x000fc800078ef805 */
[----:B------:R-:W-:-:S07]  /*4380*/  PRMT R0, R4, 0x7610, R0 ;  /* 0x0000761004007816 */ /* 0x000fce0000000000 */
.L_x_1226:
[----:B------:R-:W-:Y:S05]  /*4390*/  BSYNC.RECONVERGENT B0 ;  /* 0x0000000000007941 */ /* 0x000fea0003800200 */
.L_x_1225:
[----:B------:R0:W-:Y:S01]  /*43a0*/  STG.E.U8 desc[UR36][R2.64], R0 ;  /* 0x0000000002007986 */ /* 0x0001e2000c101124 */
[----:B------:R-:W-:Y:S05]  /*43b0*/  BRA `(.L_x_1202) ;  /* 0x0000000000b87947 */ /* 0x000fea0003800000 */
.L_x_1218:
[----:B------:R-:W-:-:S09]  /*43c0*/  UISETP.NE.AND UP0, UPT, UR4, 0x1c, UPT ;  /* 0x0000001c0400788c */ /* 0x000fd2000bf05270 */
[----:B------:R-:W-:Y:S05]  /*43d0*/  BRA.U !UP0, `(.L_x_1229) ;  /* 0x0000000108a47547 */ /* 0x000fea000b800000 */
[----:B------:R-:W-:-:S09]  /*43e0*/  UISETP.NE.AND UP0, UPT, UR4, 0x1d, UPT ;  /* 0x0000001d0400788c */ /* 0x000fd2000bf05270 */
[----:B------:R-:W-:Y:S05]  /*43f0*/  BRA.U !UP0, `(.L_x_1230) ;  /* 0x00000001088c7547 */ /* 0x000fea000b800000 */
[----:B------:R-:W-:-:S09]  /*4400*/  UISETP.NE.AND UP0, UPT, UR4, 0x2c, UPT ;  /* 0x0000002c0400788c */ /* 0x000fd2000bf05270 */
[----:B------:R-:W-:Y:S05]  /*4410*/  BRA.U !UP0, `(.L_x_1231) ;  /* 0x0000000108447547 */ /* 0x000fea000b800000 */
.L_x_1201:
        /* <DEDUP_REMOVED lines=11> */
[----:B------:R-:W-:Y:S01]  /*44d0*/  IMAD.U32 R7, RZ, RZ, UR9 ;  /* 0x00000009ff077e24 */ /* 0x000fe2000f8e00ff */
[----:B----4-:R-:W-:Y:S01]  /*44e0*/  MOV R10, UR4 ;  /* 0x00000004000a7c02 */ /* 0x010fe20008000f00 */
[----:B-1----:R-:W-:-:S07]  /*44f0*/  IMAD.U32 R11, RZ, RZ, UR5 ;  /* 0x00000005ff0b7e24 */ /* 0x002fce000f8e00ff */
[----:B------:R-:W-:-:S07]  /*4500*/  LEPC R20, `(.L_x_1232) ;  /* 0x000000001014794e */ /* 0x000fce0000000000 */
[----:B--2---:R-:W-:Y:S05]  /*4510*/  CALL.ABS.NOINC R2 ;  /* 0x0000000002007343 */ /* 0x004fea0003c00000 */
.L_x_1232:
[----:B------:R-:W-:Y:S05]  /*4520*/  BRA `(.L_x_1202) ;  /* 0x00000000005c7947 */ /* 0x000fea0003800000 */
.L_x_1231:
[----:B------:R-:W-:Y:S02]  /*4530*/  IMAD.U32 R19, R19, 0x10000, RZ ;  /* 0x0001000013137824 */ /* 0x000fe400078e00ff */
        /* <DEDUP_REMOVED lines=15> */
.L_x_1230:
[----:B------:R-:W-:-:S06]  /*4630*/  IMAD.U32 R4, R19, 0x10000, RZ ;  /* 0x0001000013047824 */ /* 0x000fcc00078e00ff */
[----:B------:R-:W0:Y:S02]  /*4640*/  F2I.U64.TRUNC R4, R4 ;  /* 0x0000000400047311 */ /* 0x000e24000020d800 */
[----:B0-----:R0:W-:Y:S01]  /*4650*/  STG.E.64 desc[UR36][R2.64], R4 ;  /* 0x0000000402007986 */ /* 0x0011e2000c101b24 */
[----:B------:R-:W-:Y:S05]  /*4660*/  BRA `(.L_x_1202) ;  /* 0x00000000000c7947 */ /* 0x000fea0003800000 */
.L_x_1229:
[----:B------:R-:W-:-:S06]  /*4670*/  IMAD.U32 R19, R19, 0x10000, RZ ;  /* 0x0001000013137824 */ /* 0x000fcc00078e00ff */
[----:B------:R-:W0:Y:S02]  /*4680*/  F2I.FTZ.U32.TRUNC.NTZ R19, R19 ;  /* 0x0000001300137305 */ /* 0x000e24000021f000 */
[----:B0-----:R0:W-:Y:S02]  /*4690*/  STG.E desc[UR36][R2.64], R19 ;  /* 0x0000001302007986 */ /* 0x0011e4000c101924 */
.L_x_1202:
[----:B------:R-:W-:-:S07]  /*46a0*/  VIADD R17, R17, 0x80 ;  /* 0x0000008011117836 */ /* 0x000fce0000000000 */
.L_x_1127:
[----:B------:R-:W-:Y:S05]  /*46b0*/  BSYNC.RECONVERGENT B6 ;  /* 0x0000000000067941 */ /* 0x000fea0003800200 */
.L_x_1126:
[----:B------:R-:W5:Y:S01]  /*46c0*/  LDCU UR4, c[0x0][0x380] ;  /* 0x00007000ff0477ac */ /* 0x000f620008000800 */
[----:B------:R-:W-:Y:S01]  /*46d0*/  BSSY.RECONVERGENT B6, `(.L_x_1233) ;  /* 0x000045c000067945 */ /* 0x000fe20003800200 */
[----:B-----5:R-:W-:-:S13]  /*46e0*/  ISETP.GE.AND P0, PT, R17, UR4, PT ;  /* 0x0000000411007c0c */ /* 0x020fda000bf06270 */
[----:B------:R-:W-:Y:S05]  /*46f0*/  @P0 BRA `(.L_x_1234) ;  /* 0x0000004400640947 */ /* 0x000fea0003800000 */
[----:B------:R-:W5:Y:S01]  /*4700*/  LDCU UR4, c[0x0][0x388] ;  /* 0x00007100ff0477ac */ /* 0x000f620008000800 */
[----:B0-----:R-:W-:Y:S02]  /*4710*/  HFMA2 R0, -RZ, RZ, 0, 0 ;  /* 0x00000000ff007431 */ /* 0x001fe400000001ff */
[----:B------:R-:W-:Y:S02]  /*4720*/  IMAD.MOV.U32 R18, RZ, RZ, RZ ;  /* 0x000000ffff127224 */ /* 0x000fe400078e00ff */
        /* <DEDUP_REMOVED lines=10> */
[----:B------:R-:W-:-:S05]  /*47d0*/  SHF.R.U32.HI R3, RZ, UR5, R2 ;  /* 0x00000005ff037c19 */ /* 0x000fca0008011602 */
[----:B------:R-:W-:-:S04]  /*47e0*/  IMAD.MOV R18, RZ, RZ, -R3 ;  /* 0x000000ffff127224 */ /* 0x000fc800078e0a03 */
        /* <DEDUP_REMOVED lines=339> */
.L_x_1235:
        /* <DEDUP_REMOVED lines=19> */
.L_x_1239:
[----:B------:R-:W2:Y:S02]  /*5e50*/  LDG.E.U8 R2, desc[UR36][R2.64] ;  /* 0x0000002402027981 */ /* 0x000ea4000c1e1100 */
[----:B--2---:R-:W-:-:S04]  /*5e60*/  I2FP.F32.U32 R0, R2 ;  /* 0x0000000200007245 */ /* 0x004fc80000201000 */
[----:B------:R-:W-:-:S04]  /*5e70*/  F2FP.BF16.F32.PACK_AB R0, RZ, R0 ;  /* 0x00000000ff00723e */ /* 0x000fc800000010ff */
[----:B------:R-:W-:Y:S01]  /*5e80*/  PRMT R19, R0, 0x7610, R19 ;  /* 0x0000761000137816 */ /* 0x000fe20000000013 */
[----:B------:R-:W-:Y:S06]  /*5e90*/  BRA `(.L_x_1241) ;  /* 0x0000000c00c07947 */ /* 0x000fec0003800000 */
.L_x_1238:
        /* <DEDUP_REMOVED lines=11> */
.L_x_1243:
[----:B------:R-:W2:Y:S02]  /*5f50*/  LDG.E R2, desc[UR36][R2.64] ;  /* 0x0000002402027981 */ /* 0x000ea4000c1e1900 */
[----:B--2---:R-:W-:-:S04]  /*5f60*/  I2FP.F32.S32 R0, R2 ;  /* 0x0000000200007245 */ /* 0x004fc80000201400 */
[----:B------:R-:W-:-:S04]  /*5f70*/  F2FP.BF16.F32.PACK_AB R0, RZ, R0 ;  /* 0x00000000ff00723e */ /* 0x000fc800000010ff */
[----:B------:R-:W-:Y:S01]  /*5f80*/  PRMT R19, R0, 0x7610, R19 ;  /* 0x0000761000137816 */ /* 0x000fe20000000013 */
[----:B------:R-:W-:Y:S06]  /*5f90*/  BRA `(.L_x_1241) ;  /* 0x0000000c00807947 */ /* 0x000fec0003800000 */
.L_x_1242:
[----:B------:R-:W2:Y:S02]  /*5fa0*/  LDG.E.U16 R2, desc[UR36][R2.64] ;  /* 0x0000002402027981 */ /* 0x000ea4000c1e1500 */
[----:B--2---:R-:W0:Y:S02]  /*5fb0*/  I2F.S16 R0, R2 ;  /* 0x0000000200007306 */ /* 0x004e240000101400 */
[----:B0-----:R-:W-:-:S04]  /*5fc0*/  F2FP.BF16.F32.PACK_AB R0, RZ, R0 ;  /* 0x00000000ff00723e */ /* 0x001fc800000010ff */
[----:B------:R-:W-:Y:S01]  /*5fd0*/  PRMT R19, R0, 0x7610, R19 ;  /* 0x0000761000137816 */ /* 0x000fe20000000013 */
[----:B------:R-:W-:Y:S06]  /*5fe0*/  BRA `(.L_x_1241) ;  /* 0x0000000c006c7947 */ /* 0x000fec0003800000 */
.L_x_1237:
        /* <DEDUP_REMOVED lines=9> */
.L_x_1245:
[----:B------:R-:W2:Y:S02]  /*6080*/  LDG.E.U16 R0, desc[UR36][R2.64] ;  /* 0x0000002402007981 */ /* 0x000ea4000c1e1500 */
[----:B--2---:R-:W-:-:S05]  /*6090*/  HADD2.F32 R0, -RZ, R0.H0_H0 ;  /* 0x20000000ff007230 */ /* 0x004fca0000004100 */
[----:B------:R-:W-:-:S04]  /*60a0*/  F2FP.BF16.F32.PACK_AB R0, RZ, R0 ;  /* 0x00000000ff00723e */ /* 0x000fc800000010ff */
[----:B------:R-:W-:Y:S01]  /*60b0*/  PRMT R19, R0, 0x7610, R19 ;  /* 0x0000761000137816 */ /* 0x000fe20000000013 */
[----:B------:R-:W-:Y:S06]  /*60c0*/  BRA `(.L_x_1241) ;  /* 0x0000000c00347947 */ /* 0x000fec0003800000 */
.L_x_1244:
        /* <DEDUP_REMOVED lines=9> */
.L_x_1247:
[----:B------:R-:W2:Y:S02]  /*6160*/  LDG.E.U16 R2, desc[UR36][R2.64] ;  /* 0x0000002402027981 */ /* 0x000ea4000c1e1500 */
[----:B--2---:R-:W-:-:S05]  /*6170*/  HADD2.F32 R0, -RZ, R2.H0_H0 ;  /* 0x20000002ff007230 */ /* 0x004fca0000004100 */
[----:B------:R-:W-:-:S04]  /*6180*/  F2FP.BF16.F32.PACK_AB R0, RZ, R0 ;  /* 0x00000000ff00723e */ /* 0x000fc800000010ff */
[----:B------:R-:W-:Y:S01]  /*6190*/  PRMT R19, R0, 0x7610, R19 ;  /* 0x0000761000137816 */ /* 0x000fe20000000013 */
[----:B------:R-:W-:Y:S06]  /*61a0*/  BRA `(.L_x_1241) ;  /* 0x0000000800fc7947 */ /* 0x000fec0003800000 */
.L_x_1246:
        /* <DEDUP_REMOVED lines=9> */
.L_x_1236:
        /* <DEDUP_REMOVED lines=14> */
.L_x_1250:
        /* <DEDUP_REMOVED lines=9> */
.L_x_1249:
        /* <DEDUP_REMOVED lines=27> */
.L_x_1252:
[----:B------:R-:W2:Y:S02]  /*6560*/  LDG.E.U8 R2, desc[UR36][R2.64] ;  /* 0x0000002402027981 */ /* 0x000ea4000c1e1100 */
[C---:B--2---:R-:W-:Y:S01]  /*6570*/  SHF.L.U32 R0, R2.reuse, 0x19, RZ ;  /* 0x0000001902007819 */ /* 0x044fe200000006ff */
        /* <DEDUP_REMOVED lines=9> */
[----:B------:R-:W-:-:S04]  /*6610*/  F2FP.BF16.F32.PACK_AB R0, RZ, R0 ;  /* 0x00000000ff00723e */ /* 0x000fc800000010ff */
[----:B------:R-:W-:Y:S01]  /*6620*/  PRMT R19, R0, 0x7610, R19 ;  /* 0x0000761000137816 */ /* 0x000fe20000000013 */
[----:B------:R-:W-:Y:S06]  /*6630*/  BRA `(.L_x_1241) ;  /* 0x0000000400d87947 */ /* 0x000fec0003800000 */
.L_x_1251:
[----:B------:R0:W5:Y:S01]  /*6640*/  LDG.E.U16 R19, desc[UR36][R2.64] ;  /* 0x0000002402137981 */ /* 0x000162000c1e1500 */
[----:B------:R-:W-:Y:S05]  /*6650*/  BRA `(.L_x_1241) ;  /* 0x0000000400d07947 */ /* 0x000fea0003800000 */
.L_x_1248:
        /* <DEDUP_REMOVED lines=13> */
.L_x_1255:
        /* <DEDUP_REMOVED lines=21> */
.L_x_1259:
[----:B------:R-:W-:Y:S05]  /*6880*/  BSYNC.RECONVERGENT B1 ;  /* 0x0000000000017941 */ /* 0x000fea0003800200 */
.L_x_1258:
[----:B------:R-:W-:Y:S02]  /*6890*/  SHF.L.U32 R0, R0, 0x14, RZ ;  /* 0x0000001400007819 */ /* 0x000fe400000006ff */
[----:B------:R-:W-:-:S04]  /*68a0*/  LEA R2, R2, 0x3b800000, 0x17 ;  /* 0x3b80000002027811 */ /* 0x000fc800078eb8ff */
[----:B------:R-:W-:-:S07]  /*68b0*/  LOP3.LUT R0, R2, R0, R7, 0xfe, !PT ;  /* 0x0000000002007212 */ /* 0x000fce00078efe07 */
.L_x_1257:
[----:B------:R-:W-:Y:S05]  /*68c0*/  BSYNC.RECONVERGENT B0 ;  /* 0x0000000000007941 */ /* 0x000fea0003800200 */
.L_x_1256:
[----:B------:R-:W-:-:S04]  /*68d0*/  F2FP.BF16.F32.PACK_AB R0, RZ, R0 ;  /* 0x00000000ff00723e */ /* 0x000fc800000010ff */
[----:B------:R-:W-:Y:S01]  /*68e0*/  PRMT R19, R0, 0x7610, R19 ;  /* 0x0000761000137816 */ /* 0x000fe20000000013 */
[----:B------:R-:W-:Y:S06]  /*68f0*/  BRA `(.L_x_1241) ;  /* 0x0000000400287947 */ /* 0x000fec0003800000 */
.L_x_1254:
        /* <DEDUP_REMOVED lines=21> */
.L_x_1263:
[----:B------:R-:W-:Y:S05]  /*6a50*/  BSYNC.RECONVERGENT B1 ;  /* 0x0000000000017941 */ /* 0x000fea0003800200 */
.L_x_1262:
[----:B------:R-:W-:Y:S01]  /*6a60*/  IMAD.SHL.U32 R0, R0, 0x200000, RZ ;  /* 0x0020000000007824 */ /* 0x000fe200078e00ff */
[----:B------:R-:W-:-:S04]  /*6a70*/  LEA R2, R2, 0x37800000, 0x17 ;  /* 0x3780000002027811 */ /* 0x000fc800078eb8ff */
[----:B------:R-:W-:-:S07]  /*6a80*/  LOP3.LUT R0, R2, R0, R7, 0xfe, !PT ;  /* 0x0000000002007212 */ /* 0x000fce00078efe07 */
.L_x_1261:
[----:B------:R-:W-:Y:S05]  /*6a90*/  BSYNC.RECONVERGENT B0 ;  /* 0x0000000000007941 */ /* 0x000fea0003800200 */
.L_x_1260:
[----:B------:R-:W-:-:S04]  /*6aa0*/  F2FP.BF16.F32.PACK_AB R0, RZ, R0 ;  /* 0x00000000ff00723e */ /* 0x000fc800000010ff */
[----:B------:R-:W-:Y:S01]  /*6ab0*/  PRMT R19, R0, 0x7610, R19 ;  /* 0x0000761000137816 */ /* 0x000fe20000000013 */
[----:B------:R-:W-:Y:S06]  /*6ac0*/  BRA `(.L_x_1241) ;  /* 0x0000000000b47947 */ /* 0x000fec0003800000 */
.L_x_1253:
        /* <DEDUP_REMOVED lines=14> */
.L_x_1267:
[----:B------:R-:W-:Y:S05]  /*6bb0*/  BSYNC.RECONVERGENT B0 ;  /* 0x0000000000007941 */ /* 0x000fea0003800200 */
.L_x_1266:
[----:B------:R-:W-:-:S04]  /*6bc0*/  F2FP.BF16.F32.PACK_AB R0, RZ, R0 ;  /* 0x00000000ff00723e */ /* 0x000fc800000010ff */
[----:B------:R-:W-:Y:S01]  /*6bd0*/  PRMT R19, R0, 0x7610, R19 ;  /* 0x0000761000137816 */ /* 0x000fe20000000013 */
[----:B------:R-:W-:Y:S06]  /*6be0*/  BRA `(.L_x_1241) ;  /* 0x00000000006c7947 */ /* 0x000fec0003800000 */
.L_x_1240:
        /* <DEDUP_REMOVED lines=16> */
.L_x_1268:
[----:B------:R-:W-:Y:S01]  /*6cf0*/  PRMT R19, RZ, 0x7610, R19 ;  /* 0x00007610ff137816 */ /* 0x000fe20000000013 */
[----:B------:R-:W-:Y:S06]  /*6d00*/  BRA `(.L_x_1241) ;  /* 0x0000000000247947 */ /* 0x000fec0003800000 */
.L_x_1265:
[----:B------:R-:W2:Y:S02]  /*6d10*/  LDG.E.64 R2, desc[UR36][R2.64] ;  /* 0x0000002402027981 */ /* 0x000ea4000c1e1b00 */
[----:B--2---:R-:W0:Y:S02]  /*6d20*/  I2F.U64 R0, R2 ;  /* 0x0000000200007312 */ /* 0x004e240000301000 */
[----:B0-----:R-:W-:-:S04]  /*6d30*/  F2FP.BF16.F32.PACK_AB R0, RZ, R0 ;  /* 0x00000000ff00723e */ /* 0x001fc800000010ff */
[----:B------:R-:W-:Y:S01]  /*6d40*/  PRMT R19, R0, 0x7610, R19 ;  /* 0x0000761000137816 */ /* 0x000fe20000000013 */
[----:B------:R-:W-:Y:S06]  /*6d50*/  BRA `(.L_x_1241) ;  /* 0x0000000000107947 */ /* 0x000fec0003800000 */
.L_x_1264:
[----:B------:R-:W2:Y:S02]  /*6d60*/  LDG.E R2, desc[UR36][R2.64] ;  /* 0x0000002402027981 */ /* 0x000ea4000c1e1900 */
[----:B--2---:R-:W-:-:S04]  /*6d70*/  I2FP.F32.U32 R0, R2 ;  /* 0x0000000200007245 */ /* 0x004fc80000201000 */
[----:B------:R-:W-:-:S04]  /*6d80*/  F2FP.BF16.F32.PACK_AB R0, RZ, R0 ;  /* 0x00000000ff00723e */ /* 0x000fc800000010ff */
[----:B------:R-:W-:-:S07]  /*6d90*/  PRMT R19, R0, 0x7610, R19 ;  /* 0x0000761000137816 */ /* 0x000fce0000000013 */
.L_x_1241:
        /* <DEDUP_REMOVED lines=18> */
.L_x_1272:
[----:B------:R-:W2:Y:S02]  /*6ec0*/  LDG.E.U8 R2, desc[UR36][R2.64] ;  /* 0x0000002402027981 */ /* 0x000ea4000c1e1100 */
[----:B--2---:R-:W-:-:S04]  /*6ed0*/  I2FP.F32.U32 R0, R2 ;  /* 0x0000000200007245 */ /* 0x004fc80000201000 */
[----:B------:R-:W-:Y:S01]  /*6ee0*/  F2FP.BF16.F32.PACK_AB R0, RZ, R0 ;  /* 0x00000000ff00723e */ /* 0x000fe200000010ff */
[----:B------:R-:W-:Y:S06]  /*6ef0*/  BRA `(.L_x_1274) ;  /* 0x0000000c00847947 */ /* 0x000fec0003800000 */
.L_x_1271:
        /* <DEDUP_REMOVED lines=10> */
.L_x_1276:
[----:B------:R-:W2:Y:S02]  /*6fa0*/  LDG.E R2, desc[UR36][R2.64] ;  /* 0x0000002402027981 */ /* 0x000ea4000c1e1900 */
[----:B--2---:R-:W-:-:S04]  /*6fb0*/  I2FP.F32.S32 R0, R2 ;  /* 0x0000000200007245 */ /* 0x004fc80000201400 */
[----:B------:R-:W-:Y:S01]  /*6fc0*/  F2FP.BF16.F32.PACK_AB R0, RZ, R0 ;  /* 0x00000000ff00723e */ /* 0x000fe200000010ff */
[----:B------:R-:W-:Y:S06]  /*6fd0*/  BRA `(.L_x_1274) ;  /* 0x0000000c004c7947 */ /* 0x000fec0003800000 */
.L_x_1275:
[----:B------:R-:W2:Y:S02]  /*6fe0*/  LDG.E.U16 R2, desc[UR36][R2.64] ;  /* 0x0000002402027981 */ /* 0x000ea4000c1e1500 */
[----:B--2---:R-:W0:Y:S02]  /*6ff0*/  I2F.S16 R0, R2 ;  /* 0x0000000200007306 */ /* 0x004e240000101400 */
[----:B0-----:R-:W-:Y:S01]  /*7000*/  F2FP.BF16.F32.PACK_AB R0, RZ, R0 ;  /* 0x00000000ff00723e */ /* 0x001fe200000010ff */
[----:B------:R-:W-:Y:S06]  /*7010*/  BRA `(.L_x_1274) ;  /* 0x0000000c003c7947 */ /* 0x000fec0003800000 */
.L_x_1270:
        /* <DEDUP_REMOVED lines=9> */
.L_x_1278:
[----:B------:R-:W2:Y:S02]  /*70b0*/  LDG.E.U16 R0, desc[UR36][R2.64] ;  /* 0x0000002402007981 */ /* 0x000ea4000c1e1500 */
[----:B--2---:R-:W-:-:S05]  /*70c0*/  HADD2.F32 R0, -RZ, R0.H0_H0 ;  /* 0x20000000ff007230 */ /* 0x004fca0000004100 */
[----:B------:R-:W-:Y:S01]  /*70d0*/  F2FP.BF16.F32.PACK_AB R0, RZ, R0 ;  /* 0x00000000ff00723e */ /* 0x000fe200000010ff */
[----:B------:R-:W-:Y:S06]  /*70e0*/  BRA `(.L_x_1274) ;  /* 0x0000000c00087947 */ /* 0x000fec0003800000 */
.L_x_1277:
        /* <DEDUP_REMOVED lines=9> */
.L_x_1280:
[----:B------:R-:W2:Y:S02]  /*7180*/  LDG.E.U16 R2, desc[UR36][R2.64] ;  /* 0x0000002402027981 */ /* 0x000ea4000c1e1500 */
[----:B--2---:R-:W-:-:S05]  /*7190*/  HADD2.F32 R0, -RZ, R2.H0_H0 ;  /* 0x20000002ff007230 */ /* 0x004fca0000004100 */
[----:B------:R-:W-:Y:S01]  /*71a0*/  F2FP.BF16.F32.PACK_AB R0, RZ, R0 ;  /* 0x00000000ff00723e */ /* 0x000fe200000010ff */
[----:B------:R-:W-:Y:S06]  /*71b0*/  BRA `(.L_x_1274) ;  /* 0x0000000800d47947 */ /* 0x000fec0003800000 */
.L_x_1279:
        /* <DEDUP_REMOVED lines=8> */
.L_x_1269:
        /* <DEDUP_REMOVED lines=13> */
.L_x_1283:
        /* <DEDUP_REMOVED lines=8> */
.L_x_1282:
        /* <DEDUP_REMOVED lines=27> */
.L_x_1285:
        /* <DEDUP_REMOVED lines=11> */
[----:B------:R-:W-:Y:S01]  /*75f0*/  F2FP.BF16.F32.PACK_AB R0, RZ, R0 ;  /* 0x00000000ff00723e */ /* 0x000fe200000010ff */
[----:B------:R-:W-:Y:S06]  /*7600*/  BRA `(.L_x_1274) ;  /* 0x0000000400c07947 */ /* 0x000fec0003800000 */
.L_x_1284:
[----:B------:R0:W5:Y:S01]  /*7610*/  LDG.E.U16 R0, desc[UR36][R2.64] ;  /* 0x0000002402007981 */ /* 0x000162000c1e1500 */
[----:B------:R-:W-:Y:S05]  /*7620*/  BRA `(.L_x_1274) ;  /* 0x0000000400b87947 */ /* 0x000fea0003800000 */
.L_x_1281:
        /* <DEDUP_REMOVED lines=12> */
.L_x_1288:
        /* <DEDUP_REMOVED lines=21> */
.L_x_1292:
[----:B------:R-:W-:Y:S05]  /*7840*/  BSYNC.RECONVERGENT B1 ;  /* 0x0000000000017941 */ /* 0x000fea0003800200 */
.L_x_1291:
[----:B------:R-:W-:Y:S01]  /*7850*/  IMAD.SHL.U32 R0, R0, 0x100000, RZ ;  /* 0x0010000000007824 */ /* 0x000fe200078e00ff */
[----:B------:R-:W-:-:S04]  /*7860*/  LEA R2, R2, 0x3b800000, 0x17 ;  /* 0x3b80000002027811 */ /* 0x000fc800078eb8ff */
[----:B------:R-:W-:-:S07]  /*7870*/  LOP3.LUT R0, R2, R0, R7, 0xfe, !PT ;  /* 0x0000000002007212 */ /* 0x000fce00078efe07 */
.L_x_1290:
[----:B------:R-:W-:Y:S05]  /*7880*/  BSYNC.RECONVERGENT B0 ;  /* 0x0000000000007941 */ /* 0x000fea0003800200 */
.L_x_1289:
[----:B------:R-:W-:Y:S01]  /*7890*/  F2FP.BF16.F32.PACK_AB R0, RZ, R0 ;  /* 0x00000000ff00723e */ /* 0x000fe200000010ff */
[----:B------:R-:W-:Y:S06]  /*78a0*/  BRA `(.L_x_1274) ;  /* 0x0000000400187947 */ /* 0x000fec0003800000 */
.L_x_1287:
        /* <DEDUP_REMOVED lines=21> */
.L_x_1296:
[----:B------:R-:W-:Y:S05]  /*7a00*/  BSYNC.RECONVERGENT B1 ;  /* 0x0000000000017941 */ /* 0x000fea0003800200 */
.L_x_1295:
[----:B------:R-:W-:Y:S01]  /*7a10*/  IMAD.SHL.U32 R0, R0, 0x200000, RZ ;  /* 0x0020000000007824 */ /* 0x000fe200078e00ff */
[----:B------:R-:W-:-:S04]  /*7a20*/  LEA R2, R2, 0x37800000, 0x17 ;  /* 0x3780000002027811 */ /* 0x000fc800078eb8ff */
[----:B------:R-:W-:-:S07]  /*7a30*/  LOP3.LUT R0, R2, R0, R7, 0xfe, !PT ;  /* 0x0000000002007212 */ /* 0x000fce00078efe07 */
.L_x_1294:
[----:B------:R-:W-:Y:S05]  /*7a40*/  BSYNC.RECONVERGENT B0 ;  /* 0x0000000000007941 */ /* 0x000fea0003800200 */
.L_x_1293:
[----:B------:R-:W-:Y:S01]  /*7a50*/  F2FP.BF16.F32.PACK_AB R0, RZ, R0 ;  /* 0x00000000ff00723e */ /* 0x000fe200000010ff */
[----:B------:R-:W-:Y:S06]  /*7a60*/  BRA `(.L_x_1274) ;  /* 0x0000000000a87947 */ /* 0x000fec0003800000 */
.L_x_1286:
        /* <DEDUP_REMOVED lines=14> */
.L_x_1300:
[----:B------:R-:W-:Y:S05]  /*7b50*/  BSYNC.RECONVERGENT B0 ;  /* 0x0000000000007941 */ /* 0x000fea0003800200 */
.L_x_1299:
[----:B------:R-:W-:Y:S01]  /*7b60*/  F2FP.BF16.F32.PACK_AB R0, RZ, R0 ;  /* 0x00000000ff00723e */ /* 0x000fe200000010ff */
[----:B------:R-:W-:Y:S06]  /*7b70*/  BRA `(.L_x_1274) ;  /* 0x0000000000647947 */ /* 0x000fec0003800000 */
.L_x_1273:
[----:B------:R-:W-:Y:S01]  /*7b80*/  MOV R2, 0x130 ;  /* 0x0000013000027802 */ /* 0x000fe20000000f00 */
[----:B------:R-:W0:Y:S01]  /*7b90*/  LDCU.64 UR4, c[0x4][0x120] ;  /* 0x01002400ff0477ac */ /* 0x000e220008000a00 */
[----:B------:R-:W-:Y:S02]  /*7ba0*/  HFMA2 R12, -RZ, RZ, 0, 5.9604644775390625e-08 ;  /* 0x00000001ff0c7431 */ /* 0x000fe400000001ff */
        /* <DEDUP_REMOVED lines=13> */
.L_x_1301:
[----:B------:R-:W-:Y:S01]  /*7c80*/  PRMT R0, RZ, 0x7610, R0 ;  /* 0x00007610ff007816 */ /* 0x000fe20000000000 */
[----:B------:R-:W-:Y:S06]  /*7c90*/  BRA `(.L_x_1274) ;  /* 0x00000000001c7947 */ /* 0x000fec0003800000 */
.L_x_1298:
[----:B------:R-:W2:Y:S02]  /*7ca0*/  LDG.E.64 R2, desc[UR36][R2.64] ;  /* 0x0000002402027981 */ /* 0x000ea4000c1e1b00 */
[----:B--2---:R-:W0:Y:S02]  /*7cb0*/  I2F.U64 R0, R2 ;  /* 0x0000000200007312 */ /* 0x004e240000301000 */
[----:B0-----:R-:W-:Y:S01]  /*7cc0*/  F2FP.BF16.F32.PACK_AB R0, RZ, R0 ;  /* 0x00000000ff00723e */ /* 0x001fe200000010ff */
[----:B------:R-:W-:Y:S06]  /*7cd0*/  BRA `(.L_x_1274) ;  /* 0x00000000000c7947 */ /* 0x000fec0003800000 */
.L_x_1297:
[----:B------:R-:W2:Y:S02]  /*7ce0*/  LDG.E R2, desc[UR36][R2.64] ;  /* 0x0000002402027981 */ /* 0x000ea4000c1e1900 */
[----:B--2---:R-:W-:-:S04]  /*7cf0*/  I2FP.F32.U32 R0, R2 ;  /* 0x0000000200007245 */ /* 0x004fc80000201000 */
[----:B------:R-:W-:-:S07]  /*7d00*/  F2FP.BF16.F32.PACK_AB R0, RZ, R0 ;  /* 0x00000000ff00723e */ /* 0x000fce00000010ff */
.L_x_1274:
[----:B0----5:R-:W-:Y:S01]  /*7d10*/  IMAD.U32 R3, R19, 0x10000, RZ ;  /* 0x0001000013037824 */ /* 0x021fe200078e00ff */
[----:B------:R-:W0:Y:S04]  /*7d20*/  LDCU.64 UR6, c[0x0][0x5e8] ;  /* 0x0000bd00ff0677ac */ /* 0x000e280008000a00 */
[----:B------:R-:W-:Y:S01]  /*7d30*/  FSETP.GT.FTZ.AND P0, PT, R3, RZ, PT ;  /* 0x000000ff0300720b */ /* 0x000fe20003f14000 */
[----:B------:R-:W-:-:S04]  /*7d40*/  UPRMT UR4, UR43, 0x9910, URZ ;  /* 0x000099102b047896 */ /* 0x000fc800080000ff */
[----:B------:R-:W-:-:S08]  /*7d50*/  UISETP.GT.AND UP0, UPT, UR4, 0x9, UPT ;  /* 0x000000090400788c */ /* 0x000fd0000bf04270 */
[----:B------:R-:W-:Y:S01]  /*7d60*/  @!P0 IMAD.U32 R0, R0, 0x10000, RZ ;  /* 0x0001000000008824 */ /* 0x000fe200078e00ff */
        /* <DEDUP_REMOVED lines=18> */
.L_x_1305:
[----:B------:R-:W-:-:S06]  /*7e90*/  SHF.L.U32 R5, R19, 0x10, RZ ;  /* 0x0000001013057819 */ /* 0x000fcc00000006ff */
[----:B------:R-:W0:Y:S02]  /*7ea0*/  F2I.S64.TRUNC R4, R5 ;  /* 0x0000000500047311 */ /* 0x000e24000020d900 */
[----:B0-----:R0:W-:Y:S01]  /*7eb0*/  STG.E.U8 desc[UR36][R2.64], R4 ;  /* 0x0000000402007986 */ /* 0x0011e2000c101124 */
[----:B------:R-:W-:Y:S05]  /*7ec0*/  BRA `(.L_x_1307) ;  /* 0x0000000c006c7947 */ /* 0x000fea0003800000 */
.L_x_1304:
        /* <DEDUP_REMOVED lines=10> */
.L_x_1309:
[----:B------:R-:W-:-:S06]  /*7f70*/  IMAD.U32 R19, R19, 0x10000, RZ ;  /* 0x0001000013137824 */ /* 0x000fcc00078e00ff */
[----:B------:R-:W0:Y:S02]  /*7f80*/  F2I.FTZ.TRUNC.NTZ R19, R19 ;  /* 0x0000001300137305 */ /* 0x000e24000021f100 */
[----:B0-----:R0:W-:Y:S01]  /*7f90*/  STG.E desc[UR36][R2.64], R19 ;  /* 0x0000001302007986 */ /* 0x0011e2000c101924 */
[----:B------:R-:W-:Y:S05]  /*7fa0*/  BRA `(.L_x_1307) ;  /* 0x0000000c00347947 */ /* 0x000fea0003800000 */
.L_x_1308:
[----:B------:R-:W-:-:S06]  /*7fb0*/  IMAD.U32 R19, R19, 0x10000, RZ ;  /* 0x0001000013137824 */ /* 0x000fcc00078e00ff */
[----:B------:R-:W0:Y:S02]  /*7fc0*/  F2I.FTZ.TRUNC.NTZ R19, R19 ;  /* 0x0000001300137305 */ /* 0x000e24000021f100 */
[----:B0-----:R0:W-:Y:S01]  /*7fd0*/  STG.E.U16 desc[UR36][R2.64], R19 ;  /* 0x0000001302007986 */ /* 0x0011e2000c101524 */
[----:B------:R-:W-:Y:S05]  /*7fe0*/  BRA `(.L_x_1307) ;  /* 0x0000000c00247947 */ /* 0x000fea0003800000 */
.L_x_1303:
[----:B------:R-:W-:-:S09]  /*7ff0*/  UISETP.GT.AND UP0, UPT, UR4, 0x6, UPT ;  /* 0x000000060400788c */ /* 0x000fd2000bf04270 */
[----:B------:R-:W-:Y:S05]  /*8000*/  BRA.U UP0, `(.L_x_1310) ;  /* 0x00000001002c7547 */ /* 0x000fea000b800000 */
[----:B------:R-:W-:-:S09]  /*8010*/  UISETP.NE.AND UP0, UPT, UR4, 0x5, UPT ;  /* 0x000000050400788c */ /* 0x000fd2000bf05270 */
[----:B------:R-:W-:Y:S05]  /*8020*/  BRA.U !UP0, `(.L_x_1311) ;  /* 0x0000000108147547 */ /* 0x000fea000b800000 */
[----:B------:R-:W-:-:S09]  /*8030*/  UISETP.NE.AND UP0, UPT, UR4, 0x6, UPT ;  /* 0x000000060400788c */ /* 0x000fd2000bf05270 */
[----:B------:R-:W-:Y:S05]  /*8040*/  BRA.U UP0, `(.L_x_1306) ;  /* 0x0000000900307547 */ /* 0x000fea000b800000 */
[----:B------:R-:W-:-:S05]  /*8050*/  IMAD.U32 R19, R19, 0x10000, RZ ;  /* 0x0001000013137824 */ /* 0x000fca00078e00ff */
[----:B------:R0:W-:Y:S01]  /*8060*/  STG.E desc[UR36][R2.64], R19 ;  /* 0x0000001302007986 */ /* 0x0001e2000c101924 */
[----:B------:R-:W-:Y:S05]  /*8070*/  BRA `(.L_x_1307) ;  /* 0x0000000c00007947 */ /* 0x000fea0003800000 */
.L_x_1311:
[----:B------:R-:W-:-:S05]  /*8080*/  IMAD.U32 R0, R19, 0x10000, RZ ;  /* 0x0001000013007824 */ /* 0x000fca00078e00ff */
[----:B------:R-:W-:-:S05]  /*8090*/  F2FP.F16.F32.PACK_AB R0, RZ, R0 ;  /* 0x00000000ff00723e */ /* 0x000fca00000000ff */
[----:B------:R0:W-:Y:S01]  /*80a0*/  STG.E.U16 desc[UR36][R2.64], R0 ;  /* 0x0000000002007986 */ /* 0x0001e2000c101524 */
[----:B------:R-:W-:Y:S05]  /*80b0*/  BRA `(.L_x_1307) ;  /* 0x0000000800f07947 */ /* 0x000fea0003800000 */
.L_x_1310:
[----:B------:R-:W-:-:S09]  /*80c0*/  UISETP.NE.AND UP0, UPT, UR4, 0x7, UPT ;  /* 0x000000070400788c */ /* 0x000fd2000bf05270 */
[----:B------:R-:W-:Y:S05]  /*80d0*/  BRA.U !UP0, `(.L_x_1312) ;  /* 0x0000000108347547 */ /* 0x000fea000b800000 */
[----:B------:R-:W-:-:S09]  /*80e0*/  UISETP.NE.AND UP0, UPT, UR4, 0x8, UPT ;  /* 0x000000080400788c */ /* 0x000fd2000bf05270 */
[----:B------:R-:W-:Y:S05]  /*80f0*/  BRA.U !UP0, `(.L_x_1313) ;  /* 0x0000000108187547 */ /* 0x000fea000b800000 */
[----:B------:R-:W-:-:S09]  /*8100*/  UISETP.NE.AND UP0, UPT, UR4, 0x9, UPT ;  /* 0x000000090400788c */ /* 0x000fd2000bf05270 */
[----:B------:R-:W-:Y:S05]  /*8110*/  BRA.U UP0, `(.L_x_1306) ;  /* 0x0000000500fc7547 */ /* 0x000fea000b800000 */
[----:B------:R-:W-:Y:S01]  /*8120*/  SHF.L.U32 R4, R19, 0x10, RZ ;  /* 0x0000001013047819 */ /* 0x000fe200000006ff */
[----:B------:R-:W-:-:S05]  /*8130*/  IMAD.MOV.U32 R5, RZ, RZ, RZ ;  /* 0x000000ffff057224 */ /* 0x000fca00078e00ff */
[----:B------:R0:W-:Y:S01]  /*8140*/  STG.E.64 desc[UR36][R2.64], R4 ;  /* 0x0000000402007986 */ /* 0x0001e2000c101b24 */
[----:B------:R-:W-:Y:S05]  /*8150*/  BRA `(.L_x_1307) ;  /* 0x0000000800c87947 */ /* 0x000fea0003800000 */
.L_x_1313:
[----:B------:R-:W-:-:S05]  /*8160*/  IMAD.U32 R19, R19, 0x10000, RZ ;  /* 0x0001000013137824 */ /* 0x000fca00078e00ff */
[----:B------:R-:W-:-:S04]  /*8170*/  F2FP.F16.F32.PACK_AB R5, RZ, R19 ;  /* 0x00000013ff05723e */ /* 0x000fc800000000ff */
[----:B------:R-:W-:-:S05]  /*8180*/  PRMT R5, R5, 0x5410, RZ ;  /* 0x0000541005057816 */ /* 0x000fca00000000ff */
[----:B------:R0:W-:Y:S01]  /*8190*/  STG.E desc[UR36][R2.64], R5 ;  /* 0x0000000502007986 */ /* 0x0001e2000c101924 */
[----:B------:R-:W-:Y:S05]  /*81a0*/  BRA `(.L_x_1307) ;  /* 0x0000000800b47947 */ /* 0x000fea0003800000 */
.L_x_1312:
[----:B------:R-:W-:-:S04]  /*81b0*/  IMAD.U32 R4, R19, 0x10000, RZ ;  /* 0x0001000013047824 */ /* 0x000fc800078e00ff */
[----:B------:R-:W-:-:S06]  /*81c0*/  FMUL.FTZ R4, R4, 1 ;  /* 0x3f80000004047820 */ /* 0x000fcc0000410000 */
[----:B------:R-:W0:Y:S02]  /*81d0*/  F2F.F64.F32 R4, R4 ;  /* 0x0000000400047310 */ /* 0x000e240000201800 */
[----:B0-----:R0:W-:Y:S01]  /*81e0*/  STG.E.64 desc[UR36][R2.64], R4 ;  /* 0x0000000402007986 */ /* 0x0011e2000c101b24 */
[----:B------:R-:W-:Y:S05]  /*81f0*/  BRA `(.L_x_1307) ;  /* 0x0000000800a07947 */ /* 0x000fea0003800000 */
.L_x_1302:
        /* <DEDUP_REMOVED lines=14> */
.L_x_1317:
[----:B------:R-:W-:Y:S01]  /*82e0*/  IMAD.U32 R5, R19, 0x10000, RZ ;  /* 0x0001000013057824 */ /* 0x000fe200078e00ff */
        /* <DEDUP_REMOVED lines=17> */
.L_x_1320:
[----:B------:R-:W-:-:S04]  /*8400*/  SHF.R.U32.HI R5, RZ, 0x18, R5 ;  /* 0x00000018ff057819 */ /* 0x000fc80000011605 */
[----:B------:R-:W-:-:S07]  /*8410*/  LOP3.LUT R0, R0, 0x80, R5, 0xf8, !PT ;  /* 0x0000008000007812 */ /* 0x000fce00078ef805 */
.L_x_1319:
[----:B------:R-:W-:Y:S05]  /*8420*/  BSYNC.RECONVERGENT B0 ;  /* 0x0000000000007941 */ /* 0x000fea0003800200 */
.L_x_1318:
[----:B------:R3:W-:Y:S01]  /*8430*/  STG.E.U8 desc[UR36][R2.64], R0 ;  /* 0x0000000002007986 */ /* 0x0007e2000c101124 */
[----:B------:R-:W-:Y:S05]  /*8440*/  BRA `(.L_x_1307) ;  /* 0x00000008000c7947 */ /* 0x000fea0003800000 */
.L_x_1316:
[----:B------:R-:W-:Y:S01]  /*8450*/  IMAD.U32 R5, R19, 0x10000, RZ ;  /* 0x0001000013057824 */ /* 0x000fe200078e00ff */
        /* <DEDUP_REMOVED lines=17> */
.L_x_1323:
[----:B------:R-:W-:-:S04]  /*8570*/  SHF.R.U32.HI R5, RZ, 0x18, R5 ;  /* 0x00000018ff057819 */ /* 0x000fc80000011605 */
[----:B------:R-:W-:-:S07]  /*8580*/  LOP3.LUT R0, R0, 0x80, R5, 0xf8, !PT ;  /* 0x0000008000007812 */ /* 0x000fce00078ef805 */
.L_x_1322:
[----:B------:R-:W-:Y:S05]  /*8590*/  BSYNC.RECONVERGENT B0 ;  /* 0x0000000000007941 */ /* 0x000fea0003800200 */
.L_x_1321:
[----:B------:R0:W-:Y:S01]  /*85a0*/  STG.E.U8 desc[UR36][R2.64], R0 ;  /* 0x0000000002007986 */ /* 0x0001e2000c101124 */
[----:B------:R-:W-:Y:S05]  /*85b0*/  BRA `(.L_x_1307) ;  /* 0x0000000400b07947 */ /* 0x000fea0003800000 */
.L_x_1315:
[----:B------:R-:W-:-:S09]  /*85c0*/  UISETP.NE.AND UP0, UPT, UR4, 0x1c, UPT ;  /* 0x0000001c0400788c */ /* 0x000fd2000bf05270 */
[----:B------:R-:W-:Y:S05]  /*85d0*/  BRA.U !UP0, `(.L_x_1324) ;  /* 0x0000000108607547 */ /* 0x000fea000b800000 */
[----:B------:R-:W-:-:S09]  /*85e0*/  UISETP.NE.AND UP0, UPT, UR4, 0x1d, UPT ;  /* 0x0000001d0400788c */ /* 0x000fd2000bf05270 */
[----:B------:R-:W-:Y:S05]  /*85f0*/  BRA.U !UP0, `(.L_x_1325) ;  /* 0x0000000108487547 */ /* 0x000fea000b800000 */
[----:B------:R-:W-:-:S09]  /*8600*/  UISETP.NE.AND UP0, UPT, UR4, 0x2c, UPT ;  /* 0x0000002c0400788c */ /* 0x000fd2000bf05270 */
[----:B------:R-:W-:Y:S05]  /*8610*/  BRA.U UP0, `(.L_x_1306) ;  /* 0x0000000100bc7547 */ /* 0x000fea000b800000 */
[----:B------:R-:W-:Y:S02]  /*8620*/  IMAD.U32 R19, R19, 0x10000, RZ ;  /* 0x0001000013137824 */ /* 0x000fe400078e00ff */
        /* <DEDUP_REMOVED lines=15> */
.L_x_1325:
[----:B------:R-:W-:-:S06]  /*8720*/  IMAD.U32 R4, R19, 0x10000, RZ ;  /* 0x0001000013047824 */ /* 0x000fcc00078e00ff */
[----:B------:R-:W0:Y:S02]  /*8730*/  F2I.U64.TRUNC R4, R4 ;  /* 0x0000000400047311 */ /* 0x000e24000020d800 */
[----:B0-----:R1:W-:Y:S01]  /*8740*/  STG.E.64 desc[UR36][R2.64], R4 ;  /* 0x0000000402007986 */ /* 0x0013e2000c101b24 */
[----:B------:R-:W-:Y:S05]  /*8750*/  BRA `(.L_x_1307) ;  /* 0x0000000400487947 */ /* 0x000fea0003800000 */
.L_x_1324:
[----:B------:R-:W-:-:S06]  /*8760*/  IMAD.U32 R19, R19, 0x10000, RZ ;  /* 0x0001000013137824 */ /* 0x000fcc00078e00ff */
[----:B------:R-:W0:Y:S02]  /*8770*/  F2I.FTZ.U32.TRUNC.NTZ R19, R19 ;  /* 0x0000001300137305 */ /* 0x000e24000021f000 */
[----:B0-----:R0:W-:Y:S01]  /*8780*/  STG.E desc[UR36][R2.64], R19 ;  /* 0x0000001302007986 */ /* 0x0011e2000c101924 */
[----:B------:R-:W-:Y:S05]  /*8790*/  BRA `(.L_x_1307) ;  /* 0x0000000400387947 */ /* 0x000fea0003800000 */
.L_x_1314:
[----:B------:R-:W-:-:S09]  /*87a0*/  UISETP.GT.AND UP0, UPT, UR4, 0xe, UPT ;  /* 0x0000000e0400788c */ /* 0x000fd2000bf04270 */
[----:B------:R-:W-:Y:S05]  /*87b0*/  BRA.U UP0, `(.L_x_1326) ;  /* 0x00000001003c7547 */ /* 0x000fea000b800000 */
[----:B------:R-:W-:-:S09]  /*87c0*/  UISETP.NE.AND UP0, UPT, UR4, 0xa, UPT ;  /* 0x0000000a0400788c */ /* 0x000fd2000bf05270 */
[----:B------:R-:W-:Y:S05]  /*87d0*/  BRA.U !UP0, `(.L_x_1327) ;  /* 0x00000001081c7547 */ /* 0x000fea000b800000 */
[----:B------:R-:W-:-:S09]  /*87e0*/  UISETP.NE.AND UP0, UPT, UR4, 0xb, UPT ;  /* 0x0000000b0400788c */ /* 0x000fd2000bf05270 */
[----:B------:R-:W-:Y:S05]  /*87f0*/  BRA.U UP0, `(.L_x_1306) ;  /* 0x0000000100447547 */ /* 0x000fea000b800000 */
[----:B------:R-:W-:-:S04]  /*8800*/  SHF.L.U32 R19, R19, 0x10, RZ ;  /* 0x0000001013137819 */ /* 0x000fc800000006ff */
[----:B------:R-:W-:-:S04]  /*8810*/  FSETP.NEU.FTZ.AND P0, PT, R19, RZ, PT ;  /* 0x000000ff1300720b */ /* 0x000fc80003f1d000 */
[----:B------:R-:W-:-:S05]  /*8820*/  SEL R5, RZ, 0x1, !P0 ;  /* 0x00000001ff057807 */ /* 0x000fca0004000000 */
[----:B------:R0:W-:Y:S01]  /*8830*/  STG.E.U8 desc[UR36][R2.64], R5 ;  /* 0x0000000502007986 */ /* 0x0001e2000c101124 */
[----:B------:R-:W-:Y:S05]  /*8840*/  BRA `(.L_x_1307) ;  /* 0x00000004000c7947 */ /* 0x000fea0003800000 */
.L_x_1327:
[----:B------:R-:W-:Y:S01]  /*8850*/  IMAD.U32 R19, R19, 0x10000, RZ ;  /* 0x0001000013137824 */ /* 0x000fe200078e00ff */
[----:B------:R-:W-:-:S03]  /*8860*/  CS2R R6, SRZ ;  /* 0x0000000000067805 */ /* 0x000fc6000001ff00 */
[----:B------:R-:W-:-:S06]  /*8870*/  FMUL.FTZ R4, R19, 1 ;  /* 0x3f80000013047820 */ /* 0x000fcc0000410000 */
[----:B------:R-:W0:Y:S02]  /*8880*/  F2F.F64.F32 R4, R4 ;  /* 0x0000000400047310 */ /* 0x000e240000201800 */
[----:B0-----:R0:W-:Y:S01]  /*8890*/  STG.E.128 desc[UR36][R2.64], R4 ;  /* 0x0000000402007986 */ /* 0x0011e2000c101d24 */
[----:B------:R-:W-:Y:S05]  /*88a0*/  BRA `(.L_x_1307) ;  /* 0x0000000000f47947 */ /* 0x000fea0003800000 */
.L_x_1326:
[----:B------:R-:W-:-:S09]  /*88b0*/  UISETP.NE.AND UP0, UPT, UR4, 0xf, UPT ;  /* 0x0000000f0400788c */ /* 0x000fd2000bf05270 */
[----:B------:R-:W-:Y:S05]  /*88c0*/  BRA.U !UP0, `(.L_x_1328) ;  /* 0x0000000108e87547 */ /* 0x000fea000b800000 */
[----:B------:R-:W-:-:S09]  /*88d0*/  UISETP.NE.AND UP0, UPT, UR4, 0x17, UPT ;  /* 0x000000170400788c */ /* 0x000fd2000bf05270 */
[----:B------:R-:W-:Y:S05]  /*88e0*/  BRA.U !UP0, `(.L_x_1329) ;  /* 0x0000000108907547 */ /* 0x000fea000b800000 */
[----:B------:R-:W-:-:S09]  /*88f0*/  UISETP.NE.AND UP0, UPT, UR4, 0x18, UPT ;  /* 0x000000180400788c */ /* 0x000fd2000bf05270 */
[----:B------:R-:W-:Y:S05]  /*8900*/  BRA.U !UP0, `(.L_x_1330) ;  /* 0x0000000108447547 */ /* 0x000fea000b800000 */
.L_x_1306:
        /* <DEDUP_REMOVED lines=16> */
.L_x_1331:
[----:B------:R-:W-:Y:S05]  /*8a10*/  BRA `(.L_x_1307) ;  /* 0x0000000000987947 */ /* 0x000fea0003800000 */
.L_x_1330:
[----:B------:R-:W-:Y:S01]  /*8a20*/  IMAD.U32 R19, R19, 0x10000, RZ ;  /* 0x0001000013137824 */ /* 0x000fe200078e00ff */
[----:B------:R-:W-:Y:S01]  /*8a30*/  BSSY.RECONVERGENT B0, `(.L_x_1332) ;  /* 0x000000c000007945 */ /* 0x000fe20003800200 */
[----:B------:R-:W-:-:S03]  /*8a40*/  HFMA2 R0, -RZ, RZ, 0, 7.569789886474609375e-06 ;  /* 0x0000007fff007431 */ /* 0x000fc600000001ff */
        /* <DEDUP_REMOVED lines=10> */
.L_x_1333:
[----:B------:R-:W-:Y:S05]  /*8af0*/  BSYNC.RECONVERGENT B0 ;  /* 0x0000000000007941 */ /* 0x000fea0003800200 */
.L_x_1332:
[----:B------:R-:W-:-:S05]  /*8b00*/  LOP3.LUT R5, R0, 0x80, R5, 0xf8, !PT ;  /* 0x0000008000057812 */ /* 0x000fca00078ef805 */
[----:B------:R0:W-:Y:S01]  /*8b10*/  STG.E.U8 desc[UR36][R2.64], R5 ;  /* 0x0000000502007986 */ /* 0x0001e2000c101124 */
[----:B------:R-:W-:Y:S05]  /*8b20*/  BRA `(.L_x_1307) ;  /* 0x0000000000547947 */ /* 0x000fea0003800000 */
.L_x_1329:
[----:B------:R-:W-:Y:S01]  /*8b30*/  IMAD.U32 R5, R19, 0x10000, RZ ;  /* 0x0001000013057824 */ /* 0x000fe200078e00ff */
        /* <DEDUP_REMOVED lines=11> */
.L_x_1335:
[----:B------:R-:W-:Y:S01]  /*8bf0*/  IMAD.MOV.U32 R0, RZ, RZ, 0x7f ;  /* 0x0000007fff007424 */ /* 0x000fe200078e00ff */
[----:B------:R-:W-:-:S04]  /*8c00*/  ISETP.GT.U32.AND P0, PT, R4, 0x7f800000, PT ;  /* 0x7f8000000400780c */ /* 0x000fc80003f04070 */
[----:B------:R-:W-:-:S09]  /*8c10*/  SEL R0, R0, 0x7c, P0 ;  /* 0x0000007c00007807 */ /* 0x000fd20000000000 */
.L_x_1336:
[----:B------:R-:W-:Y:S05]  /*8c20*/  BSYNC.RECONVERGENT B0 ;  /* 0x0000000000007941 */ /* 0x000fea0003800200 */
.L_x_1334:
[----:B------:R-:W-:-:S04]  /*8c30*/  SHF.R.U32.HI R5, RZ, 0x18, R5 ;  /* 0x00000018ff057819 */ /* 0x000fc80000011605 */
[----:B------:R-:W-:-:S05]  /*8c40*/  LOP3.LUT R5, R0, 0x80, R5, 0xf8, !PT ;  /* 0x0000008000057812 */ /* 0x000fca00078ef805 */
[----:B------:R0:W-:Y:S01]  /*8c50*/  STG.E.U8 desc[UR36][R2.64], R5 ;  /* 0x0000000502007986 */ /* 0x0001e2000c101124 */
[----:B------:R-:W-:Y:S05]  /*8c60*/  BRA `(.L_x_1307) ;  /* 0x0000000000047947 */ /* 0x000fea0003800000 */
.L_x_1328:
[----:B------:R0:W-:Y:S02]  /*8c70*/  STG.E.U16 desc[UR36][R2.64], R19 ;  /* 0x0000001302007986 */ /* 0x0001e4000c101524 */
.L_x_1307:
[----:B------:R-:W-:-:S07]  /*8c80*/  VIADD R17, R17, 0x80 ;  /* 0x0000008011117836 */ /* 0x000fce0000000000 */
.L_x_1234:
[----:B------:R-:W-:Y:S05]  /*8c90*/  BSYNC.RECONVERGENT B6 ;  /* 0x0000000000067941 */ /* 0x000fea0003800200 */
.L_x_1233:
[----:B------:R-:W5:Y:S01]  /*8ca0*/  LDCU UR4, c[0x0][0x380] ;  /* 0x00007000ff0477ac */ /* 0x000f620008000800 */
[----:B------:R-:W-:Y:S01]  /*8cb0*/  BSSY.RECONVERGENT B6, `(.L_x_1337) ;  /* 0x000045c000067945 */ /* 0x000fe20003800200 */
[----:B-----5:R-:W-:-:S13]  /*8cc0*/  ISETP.GE.AND P0, PT, R17, UR4, PT ;  /* 0x0000000411007c0c */ /* 0x020fda000bf06270 */
[----:B------:R-:W-:Y:S05]  /*8cd0*/  @P0 BRA `(.L_x_1338) ;  /* 0x0000004400640947 */ /* 0x000fea0003800000 */
[----:B------:R-:W5:Y:S01]  /*8ce0*/  LDCU UR4, c[0x0][0x388] ;  /* 0x00007100ff0477ac */ /* 0x000f620008000800 */
[----:B------:R-:W-:Y:S01]  /*8cf0*/  IMAD.MOV.U32 R18, RZ, RZ, RZ ;  /* 0x000000ffff127224 */ /* 0x000fe200078e00ff */
[----:B------:R-:W-:Y:S01]  /*8d00*/  MOV R16, RZ ;  /* 0x000000ff00107202 */ /* 0x000fe20000000f00 */
[----:B0--3--:R-:W-:Y:S01]  /*8d10*/  IMAD.MOV.U32 R0, RZ, RZ, RZ ;  /* 0x000000ffff007224 */ /* 0x009fe200078e00ff */
        /* <DEDUP_REMOVED lines=350> */
.L_x_1339:
        /* <DEDUP_REMOVED lines=19> */
.L_x_1343:
[----:B------:R-:W2:Y:S02]  /*a430*/  LDG.E.U8 R2, desc[UR36][R2.64] ;  /* 0x0000002402027981 */ /* 0x000ea4000c1e1100 */
[----:B--2---:R-:W-:-:S04]  /*a440*/  I2FP.F32.U32 R0, R2 ;  /* 0x0000000200007245 */ /* 0x004fc80000201000 */
[----:B------:R-:W-:-:S04]  /*a450*/  F2FP.BF16.F32.PACK_AB R0, RZ, R0 ;  /* 0x00000000ff00723e */ /* 0x000fc800000010ff */
[----:B------:R-:W-:Y:S01]  /*a460*/  PRMT R19, R0, 0x7610, R19 ;  /* 0x0000761000137816 */ /* 0x000fe20000000013 */
[----:B------:R-:W-:Y:S06]  /*a470*/  BRA `(.L_x_1345) ;  /* 0x0000000c00c07947 */ /* 0x000fec0003800000 */
.L_x_1342:
        /* <DEDUP_REMOVED lines=11> */
.L_x_1347:
[----:B------:R-:W2:Y:S02]  /*a530*/  LDG.E R2, desc[UR36][R2.64] ;  /* 0x0000002402027981 */ /* 0x000ea4000c1e1900 */
[----:B--2---:R-:W-:-:S04]  /*a540*/  I2FP.F32.S32 R0, R2 ;  /* 0x0000000200007245 */ /* 0x004fc80000201400 */
[----:B------:R-:W-:-:S04]  /*a550*/  F2FP.BF16.F32.PACK_AB R0, RZ, R0 ;  /* 0x00000000ff00723e */ /* 0x000fc800000010ff */
[----:B------:R-:W-:Y:S01]  /*a560*/  PRMT R19, R0, 0x7610, R19 ;  /* 0x0000761000137816 */ /* 0x000fe20000000013 */
[----:B------:R-:W-:Y:S06]  /*a570*/  BRA `(.L_x_1345) ;  /* 0x0000000c00807947 */ /* 0x000fec0003800000 */
.L_x_1346:
[----:B------:R-:W2:Y:S02]  /*a580*/  LDG.E.U16 R2, desc[UR36][R2.64] ;  /* 0x0000002402027981 */ /* 0x000ea4000c1e1500 */
[----:B--2---:R-:W0:Y:S02]  /*a590*/  I2F.S16 R0, R2 ;  /* 0x0000000200007306 */ /* 0x004e240000101400 */
[----:B0-----:R-:W-:-:S04]  /*a5a0*/  F2FP.BF16.F32.PACK_AB R0, RZ, R0 ;  /* 0x00000000ff00723e */ /* 0x001fc800000010ff */
[----:B------:R-:W-:Y:S01]  /*a5b0*/  PRMT R19, R0, 0x7610, R19 ;  /* 0x0000761000137816 */ /* 0x000fe20000000013 */
[----:B------:R-:W-:Y:S06]  /*a5c0*/  BRA `(.L_x_1345) ;  /* 0x0000000c006c7947 */ /* 0x000fec0003800000 */
.L_x_1341:
        /* <DEDUP_REMOVED lines=9> */
.L_x_1349:
[----:B------:R-:W2:Y:S02]  /*a660*/  LDG.E.U16 R0, desc[UR36][R2.64] ;  /* 0x0000002402007981 */ /* 0x000ea4000c1e1500 */
[----:B--2---:R-:W-:-:S05]  /*a670*/  HADD2.F32 R0, -RZ, R0.H0_H0 ;  /* 0x20000000ff007230 */ /* 0x004fca0000004100 */
[----:B------:R-:W-:-:S04]  /*a680*/  F2FP.BF16.F32.PACK_AB R0, RZ, R0 ;  /* 0x00000000ff00723e */ /* 0x000fc800000010ff */
[----:B------:R-:W-:Y:S01]  /*a690*/  PRMT R19, R0, 0x7610, R19 ;  /* 0x0000761000137816 */ /* 0x000fe20000000013 */
[----:B------:R-:W-:Y:S06]  /*a6a0*/  BRA `(.L_x_1345) ;  /* 0x0000000c00347947 */ /* 0x000fec0003800000 */
.L_x_1348:
        /* <DEDUP_REMOVED lines=9> */
.L_x_1351:
[----:B------:R-:W2:Y:S02]  /*a740*/  LDG.E.U16 R2, desc[UR36][R2.64] ;  /* 0x0000002402027981 */ /* 0x000ea4000c1e1500 */
[----:B--2---:R-:W-:-:S05]  /*a750*/  HADD2.F32 R0, -RZ, R2.H0_H0 ;  /* 0x20000002ff007230 */ /* 0x004fca0000004100 */
[----:B------:R-:W-:-:S04]  /*a760*/  F2FP.BF16.F32.PACK_AB R0, RZ, R0 ;  /* 0x00000000ff00723e */ /* 0x000fc800000010ff */
[----:B------:R-:W-:Y:S01]  /*a770*/  PRMT R19, R0, 0x7610, R19 ;  /* 0x0000761000137816 */ /* 0x000fe20000000013 */
[----:B------:R-:W-:Y:S06]  /*a780*/  BRA `(.L_x_1345) ;  /* 0x0000000800fc7947 */ /* 0x000fec0003800000 */
.L_x_1350:
        /* <DEDUP_REMOVED lines=9> */
.L_x_1340:
        /* <DEDUP_REMOVED lines=14> */
.L_x_1354:
        /* <DEDUP_REMOVED lines=9> */
.L_x_1353:
        /* <DEDUP_REMOVED lines=27> */
.L_x_1356:
        /* <DEDUP_REMOVED lines=14> */
.L_x_1355:
[----:B------:R0:W5:Y:S01]  /*ac20*/  LDG.E.U16 R19, desc[UR36][R2.64] ;  /* 0x0000002402137981 */ /* 0x000162000c1e1500 */
[----:B------:R-:W-:Y:S05]  /*ac30*/  BRA `(.L_x_1345) ;  /* 0x0000000400d07947 */ /* 0x000fea0003800000 */
.L_x_1352:
        /* <DEDUP_REMOVED lines=13> */
.L_x_1359:
        /* <DEDUP_REMOVED lines=21> */
.L_x_1363:
[----:B------:R-:W-:Y:S05]  /*ae60*/  BSYNC.RECONVERGENT B1 ;  /* 0x0000000000017941 */ /* 0x000fea0003800200 */
.L_x_1362:
[----:B------:R-:W-:Y:S01]  /*ae70*/  IMAD.SHL.U32 R0, R0, 0x100000, RZ ;  /* 0x0010000000007824 */ /* 0x000fe200078e00ff */
[----:B------:R-:W-:-:S04]  /*ae80*/  LEA R2, R2, 0x3b800000, 0x17 ;  /* 0x3b80000002027811 */ /* 0x000fc800078eb8ff */
[----:B------:R-:W-:-:S07]  /*ae90*/  LOP3.LUT R0, R2, R0, R7, 0xfe, !PT ;  /* 0x0000000002007212 */ /* 0x000fce00078efe07 */
.L_x_1361:
[----:B------:R-:W-:Y:S05]  /*aea0*/  BSYNC.RECONVERGENT B0 ;  /* 0x0000000000007941 */ /* 0x000fea0003800200 */
.L_x_1360:
[----:B------:R-:W-:-:S04]  /*aeb0*/  F2FP.BF16.F32.PACK_AB R0, RZ, R0 ;  /* 0x00000000ff00723e */ /* 0x000fc800000010ff */
[----:B------:R-:W-:Y:S01]  /*aec0*/  PRMT R19, R0, 0x7610, R19 ;  /* 0x0000761000137816 */ /* 0x000fe20000000013 */
[----:B------:R-:W-:Y:S06]  /*aed0*/  BRA `(.L_x_1345) ;  /* 0x0000000400287947 */ /* 0x000fec0003800000 */
.L_x_1358:
        /* <DEDUP_REMOVED lines=21> */
.L_x_1367:
[----:B------:R-:W-:Y:S05]  /*b030*/  BSYNC.RECONVERGENT B1 ;  /* 0x0000000000017941 */ /* 0x000fea0003800200 */
.L_x_1366:
[----:B------:R-:W-:Y:S01]  /*b040*/  IMAD.SHL.U32 R0, R0, 0x200000, RZ ;  /* 0x0020000000007824 */ /* 0x000fe200078e00ff */
[----:B------:R-:W-:-:S04]  /*b050*/  LEA R2, R2, 0x37800000, 0x17 ;  /* 0x3780000002027811 */ /* 0x000fc800078eb8ff */
[----:B------:R-:W-:-:S07]  /*b060*/  LOP3.LUT R0, R2, R0, R7, 0xfe, !PT ;  /* 0x0000000002007212 */ /* 0x000fce00078efe07 */
.L_x_1365:
[----:B------:R-:W-:Y:S05]  /*b070*/  BSYNC.RECONVERGENT B0 ;  /* 0x0000000000007941 */ /* 0x000fea0003800200 */
.L_x_1364:
[----:B------:R-:W-:-:S04]  /*b080*/  F2FP.BF16.F32.PACK_AB R0, RZ, R0 ;  /* 0x00000000ff00723e */ /* 0x000fc800000010ff */
[----:B------:R-:W-:Y:S01]  /*b090*/  PRMT R19, R0, 0x7610, R19 ;  /* 0x0000761000137816 */ /* 0x000fe20000000013 */
[----:B------:R-:W-:Y:S06]  /*b0a0*/  BRA `(.L_x_1345) ;  /* 0x0000000000b47947 */ /* 0x000fec0003800000 */
.L_x_1357:
        /* <DEDUP_REMOVED lines=14> */
.L_x_1371:
[----:B------:R-:W-:Y:S05]  /*b190*/  BSYNC.RECONVERGENT B0 ;  /* 0x0000000000007941 */ /* 0x000fea0003800200 */
.L_x_1370:
[----:B------:R-:W-:-:S04]  /*b1a0*/  F2FP.BF16.F32.PACK_AB R0, RZ, R0 ;  /* 0x00000000ff00723e */ /* 0x000fc800000010ff */
[----:B------:R-:W-:Y:S01]  /*b1b0*/  PRMT R19, R0, 0x7610, R19 ;  /* 0x0000761000137816 */ /* 0x000fe20000000013 */
[----:B------:R-:W-:Y:S06]  /*b1c0*/  BRA `(.L_x_1345) ;  /* 0x00000000006c7947 */ /* 0x000fec0003800000 */
.L_x_1344:
        /* <DEDUP_REMOVED lines=16> */
.L_x_1372:
[----:B------:R-:W-:Y:S01]  /*b2d0*/  PRMT R19, RZ, 0x7610, R19 ;  /* 0x00007610ff137816 */ /* 0x000fe20000000013 */
[----:B------:R-:W-:Y:S06]  /*b2e0*/  BRA `(.L_x_1345) ;  /* 0x0000000000247947 */ /* 0x000fec0003800000 */
.L_x_1369:
[----:B------:R-:W2:Y:S02]  /*b2f0*/  LDG.E.64 R2, desc[UR36][R2.64] ;  /* 0x0000002402027981 */ /* 0x000ea4000c1e1b00 */
[----:B--2---:R-:W0:Y:S02]  /*b300*/  I2F.U64 R0, R2 ;  /* 0x0000000200007312 */ /* 0x004e240000301000 */
[----:B0-----:R-:W-:-:S04]  /*b310*/  F2FP.BF16.F32.PACK_AB R0, RZ, R0 ;  /* 0x00000000ff00723e */ /* 0x001fc800000010ff */
[----:B------:R-:W-:Y:S01]  /*b320*/  PRMT R19, R0, 0x7610, R19 ;  /* 0x0000761000137816 */ /* 0x000fe20000000013 */
[----:B------:R-:W-:Y:S06]  /*b330*/  BRA `(.L_x_1345) ;  /* 0x0000000000107947 */ /* 0x000fec0003800000 */
.L_x_1368:
[----:B------:R-:W2:Y:S02]  /*b340*/  LDG.E R2, desc[UR36][R2.64] ;  /* 0x0000002402027981 */ /* 0x000ea4000c1e1900 */
[----:B--2---:R-:W-:-:S04]  /*b350*/  I2FP.F32.U32 R0, R2 ;  /* 0x0000000200007245 */ /* 0x004fc80000201000 */
[----:B------:R-:W-:-:S04]  /*b360*/  F2FP.BF16.F32.PACK_AB R0, RZ, R0 ;  /* 0x00000000ff00723e */ /* 0x000fc800000010ff */
[----:B------:R-:W-:-:S07]  /*b370*/  PRMT R19, R0, 0x7610, R19 ;  /* 0x0000761000137816 */ /* 0x000fce0000000013 */
.L_x_1345:
        /* <DEDUP_REMOVED lines=18> */
.L_x_1376:
[----:B------:R-:W2:Y:S02]  /*b4a0*/  LDG.E.U8 R2, desc[UR36][R2.64] ;  /* 0x0000002402027981 */ /* 0x000ea4000c1e1100 */
[----:B--2---:R-:W-:-:S04]  /*b4b0*/  I2FP.F32.U32 R0, R2 ;  /* 0x0000000200007245 */ /* 0x004fc80000201000 */
[----:B------:R-:W-:Y:S01]  /*b4c0*/  F2FP.BF16.F32.PACK_AB R0, RZ, R0 ;  /* 0x00000000ff00723e */ /* 0x000fe200000010ff */
[----:B------:R-:W-:Y:S06]  /*b4d0*/  BRA `(.L_x_1378) ;  /* 0x0000000c00847947 */ /* 0x000fec0003800000 */
.L_x_1375:
        /* <DEDUP_REMOVED lines=10> */
.L_x_1380:
[----:B------:R-:W2:Y:S02]  /*b580*/  LDG.E R2, desc[UR36][R2.64] ;  /* 0x0000002402027981 */ /* 0x000ea4000c1e1900 */
[----:B--2---:R-:W-:-:S04]  /*b590*/  I2FP.F32.S32 R0, R2 ;  /* 0x0000000200007245 */ /* 0x004fc80000201400 */
[----:B------:R-:W-:Y:S01]  /*b5a0*/  F2FP.BF16.F32.PACK_AB R0, RZ, R0 ;  /* 0x00000000ff00723e */ /* 0x000fe200000010ff */
[----:B------:R-:W-:Y:S06]  /*b5b0*/  BRA `(.L_x_1378) ;  /* 0x0000000c004c7947 */ /* 0x000fec0003800000 */
.L_x_1379:
[----:B------:R-:W2:Y:S02]  /*b5c0*/  LDG.E.U16 R2, desc[UR36][R2.64] ;  /* 0x0000002402027981 */ /* 0x000ea4000c1e1500 */
[----:B--2---:R-:W0:Y:S02]  /*b5d0*/  I2F.S16 R0, R2 ;  /* 0x0000000200007306 */ /* 0x004e240000101400 */
[----:B0-----:R-:W-:Y:S01]  /*b5e0*/  F2FP.BF16.F32.PACK_AB R0, RZ, R0 ;  /* 0x00000000ff00723e */ /* 0x001fe200000010ff */
[----:B------:R-:W-:Y:S06]  /*b5f0*/  BRA `(.L_x_1378) ;  /* 0x0000000c003c7947 */ /* 0x000fec0003800000 */
.L_x_1374:
        /* <DEDUP_REMOVED lines=9> */
.L_x_1382:
[----:B------:R-:W2:Y:S02]  /*b690*/  LDG.E.U16 R0, desc[UR36][R2.64] ;  /* 0x0000002402007981 */ /* 0x000ea4000c1e1500 */
[----:B--2---:R-:W-:-:S05]  /*b6a0*/  HADD2.F32 R0, -RZ, R0.H0_H0 ;  /* 0x20000000ff007230 */ /* 0x004fca0000004100 */
[----:B------:R-:W-:Y:S01]  /*b6b0*/  F2FP.BF16.F32.PACK_AB R0, RZ, R0 ;  /* 0x00000000ff00723e */ /* 0x000fe200000010ff */
[----:B------:R-:W-:Y:S06]  /*b6c0*/  BRA `(.L_x_1378) ;  /* 0x0000000c00087947 */ /* 0x000fec0003800000 */
.L_x_1381:
        /* <DEDUP_REMOVED lines=9> */
.L_x_1384:
[----:B------:R-:W2:Y:S02]  /*b760*/  LDG.E.U16 R2, desc[UR36][R2.64] ;  /* 0x0000002402027981 */ /* 0x000ea4000c1e1500 */
[----:B--2---:R-:W-:-:S05]  /*b770*/  HADD2.F32 R0, -RZ, R2.H0_H0 ;  /* 0x20000002ff007230 */ /* 0x004fca0000004100 */
[----:B------:R-:W-:Y:S01]  /*b780*/  F2FP.BF16.F32.PACK_AB R0, RZ, R0 ;  /* 0x00000000ff00723e */ /* 0x000fe200000010ff */
[----:B------:R-:W-:Y:S06]  /*b790*/  BRA `(.L_x_1378) ;  /* 0x0000000800d47947 */ /* 0x000fec0003800000 */
.L_x_1383:
        /* <DEDUP_REMOVED lines=8> */
.L_x_1373:
        /* <DEDUP_REMOVED lines=13> */
.L_x_1387:
        /* <DEDUP_REMOVED lines=8> */
.L_x_1386:
[----:B------:R-:W-:-:S09]  /*b970*/  UISETP.NE.AND UP0, UPT, UR4, 0xf, UPT ;  /* 0x0000000f0400788c */ /* 0x000fd2000bf05270 */
[----:B------:R-:W-:Y:S05]  /*b980*/  BRA.U !UP0, `(.L_x_1388) ;  /* 0x0000000108987547 */ /* 0x000fea000b800000 */
[----:B------:R-:W-:-:S09]  /*b990*/  UISETP.NE.AND UP0, UPT, UR4, 0x17, UPT ;  /* 0x000000170400788c */ /* 0x000fd2000bf05270 */
[----:B------:R-:W-:Y:S05]  /*b9a0*/  BRA.U !UP0, `(.L_x_1389) ;  /* 0x00000001085c7547 */ /* 0x000fea000b800000 */
[----:B------:R-:W-:-:S09]  /*b9b0*/  UISETP.NE.AND UP0, UPT, UR4, 0x18, UPT ;  /* 0x000000180400788c */ /* 0x000fd2000bf05270 */
[----:B------:R-:W-:Y:S05]  /*b9c0*/  BRA.U UP0, `(.L_x_1377) ;  /* 0x0000000500e47547 */ /* 0x000fea000b800000 */
[----:B------:R-:W2:Y:S01]  /*b9d0*/  LDG.E.U8 R0, desc[UR36][R2.64] ;  /* 0x0000002402007981 */ /* 0x000ea2000c1e1100 */
[----:B------:R-:W-:Y:S01]  /*b9e0*/  IMAD.MOV.U32 R6, RZ, RZ, 0x1f ;  /* 0x0000001fff067424 */ /* 0x000fe200078e00ff */
[----:B--2---:R-:W-:-:S04]  /*b9f0*/  SHF.L.U32 R0, R0, 0x18, RZ ;  /* 0x0000001800007819 */ /* 0x004fc800000006ff */
        /* <DEDUP_REMOVED lines=15> */
[----:B------:R-:W-:-:S04]  /*baf0*/  F2FP.BF16.F32.PACK_AB R5, RZ, R5 ;  /* 0x00000005ff05723e */ /* 0x000fc800000010ff */
[----:B------:R-:W-:Y:S01]  /*bb00*/  PRMT R0, R5, 0x7610, R0 ;  /* 0x0000761005007816 */ /* 0x000fe20000000000 */
[----:B------:R-:W-:Y:S06]  /*bb10*/  BRA `(.L_x_1378) ;  /* 0x0000000400f47947 */ /* 0x000fec0003800000 */
.L_x_1389:
        /* <DEDUP_REMOVED lines=13> */
.L_x_1388:
[----:B------:R0:W5:Y:S01]  /*bbf0*/  LDG.E.U16 R0, desc[UR36][R2.64] ;  /* 0x0000002402007981 */ /* 0x000162000c1e1500 */
[----:B------:R-:W-:Y:S05]  /*bc00*/  BRA `(.L_x_1378) ;  /* 0x0000000400b87947 */ /* 0x000fea0003800000 */
.L_x_1385:
        /* <DEDUP_REMOVED lines=12> */
.L_x_1392:
        /* <DEDUP_REMOVED lines=21> */
.L_x_1396:
[----:B------:R-:W-:Y:S05]  /*be20*/  BSYNC.RECONVERGENT B1 ;  /* 0x0000000000017941 */ /* 0x000fea0003800200 */
.L_x_1395:
[----:B------:R-:W-:Y:S01]  /*be30*/  IMAD.SHL.U32 R0, R0, 0x100000, RZ ;  /* 0x0010000000007824 */ /* 0x000fe200078e00ff */
[----:B------:R-:W-:-:S04]  /*be40*/  LEA R2, R2, 0x3b800000, 0x17 ;  /* 0x3b80000002027811 */ /* 0x000fc800078eb8ff */
[----:B------:R-:W-:-:S07]  /*be50*/  LOP3.LUT R0, R2, R0, R7, 0xfe, !PT ;  /* 0x0000000002007212 */ /* 0x000fce00078efe07 */
.L_x_1394:
[----:B------:R-:W-:Y:S05]  /*be60*/  BSYNC.RECONVERGENT B0 ;  /* 0x0000000000007941 */ /* 0x000fea0003800200 */
.L_x_1393:
[----:B------:R-:W-:Y:S01]  /*be70*/  F2FP.BF16.F32.PACK_AB R0, RZ, R0 ;  /* 0x00000000ff00723e */ /* 0x000fe200000010ff */
[----:B------:R-:W-:Y:S06]  /*be80*/  BRA `(.L_x_1378) ;  /* 0x0000000400187947 */ /* 0x000fec0003800000 */
.L_x_1391:
        /* <DEDUP_REMOVED lines=21> */
.L_x_1400:
[----:B------:R-:W-:Y:S05]  /*bfe0*/  BSYNC.RECONVERGENT B1 ;  /* 0x0000000000017941 */ /* 0x000fea0003800200 */
.L_x_1399:
[----:B------:R-:W-:Y:S02]  /*bff0*/  SHF.L.U32 R0, R0, 0x15, RZ ;  /* 0x0000001500007819 */ /* 0x000fe400000006ff */
[----:B------:R-:W-:-:S04]  /*c000*/  LEA R2, R2, 0x37800000, 0x17 ;  /* 0x3780000002027811 */ /* 0x000fc800078eb8ff */
[----:B------:R-:W-:-:S07]  /*c010*/  LOP3.LUT R0, R2, R0, R7, 0xfe, !PT ;  /* 0x0000000002007212 */ /* 0x000fce00078efe07 */
.L_x_1398:
[----:B------:R-:W-:Y:S05]  /*c020*/  BSYNC.RECONVERGENT B0 ;  /* 0x0000000000007941 */ /* 0x000fea0003800200 */
.L_x_1397:
[----:B------:R-:W-:Y:S01]  /*c030*/  F2FP.BF16.F32.PACK_AB R0, RZ, R0 ;  /* 0x00000000ff00723e */ /* 0x000fe200000010ff */
[----:B------:R-:W-:Y:S06]  /*c040*/  BRA `(.L_x_1378) ;  /* 0x0000000000a87947 */ /* 0x000fec0003800000 */
.L_x_1390:
        /* <DEDUP_REMOVED lines=14> */
.L_x_1404:
[----:B------:R-:W-:Y:S05]  /*c130*/  BSYNC.RECONVERGENT B0 ;  /* 0x0000000000007941 */ /* 0x000fea0003800200 */
.L_x_1403:
[----:B------:R-:W-:Y:S01]  /*c140*/  F2FP.BF16.F32.PACK_AB R0, RZ, R0 ;  /* 0x00000000ff00723e */ /* 0x000fe200000010ff */
[----:B------:R-:W-:Y:S06]  /*c150*/  BRA `(.L_x_1378) ;  /* 0x0000000000647947 */ /* 0x000fec0003800000 */
.L_x_1377:
        /* <DEDUP_REMOVED lines=9> */
[----:B------:R-:W-:Y:S01]  /*c1f0*/  IMAD.U32 R5, RZ, RZ, UR5 ;  /* 0x00000005ff057e24 */ /* 0x000fe2000f8e00ff */
[----:B-1----:R-:W-:Y:S01]  /*c200*/  MOV R6, UR6 ;  /* 0x0000000600067c02 */ /* 0x002fe20008000f00 */
[----:B------:R-:W-:-:S02]  /*c210*/  IMAD.U32 R7, RZ, RZ, UR7 ;  /* 0x00000007ff077e24 */ /* 0x000fc4000f8e00ff */
[----:B---3--:R-:W-:Y:S02]  /*c220*/  IMAD.U32 R10, RZ, RZ, UR8 ;  /* 0x00000008ff0a7e24 */ /* 0x008fe4000f8e00ff */
[----:B------:R-:W-:-:S07]  /*c230*/  IMAD.U32 R11, RZ, RZ, UR9 ;  /* 0x00000009ff0b7e24 */ /* 0x000fce000f8e00ff */
[----:B------:R-:W-:-:S07]  /*c240*/  LEPC R20, `(.L_x_1405) ;  /* 0x000000001014794e */ /* 0x000fce0000000000 */
[----:B--2--5:R-:W-:Y:S05]  /*c250*/  CALL.ABS.NOINC R2 ;  /* 0x0000000002007343 */ /* 0x024fea0003c00000 */
.L_x_1405:
[----:B------:R-:W-:Y:S01]  /*c260*/  PRMT R0, RZ, 0x7610, R0 ;  /* 0x00007610ff007816 */ /* 0x000fe20000000000 */
[----:B------:R-:W-:Y:S06]  /*c270*/  BRA `(.L_x_1378) ;  /* 0x00000000001c7947 */ /* 0x000fec0003800000 */
.L_x_1402:
[----:B------:R-:W2:Y:S02]  /*c280*/  LDG.E.64 R2, desc[UR36][R2.64] ;  /* 0x0000002402027981 */ /* 0x000ea4000c1e1b00 */
[----:B--2---:R-:W0:Y:S02]  /*c290*/  I2F.U64 R0, R2 ;  /* 0x0000000200007312 */ /* 0x004e240000301000 */
[----:B0-----:R-:W-:Y:S01]  /*c2a0*/  F2FP.BF16.F32.PACK_AB R0, RZ, R0 ;  /* 0x00000000ff00723e */ /* 0x001fe200000010ff */
[----:B------:R-:W-:Y:S06]  /*c2b0*/  BRA `(.L_x_1378) ;  /* 0x00000000000c7947 */ /* 0x000fec0003800000 */
.L_x_1401:
[----:B------:R-:W2:Y:S02]  /*c2c0*/  LDG.E R2, desc[UR36][R2.64] ;  /* 0x0000002402027981 */ /* 0x000ea4000c1e1900 */
[----:B--2---:R-:W-:-:S04]  /*c2d0*/  I2FP.F32.U32 R0, R2 ;  /* 0x0000000200007245 */ /* 0x004fc80000201000 */
[----:B------:R-:W-:-:S07]  /*c2e0*/  F2FP.BF16.F32.PACK_AB R0, RZ, R0 ;  /* 0x00000000ff00723e */ /* 0x000fce00000010ff */
.L_x_1378:
        /* <DEDUP_REMOVED lines=24> */
.L_x_1409:
[----:B------:R-:W-:-:S06]  /*c470*/  IMAD.U32 R5, R19, 0x10000, RZ ;  /* 0x0001000013057824 */ /* 0x000fcc00078e00ff */
[----:B------:R-:W0:Y:S02]  /*c480*/  F2I.S64.TRUNC R4, R5 ;  /* 0x0000000500047311 */ /* 0x000e24000020d900 */
[----:B0-----:R0:W-:Y:S01]  /*c490*/  STG.E.U8 desc[UR36][R2.64], R4 ;  /* 0x0000000402007986 */ /* 0x0011e2000c101124 */
[----:B------:R-:W-:Y:S05]  /*c4a0*/  BRA `(.L_x_1411) ;  /* 0x0000000c006c7947 */ /* 0x000fea0003800000 */
.L_x_1408:
[----:B------:R-:W-:-:S09]  /*c4b0*/  UISETP.NE.AND UP0, UPT, UR4, 0x2, UPT ;  /* 0x000000020400788c */ /* 0x000fd2000bf05270 */
[----:B------:R-:W-:Y:S05]  /*c4c0*/  BRA.U !UP0, `(.L_x_1412) ;  /* 0x0000000108307547 */ /* 0x000fea000b800000 */
[----:B------:R-:W-:-:S09]  /*c4d0*/  UISETP.NE.AND UP0, UPT, UR4, 0x3, UPT ;  /* 0x000000030400788c */ /* 0x000fd2000bf05270 */
[----:B------:R-:W-:Y:S05]  /*c4e0*/  BRA.U !UP0, `(.L_x_1413) ;  /* 0x0000000108187547 */ /* 0x000fea000b800000 */
[----:B------:R-:W-:-:S09]  /*c4f0*/  UISETP.NE.AND UP0, UPT, UR4, 0x4, UPT ;  /* 0x000000040400788c */ /* 0x000fd2000bf05270 */
[----:B------:R-:W-:Y:S05]  /*c500*/  BRA.U UP0, `(.L_x_1410) ;  /* 0x0000000900787547 */ /* 0x000fea000b800000 */
[----:B------:R-:W-:-:S06]  /*c510*/  SHF.L.U32 R4, R19, 0x10, RZ ;  /* 0x0000001013047819 */ /* 0x000fcc00000006ff */
[----:B------:R-:W0:Y:S02]  /*c520*/  F2I.S64.TRUNC R4, R4 ;  /* 0x0000000400047311 */ /* 0x000e24000020d900 */
[----:B0-----:R0:W-:Y:S01]  /*c530*/  STG.E.64 desc[UR36][R2.64], R4 ;  /* 0x0000000402007986 */ /* 0x0011e2000c101b24 */
[----:B------:R-:W-:Y:S05]  /*c540*/  BRA `(.L_x_1411) ;  /* 0x0000000c00447947 */ /* 0x000fea0003800000 */
.L_x_1413:
[----:B------:R-:W-:-:S06]  /*c550*/  IMAD.U32 R19, R19, 0x10000, RZ ;  /* 0x0001000013137824 */ /* 0x000fcc00078e00ff */
[----:B------:R-:W0:Y:S02]  /*c560*/  F2I.FTZ.TRUNC.NTZ R19, R19 ;  /* 0x0000001300137305 */ /* 0x000e24000021f100 */
[----:B0-----:R0:W-:Y:S01]  /*c570*/  STG.E desc[UR36][R2.64], R19 ;  /* 0x0000001302007986 */ /* 0x0011e2000c101924 */
[----:B------:R-:W-:Y:S05]  /*c580*/  BRA `(.L_x_1411) ;  /* 0x0000000c00347947 */ /* 0x000fea0003800000 */
.L_x_1412:
[----:B------:R-:W-:-:S06]  /*c590*/  IMAD.U32 R19, R19, 0x10000, RZ ;  /* 0x0001000013137824 */ /* 0x000fcc00078e00ff */
[----:B------:R-:W0:Y:S02]  /*c5a0*/  F2I.FTZ.TRUNC.NTZ R19, R19 ;  /* 0x0000001300137305 */ /* 0x000e24000021f100 */
[----:B0-----:R0:W-:Y:S01]  /*c5b0*/  STG.E.U16 desc[UR36][R2.64], R19 ;  /* 0x0000001302007986 */ /* 0x0011e2000c101524 */
[----:B------:R-:W-:Y:S05]  /*c5c0*/  BRA `(.L_x_1411) ;  /* 0x0000000c00247947 */ /* 0x000fea0003800000 */
.L_x_1407:
        /* <DEDUP_REMOVED lines=9> */
.L_x_1415:
[----:B------:R-:W-:-:S05]  /*c660*/  IMAD.U32 R0, R19, 0x10000, RZ ;  /* 0x0001000013007824 */ /* 0x000fca00078e00ff */
[----:B------:R-:W-:-:S05]  /*c670*/  F2FP.F16.F32.PACK_AB R0, RZ, R0 ;  /* 0x00000000ff00723e */ /* 0x000fca00000000ff */
[----:B------:R0:W-:Y:S01]  /*c680*/  STG.E.U16 desc[UR36][R2.64], R0 ;  /* 0x0000000002007986 */ /* 0x0001e2000c101524 */
[----:B------:R-:W-:Y:S05]  /*c690*/  BRA `(.L_x_1411) ;  /* 0x0000000800f07947 */ /* 0x000fea0003800000 */
.L_x_1414:
[----:B------:R-:W-:-:S09]  /*c6a0*/  UISETP.NE.AND UP0, UPT, UR4, 0x7, UPT ;  /* 0x000000070400788c */ /* 0x000fd2000bf05270 */
[----:B------:R-:W-:Y:S05]  /*c6b0*/  BRA.U !UP0, `(.L_x_1416) ;  /* 0x0000000108347547 */ /* 0x000fea000b800000 */
[----:B------:R-:W-:-:S09]  /*c6c0*/  UISETP.NE.AND UP0, UPT, UR4, 0x8, UPT ;  /* 0x000000080400788c */ /* 0x000fd2000bf05270 */
[----:B------:R-:W-:Y:S05]  /*c6d0*/  BRA.U !UP0, `(.L_x_1417) ;  /* 0x0000000108187547 */ /* 0x000fea000b800000 */
[----:B------:R-:W-:-:S09]  /*c6e0*/  UISETP.NE.AND UP0, UPT, UR4, 0x9, UPT ;  /* 0x000000090400788c */ /* 0x000fd2000bf05270 */
[----:B------:R-:W-:Y:S05]  /*c6f0*/  BRA.U UP0, `(.L_x_1410) ;  /* 0x0000000500fc7547 */ /* 0x000fea000b800000 */
[----:B------:R-:W-:Y:S01]  /*c700*/  IMAD.U32 R4, R19, 0x10000, RZ ;  /* 0x0001000013047824 */ /* 0x000fe200078e00ff */
[----:B------:R-:W-:-:S05]  /*c710*/  MOV R5, RZ ;  /* 0x000000ff00057202 */ /* 0x000fca0000000f00 */
[----:B------:R0:W-:Y:S01]  /*c720*/  STG.E.64 desc[UR36][R2.64], R4 ;  /* 0x0000000402007986 */ /* 0x0001e2000c101b24 */
[----:B------:R-:W-:Y:S05]  /*c730*/  BRA `(.L_x_1411) ;  /* 0x0000000800c87947 */ /* 0x000fea0003800000 */
.L_x_1417:
[----:B------:R-:W-:-:S05]  /*c740*/  IMAD.U32 R19, R19, 0x10000, RZ ;  /* 0x0001000013137824 */ /* 0x000fca00078e00ff */
[----:B------:R-:W-:-:S04]  /*c750*/  F2FP.F16.F32.PACK_AB R5, RZ, R19 ;  /* 0x00000013ff05723e */ /* 0x000fc800000000ff */
[----:B------:R-:W-:-:S05]  /*c760*/  PRMT R5, R5, 0x5410, RZ ;  /* 0x0000541005057816 */ /* 0x000fca00000000ff */
[----:B------:R0:W-:Y:S01]  /*c770*/  STG.E desc[UR36][R2.64], R5 ;  /* 0x0000000502007986 */ /* 0x0001e2000c101924 */
[----:B------:R-:W-:Y:S05]  /*c780*/  BRA `(.L_x_1411) ;  /* 0x0000000800b47947 */ /* 0x000fea0003800000 */
.L_x_1416:
[----:B------:R-:W-:-:S04]  /*c790*/  IMAD.U32 R4, R19, 0x10000, RZ ;  /* 0x0001000013047824 */ /* 0x000fc800078e00ff */
[----:B------:R-:W-:-:S06]  /*c7a0*/  FMUL.FTZ R4, R4, 1 ;  /* 0x3f80000004047820 */ /* 0x000fcc0000410000 */
[----:B------:R-:W0:Y:S02]  /*c7b0*/  F2F.F64.F32 R4, R4 ;  /* 0x0000000400047310 */ /* 0x000e240000201800 */
[----:B0-----:R0:W-:Y:S01]  /*c7c0*/  STG.E.64 desc[UR36][R2.64], R4 ;  /* 0x0000000402007986 */ /* 0x0011e2000c101b24 */
[----:B------:R-:W-:Y:S05]  /*c7d0*/  BRA `(.L_x_1411) ;  /* 0x0000000800a07947 */ /* 0x000fea0003800000 */
.L_x_1406:
        /* <DEDUP_REMOVED lines=14> */
.L_x_1421:
        /* <DEDUP_REMOVED lines=17> */
[----:B------:R-:W-:-:S07]  /*c9d0*/  MOV R0, R4 ;  /* 0x0000000400007202 */ /* 0x000fce0000000f00 */
.L_x_1424:
[----:B------:R-:W-:-:S04]  /*c9e0*/  SHF.R.U32.HI R5, RZ, 0x18, R5 ;  /* 0x00000018ff057819 */ /* 0x000fc80000011605 */
[----:B------:R-:W-:-:S07]  /*c9f0*/  LOP3.LUT R0, R0, 0x80, R5, 0xf8, !PT ;  /* 0x0000008000007812 */ /* 0x000fce00078ef805 */
.L_x_1423:
[----:B------:R-:W-:Y:S05]  /*ca00*/  BSYNC.RECONVERGENT B0 ;  /* 0x0000000000007941 */ /* 0x000fea0003800200 */
.L_x_1422:
[----:B------:R0:W-:Y:S01]  /*ca10*/  STG.E.U8 desc[UR36][R2.64], R0 ;  /* 0x0000000002007986 */ /* 0x0001e2000c101124 */
[----:B------:R-:W-:Y:S05]  /*ca20*/  BRA `(.L_x_1411) ;  /* 0x00000008000c7947 */ /* 0x000fea0003800000 */
.L_x_1420:
        /* <DEDUP_REMOVED lines=18> */
.L_x_1427:
[----:B------:R-:W-:-:S04]  /*cb50*/  SHF.R.U32.HI R5, RZ, 0x18, R5 ;  /* 0x00000018ff057819 */ /* 0x000fc80000011605 */
[----:B------:R-:W-:-:S07]  /*cb60*/  LOP3.LUT R0, R0, 0x80, R5, 0xf8, !PT ;  /* 0x0000008000007812 */ /* 0x000fce00078ef805 */
.L_x_1426:
[----:B------:R-:W-:Y:S05]  /*cb70*/  BSYNC.RECONVERGENT B0 ;  /* 0x0000000000007941 */ /* 0x000fea0003800200 */
.L_x_1425:
[----:B------:R0:W-:Y:S01]  /*cb80*/  STG.E.U8 desc[UR36][R2.64], R0 ;  /* 0x0000000002007986 */ /* 0x0001e2000c101124 */
[----:B------:R-:W-:Y:S05]  /*cb90*/  BRA `(.L_x_1411) ;  /* 0x0000000400b07947 */ /* 0x000fea0003800000 */
.L_x_1419:
[----:B------:R-:W-:-:S09]  /*cba0*/  UISETP.NE.AND UP0, UPT, UR4, 0x1c, UPT ;  /* 0x0000001c0400788c */ /* 0x000fd2000bf05270 */
[----:B------:R-:W-:Y:S05]  /*cbb0*/  BRA.U !UP0, `(.L_x_1428) ;  /* 0x0000000108607547 */ /* 0x000fea000b800000 */
[----:B------:R-:W-:-:S09]  /*cbc0*/  UISETP.NE.AND UP0, UPT, UR4, 0x1d, UPT ;  /* 0x0000001d0400788c */ /* 0x000fd2000bf05270 */
[----:B------:R-:W-:Y:S05]  /*cbd0*/  BRA.U !UP0, `(.L_x_1429) ;  /* 0x0000000108487547 */ /* 0x000fea000b800000 */
[----:B------:R-:W-:-:S09]  /*cbe0*/  UISETP.NE.AND UP0, UPT, UR4, 0x2c, UPT ;  /* 0x0000002c0400788c */ /* 0x000fd2000bf05270 */
[----:B------:R-:W-:Y:S05]  /*cbf0*/  BRA.U UP0, `(.L_x_1410) ;  /* 0x0000000100bc7547 */ /* 0x000fea000b800000 */
        /* <DEDUP_REMOVED lines=16> */
.L_x_1429:
[----:B------:R-:W-:-:S06]  /*cd00*/  IMAD.U32 R4, R19, 0x10000, RZ ;  /* 0x0001000013047824 */ /* 0x000fcc00078e00ff */
[----:B------:R-:W0:Y:S02]  /*cd10*/  F2I.U64.TRUNC R4, R4 ;  /* 0x0000000400047311 */ /* 0x000e24000020d800 */
[----:B0-----:R0:W-:Y:S01]  /*cd20*/  STG.E.64 desc[UR36][R2.64], R4 ;  /* 0x0000000402007986 */ /* 0x0011e2000c101b24 */
[----:B------:R-:W-:Y:S05]  /*cd30*/  BRA `(.L_x_1411) ;  /* 0x0000000400487947 */ /* 0x000fea0003800000 */
.L_x_1428:
[----:B------:R-:W-:-:S06]  /*cd40*/  IMAD.U32 R19, R19, 0x10000, RZ ;  /* 0x0001000013137824 */ /* 0x000fcc00078e00ff */
[----:B------:R-:W0:Y:S02]  /*cd50*/  F2I.FTZ.U32.TRUNC.NTZ R19, R19 ;  /* 0x0000001300137305 */ /* 0x000e24000021f000 */
[----:B0-----:R0:W-:Y:S01]  /*cd60*/  STG.E desc[UR36][R2.64], R19 ;  /* 0x0000001302007986 */ /* 0x0011e2000c101924 */
[----:B------:R-:W-:Y:S05]  /*cd70*/  BRA `(.L_x_1411) ;  /* 0x0000000400387947 */ /* 0x000fea0003800000 */
.L_x_1418:
        /* <DEDUP_REMOVED lines=11> */
.L_x_1431:
[----:B------:R-:W-:Y:S02]  /*ce30*/  SHF.L.U32 R19, R19, 0x10, RZ ;  /* 0x0000001013137819 */ /* 0x000fe400000006ff */
[----:B------:R-:W-:-:S03]  /*ce40*/  CS2R R6, SRZ ;  /* 0x0000000000067805 */ /* 0x000fc6000001ff00 */
[----:B------:R-:W-:-:S06]  /*ce50*/  FMUL.FTZ R4, R19, 1 ;  /* 0x3f80000013047820 */ /* 0x000fcc0000410000 */
[----:B------:R-:W0:Y:S02]  /*ce60*/  F2F.F64.F32 R4, R4 ;  /* 0x0000000400047310 */ /* 0x000e240000201800 */
[----:B0-----:R0:W-:Y:S01]  /*ce70*/  STG.E.128 desc[UR36][R2.64], R4 ;  /* 0x0000000402007986 */ /* 0x0011e2000c101d24 */
[----:B------:R-:W-:Y:S05]  /*ce80*/  BRA `(.L_x_1411) ;  /* 0x0000000000f47947 */ /* 0x000fea0003800000 */
.L_x_1430:
[----:B------:R-:W-:-:S09]  /*ce90*/  UISETP.NE.AND UP0, UPT, UR4, 0xf, UPT ;  /* 0x0000000f0400788c */ /* 0x000fd2000bf05270 */
[----:B------:R-:W-:Y:S05]  /*cea0*/  BRA.U !UP0, `(.L_x_1432) ;  /* 0x0000000108e87547 */ /* 0x000fea000b800000 */
[----:B------:R-:W-:-:S09]  /*ceb0*/  UISETP.NE.AND UP0, UPT, UR4, 0x17, UPT ;  /* 0x000000170400788c */ /* 0x000fd2000bf05270 */
[----:B------:R-:W-:Y:S05]  /*cec0*/  BRA.U !UP0, `(.L_x_1433) ;  /* 0x0000000108907547 */ /* 0x000fea000b800000 */
[----:B------:R-:W-:-:S09]  /*ced0*/  UISETP.NE.AND UP0, UPT, UR4, 0x18, UPT ;  /* 0x000000180400788c */ /* 0x000fd2000bf05270 */
[----:B------:R-:W-:Y:S05]  /*cee0*/  BRA.U !UP0, `(.L_x_1434) ;  /* 0x0000000108447547 */ /* 0x000fea000b800000 */
.L_x_1410:
        /* <DEDUP_REMOVED lines=12> */
[----:B----4-:R-:W-:Y:S01]  /*cfb0*/  IMAD.U32 R10, RZ, RZ, UR8 ;  /* 0x00000008ff0a7e24 */ /* 0x010fe2000f8e00ff */
[----:B-1----:R-:W-:-:S07]  /*cfc0*/  MOV R11, UR9 ;  /* 0x00000009000b7c02 */ /* 0x002fce0008000f00 */
[----:B------:R-:W-:-:S07]  /*cfd0*/  LEPC R20, `(.L_x_1435) ;  /* 0x000000001014794e */ /* 0x000fce0000000000 */
[----:B--2---:R-:W-:Y:S05]  /*cfe0*/  CALL.ABS.NOINC R2 ;  /* 0x0000000002007343 */ /* 0x004fea0003c00000 */
.L_x_1435:
[----:B------:R-:W-:Y:S05]  /*cff0*/  BRA `(.L_x_1411) ;  /* 0x0000000000987947 */ /* 0x000fea0003800000 */
.L_x_1434:
[----:B------:R-:W-:Y:S01]  /*d000*/  IMAD.U32 R19, R19, 0x10000, RZ ;  /* 0x0001000013137824 */ /* 0x000fe200078e00ff */
        /* <DEDUP_REMOVED lines=12> */
.L_x_1437:
[----:B------:R-:W-:Y:S05]  /*d0d0*/  BSYNC.RECONVERGENT B0 ;  /* 0x0000000000007941 */ /* 0x000fea0003800200 */
.L_x_1436:
[----:B------:R-:W-:-:S05]  /*d0e0*/  LOP3.LUT R5, R0, 0x80, R5, 0xf8, !PT ;  /* 0x0000008000057812 */ /* 0x000fca00078ef805 */
[----:B------:R3:W-:Y:S01]  /*d0f0*/  STG.E.U8 desc[UR36][R2.64], R5 ;  /* 0x0000000502007986 */ /* 0x0007e2000c101124 */
[----:B------:R-:W-:Y:S05]  /*d100*/  BRA `(.L_x_1411) ;  /* 0x0000000000547947 */ /* 0x000fea0003800000 */
.L_x_1433:
[----:B------:R-:W-:Y:S01]  /*d110*/  SHF.L.U32 R5, R19, 0x10, RZ ;  /* 0x0000001013057819 */ /* 0x000fe200000006ff */
[----:B------:R-:W-:Y:S03]  /*d120*/  BSSY.RECONVERGENT B0, `(.L_x_1438) ;  /* 0x000000e000007945 */ /* 0x000fe60003800200 */
        /* <DEDUP_REMOVED lines=10> */
.L_x_1439:
[----:B------:R-:W-:Y:S01]  /*d1d0*/  IMAD.MOV.U32 R0, RZ, RZ, 0x7f ;  /* 0x0000007fff007424 */ /* 0x000fe200078e00ff */
[----:B------:R-:W-:-:S04]  /*d1e0*/  ISETP.GT.U32.AND P0, PT, R4, 0x7f800000, PT ;  /* 0x7f8000000400780c */ /* 0x000fc80003f04070 */
[----:B------:R-:W-:-:S09]  /*d1f0*/  SEL R0, R0, 0x7c, P0 ;  /* 0x0000007c00007807 */ /* 0x000fd20000000000 */
.L_x_1440:
[----:B------:R-:W-:Y:S05]  /*d200*/  BSYNC.RECONVERGENT B0 ;  /* 0x0000000000007941 */ /* 0x000fea0003800200 */
.L_x_1438:
[----:B------:R-:W-:-:S04]  /*d210*/  SHF.R.U32.HI R5, RZ, 0x18, R5 ;  /* 0x00000018ff057819 */ /* 0x000fc80000011605 */
[----:B------:R-:W-:-:S05]  /*d220*/  LOP3.LUT R5, R0, 0x80, R5, 0xf8, !PT ;  /* 0x0000008000057812 */ /* 0x000fca00078ef805 */
[----:B------:R2:W-:Y:S01]  /*d230*/  STG.E.U8 desc[UR36][R2.64], R5 ;  /* 0x0000000502007986 */ /* 0x0005e2000c101124 */
[----:B------:R-:W-:Y:S05]  /*d240*/  BRA `(.L_x_1411) ;  /* 0x0000000000047947 */ /* 0x000fea0003800000 */
.L_x_1432:
[----:B------:R4:W-:Y:S02]  /*d250*/  STG.E.U16 desc[UR36][R2.64], R19 ;  /* 0x0000001302007986 */ /* 0x0009e4000c101524 */
.L_x_1411:
[----:B------:R-:W-:-:S07]  /*d260*/  VIADD R17, R17, 0x80 ;  /* 0x0000008011117836 */ /* 0x000fce0000000000 */
.L_x_1338:
[----:B------:R-:W-:Y:S05]  /*d270*/  BSYNC.RECONVERGENT B6 ;  /* 0x0000000000067941 */ /* 0x000fea0003800200 */
.L_x_1337:
[----:B------:R-:W5:Y:S02]  /*d280*/  LDCU UR4, c[0x0][0x380] ;  /* 0x00007000ff0477ac */ /* 0x000f640008000800 */
[----:B-----5:R-:W-:-:S13]  /*d290*/  ISETP.GE.AND P0, PT, R17, UR4, PT ;  /* 0x0000000411007c0c */ /* 0x020fda000bf06270 */
[----:B------:R-:W-:Y:S05]  /*d2a0*/  @P0 EXIT ;  /* 0x000000000000094d */ /* 0x000fea0003800000 */
[----:B------:R-:W5:Y:S01]  /*d2b0*/  LDCU UR4, c[0x0][0x388] ;  /* 0x00007100ff0477ac */ /* 0x000f620008000800 */
[----:B------:R-:W-:Y:S02]  /*d2c0*/  IMAD.MOV.U32 R18, RZ, RZ, RZ ;  /* 0x000000ffff127224 */ /* 0x000fe400078e00ff */
[----:B0--3--:R-:W-:Y:S02]  /*d2d0*/  IMAD.MOV.U32 R0, RZ, RZ, RZ ;  /* 0x000000ffff007224 */ /* 0x009fe400078e00ff */
[----:B------:R-:W-:Y:S01]  /*d2e0*/  IMAD.MOV.U32 R16, RZ, RZ, RZ ;  /* 0x000000ffff107224 */ /* 0x000fe200078e00ff */
[----:B-----5:R-:W-:-:S09]  /*d2f0*/  UISETP.NE.AND UP0, UPT, UR4, URZ, UPT ;  /* 0x000000ff0400728c */ /* 0x020fd2000bf05270 */
[----:B------:R-:W-:Y:S05]  /*d300*/  BRA.U !UP0, `(.L_x_1441) ;  /* 0x0000001508707547 */ /* 0x000fea000b800000 */
[----:B------:R-:W1:Y:S01]  /*d310*/  LDCU.64 UR4, c[0x0][0x390] ;  /* 0x00007200ff0477ac */ /* 0x000e620008000a00 */
[----:B------:R-:W-:Y:S01]  /*d320*/  HFMA2 R16, -RZ, RZ, 0, 0 ;  /* 0x00000000ff107431 */ /* 0x000fe200000001ff */
[----:B------:R-:W0:Y:S01]  /*d330*/  LDCU UR6, c[0x0][0x38c] ;  /* 0x00007180ff0677ac */ /* 0x000e220008000800 */
[----:B------:R-:W3:Y:S01]  /*d340*/  LDCU.64 UR8, c[0x0][0x4b8] ;  /* 0x00009700ff0877ac */ /* 0x000ee20008000a00 */
[----:B------:R-:W-:Y:S02]  /*d350*/  UISETP.NE.AND UP0, UPT, UR41, URZ, UPT ;  /* 0x000000ff2900728c */ /* 0x000fe4000bf05270 */
        /* <DEDUP_REMOVED lines=334> */
[----:B------:R-:W2:Y:S03]  /*e840*/  LDCU.64 UR8, c[0x0][0x5d8] ;  /* 0x0000bb00ff0877ac */ /* 0x000ea60008000a00 */
        /* <DEDUP_REMOVED lines=8> */
.L_x_1441:
[----:B------:R-:W0:Y:S01]  /*e8d0*/  LDCU.64 UR6, c[0x0][0x5e8] ;  /* 0x0000bd00ff0677ac */ /* 0x000e220008000a00 */
[----:B------:R-:W1:Y:S01]  /*e8e0*/  LDCU.64 UR8, c[0x0][0x5f0] ;  /* 0x0000be00ff0877ac */ /* 0x000e620008000a00 */
[----:B------:R-:W-:-:S04]  /*e8f0*/  UPRMT UR4, UR39, 0x9910, URZ ;  /* 0x0000991027047896 */ /* 0x000fc800080000ff */
[----:B------:R-:W-:Y:S01]  /*e900*/  UISETP.GT.AND UP0, UPT, UR4, 0x9, UPT ;  /* 0x000000090400788c */ /* 0x000fe2000bf04270 */
[----:B0-----:R-:W-:Y:S02]  /*e910*/  IADD3 R16, P0, PT, R16, UR6, RZ ;  /* 0x0000000610107c10 */ /* 0x001fe4000ff1e0ff */
[----:B-12-4-:R-:W-:-:S03]  /*e920*/  IADD3 R2, P1, PT, R0, UR8, RZ ;  /* 0x0000000800027c10 */ /* 0x016fc6000ff3e0ff */
[----:B------:R-:W-:Y:S02]  /*e930*/  IMAD.X R17, RZ, RZ, UR7, P0 ;  /* 0x00000007ff117e24 */ /* 0x000fe400080e06ff */
[----:B------:R-:W-:Y:S01]  /*e940*/  IMAD.X R3, RZ, RZ, UR9, P1 ;  /* 0x00000009ff037e24 */ /* 0x000fe200088e06ff */
        /* <DEDUP_REMOVED lines=14> */
.L_x_1445:
[----:B------:R-:W2:Y:S02]  /*ea30*/  LDG.E.U8 R2, desc[UR36][R2.64] ;  /* 0x0000002402027981 */ /* 0x000ea4000c1e1100 */
[----:B--2---:R-:W-:-:S04]  /*ea40*/  I2FP.F32.U32 R0, R2 ;  /* 0x0000000200007245 */ /* 0x004fc80000201000 */
[----:B------:R-:W-:-:S04]  /*ea50*/  F2FP.BF16.F32.PACK_AB R0, RZ, R0 ;  /* 0x00000000ff00723e */ /* 0x000fc800000010ff */
[----:B------:R-:W-:Y:S01]  /*ea60*/  PRMT R19, R0, 0x7610, R19 ;  /* 0x0000761000137816 */ /* 0x000fe20000000013 */
[----:B------:R-:W-:Y:S06]  /*ea70*/  BRA `(.L_x_1447) ;  /* 0x0000000c00c07947 */ /* 0x000fec0003800000 */
.L_x_1444:
        /* <DEDUP_REMOVED lines=11> */
.L_x_1449:
[----:B------:R-:W2:Y:S02]  /*eb30*/  LDG.E R2, desc[UR36][R2.64] ;  /* 0x0000002402027981 */ /* 0x000ea4000c1e1900 */
[----:B--2---:R-:W-:-:S04]  /*eb40*/  I2FP.F32.S32 R0, R2 ;  /* 0x0000000200007245 */ /* 0x004fc80000201400 */
[----:B------:R-:W-:-:S04]  /*eb50*/  F2FP.BF16.F32.PACK_AB R0, RZ, R0 ;  /* 0x00000000ff00723e */ /* 0x000fc800000010ff */
[----:B------:R-:W-:Y:S01]  /*eb60*/  PRMT R19, R0, 0x7610, R19 ;  /* 0x0000761000137816 */ /* 0x000fe20000000013 */
[----:B------:R-:W-:Y:S06]  /*eb70*/  BRA `(.L_x_1447) ;  /* 0x0000000c00807947 */ /* 0x000fec0003800000 */
.L_x_1448:
[----:B------:R-:W2:Y:S02]  /*eb80*/  LDG.E.U16 R2, desc[UR36][R2.64] ;  /* 0x0000002402027981 */ /* 0x000ea4000c1e1500 */
[----:B--2---:R-:W0:Y:S02]  /*eb90*/  I2F.S16 R0, R2 ;  /* 0x0000000200007306 */ /* 0x004e240000101400 */
[----:B0-----:R-:W-:-:S04]  /*eba0*/  F2FP.BF16.F32.PACK_AB R0, RZ, R0 ;  /* 0x00000000ff00723e */ /* 0x001fc800000010ff */
[----:B------:R-:W-:Y:S01]  /*ebb0*/  PRMT R19, R0, 0x7610, R19 ;  /* 0x0000761000137816 */ /* 0x000fe20000000013 */
[----:B------:R-:W-:Y:S06]  /*ebc0*/  BRA `(.L_x_1447) ;  /* 0x0000000c006c7947 */ /* 0x000fec0003800000 */
.L_x_1443:
        /* <DEDUP_REMOVED lines=9> */
.L_x_1451:
[----:B------:R-:W2:Y:S02]  /*ec60*/  LDG.E.U16 R0, desc[UR36][R2.64] ;  /* 0x0000002402007981 */ /* 0x000ea4000c1e1500 */
[----:B--2---:R-:W-:-:S05]  /*ec70*/  HADD2.F32 R0, -RZ, R0.H0_H0 ;  /* 0x20000000ff007230 */ /* 0x004fca0000004100 */
[----:B------:R-:W-:-:S04]  /*ec80*/  F2FP.BF16.F32.PACK_AB R0, RZ, R0 ;  /* 0x00000000ff00723e */ /* 0x000fc800000010ff */
[----:B------:R-:W-:Y:S01]  /*ec90*/  PRMT R19, R0, 0x7610, R19 ;  /* 0x0000761000137816 */ /* 0x000fe20000000013 */
[----:B------:R-:W-:Y:S06]  /*eca0*/  BRA `(.L_x_1447) ;  /* 0x0000000c00347947 */ /* 0x000fec0003800000 */
.L_x_1450:
        /* <DEDUP_REMOVED lines=9> */
.L_x_1453:
[----:B------:R-:W2:Y:S02]  /*ed40*/  LDG.E.U16 R2, desc[UR36][R2.64] ;  /* 0x0000002402027981 */ /* 0x000ea4000c1e1500 */
[----:B--2---:R-:W-:-:S05]  /*ed50*/  HADD2.F32 R0, -RZ, R2.H0_H0 ;  /* 0x20000002ff007230 */ /* 0x004fca0000004100 */
[----:B------:R-:W-:-:S04]  /*ed60*/  F2FP.BF16.F32.PACK_AB R0, RZ, R0 ;  /* 0x00000000ff00723e */ /* 0x000fc800000010ff */
[----:B------:R-:W-:Y:S01]  /*ed70*/  PRMT R19, R0, 0x7610, R19 ;  /* 0x0000761000137816 */ /* 0x000fe20000000013 */
[----:B------:R-:W-:Y:S06]  /*ed80*/  BRA `(.L_x_1447) ;  /* 0x0000000800fc7947 */ /* 0x000fec0003800000 */
.L_x_1452:
        /* <DEDUP_REMOVED lines=9> */
.L_x_1442:
        /* <DEDUP_REMOVED lines=14> */
.L_x_1456:
        /* <DEDUP_REMOVED lines=9> */
.L_x_1455:
        /* <DEDUP_REMOVED lines=27> */
.L_x_1458:
        /* <DEDUP_REMOVED lines=14> */
.L_x_1457:
[----:B------:R0:W5:Y:S01]  /*f220*/  LDG.E.U16 R19, desc[UR36][R2.64] ;  /* 0x0000002402137981 */ /* 0x000162000c1e1500 */
[----:B------:R-:W-:Y:S05]  /*f230*/  BRA `(.L_x_1447) ;  /* 0x0000000400d07947 */ /* 0x000fea0003800000 */
.L_x_1454:
        /* <DEDUP_REMOVED lines=13> */
.L_x_1461:
        /* <DEDUP_REMOVED lines=21> */
.L_x_1465:
[----:B------:R-:W-:Y:S05]  /*f460*/  BSYNC.RECONVERGENT B1 ;  /* 0x0000000000017941 */ /* 0x000fea0003800200 */
.L_x_1464:
[----:B------:R-:W-:Y:S01]  /*f470*/  IMAD.SHL.U32 R0, R0, 0x100000, RZ ;  /* 0x0010000000007824 */ /* 0x000fe200078e00ff */
[----:B------:R-:W-:-:S04]  /*f480*/  LEA R2, R2, 0x3b800000, 0x17 ;  /* 0x3b80000002027811 */ /* 0x000fc800078eb8ff */
[----:B------:R-:W-:-:S07]  /*f490*/  LOP3.LUT R0, R2, R0, R7, 0xfe, !PT ;  /* 0x0000000002007212 */ /* 0x000fce00078efe07 */
.L_x_1463:
[----:B------:R-:W-:Y:S05]  /*f4a0*/  BSYNC.RECONVERGENT B0 ;  /* 0x0000000000007941 */ /* 0x000fea0003800200 */
.L_x_1462:
[----:B------:R-:W-:-:S04]  /*f4b0*/  F2FP.BF16.F32.PACK_AB R0, RZ, R0 ;  /* 0x00000000ff00723e */ /* 0x000fc800000010ff */
[----:B------:R-:W-:Y:S01]  /*f4c0*/  PRMT R19, R0, 0x7610, R19 ;  /* 0x0000761000137816 */ /* 0x000fe20000000013 */
[----:B------:R-:W-:Y:S06]  /*f4d0*/  BRA `(.L_x_1447) ;  /* 0x0000000400287947 */ /* 0x000fec0003800000 */
.L_x_1460:
        /* <DEDUP_REMOVED lines=21> */
.L_x_1469:
[----:B------:R-:W-:Y:S05]  /*f630*/  BSYNC.RECONVERGENT B1 ;  /* 0x0000000000017941 */ /* 0x000fea0003800200 */
.L_x_1468:
[----:B------:R-:W-:Y:S01]  /*f640*/  IMAD.SHL.U32 R0, R0, 0x200000, RZ ;  /* 0x0020000000007824 */ /* 0x000fe200078e00ff */
[----:B------:R-:W-:-:S04]  /*f650*/  LEA R2, R2, 0x37800000, 0x17 ;  /* 0x3780000002027811 */ /* 0x000fc800078eb8ff */
[----:B------:R-:W-:-:S07]  /*f660*/  LOP3.LUT R0, R2, R0, R7, 0xfe, !PT ;  /* 0x0000000002007212 */ /* 0x000fce00078efe07 */
.L_x_1467:
[----:B------:R-:W-:Y:S05]  /*f670*/  BSYNC.RECONVERGENT B0 ;  /* 0x0000000000007941 */ /* 0x000fea0003800200 */
.L_x_1466:
[----:B------:R-:W-:-:S04]  /*f680*/  F2FP.BF16.F32.PACK_AB R0, RZ, R0 ;  /* 0x00000000ff00723e */ /* 0x000fc800000010ff */
[----:B------:R-:W-:Y:S01]  /*f690*/  PRMT R19, R0, 0x7610, R19 ;  /* 0x0000761000137816 */ /* 0x000fe20000000013 */
[----:B------:R-:W-:Y:S06]  /*f6a0*/  BRA `(.L_x_1447) ;  /* 0x0000000000b47947 */ /* 0x000fec0003800000 */
.L_x_1459:
        /* <DEDUP_REMOVED lines=14> */
.L_x_1473:
[----:B------:R-:W-:Y:S05]  /*f790*/  BSYNC.RECONVERGENT B0 ;  /* 0x0000000000007941 */ /* 0x000fea0003800200 */
.L_x_1472:
[----:B------:R-:W-:-:S04]  /*f7a0*/  F2FP.BF16.F32.PACK_AB R0, RZ, R0 ;  /* 0x00000000ff00723e */ /* 0x000fc800000010ff */
[----:B------:R-:W-:Y:S01]  /*f7b0*/  PRMT R19, R0, 0x7610, R19 ;  /* 0x0000761000137816 */ /* 0x000fe20000000013 */
[----:B------:R-:W-:Y:S06]  /*f7c0*/  BRA `(.L_x_1447) ;  /* 0x00000000006c7947 */ /* 0x000fec0003800000 */
.L_x_1446:
        /* <DEDUP_REMOVED lines=16> */
.L_x_1474:
[----:B------:R-:W-:Y:S01]  /*f8d0*/  PRMT R19, RZ, 0x7610, R19 ;  /* 0x00007610ff137816 */ /* 0x000fe20000000013 */
[----:B------:R-:W-:Y:S06]  /*f8e0*/  BRA `(.L_x_1447) ;  /* 0x0000000000247947 */ /* 0x000fec0003800000 */
.L_x_1471:
[----:B------:R-:W2:Y:S02]  /*f8f0*/  LDG.E.64 R2, desc[UR36][R2.64] ;  /* 0x0000002402027981 */ /* 0x000ea4000c1e1b00 */
[----:B--2---:R-:W0:Y:S02]  /*f900*/  I2F.U64 R0, R2 ;  /* 0x0000000200007312 */ /* 0x004e240000301000 */
[----:B0-----:R-:W-:-:S04]  /*f910*/  F2FP.BF16.F32.PACK_AB R0, RZ, R0 ;  /* 0x00000000ff00723e */ /* 0x001fc800000010ff */
[----:B------:R-:W-:Y:S01]  /*f920*/  PRMT R19, R0, 0x7610, R19 ;  /* 0x0000761000137816 */ /* 0x000fe20000000013 */
[----:B------:R-:W-:Y:S06]  /*f930*/  BRA `(.L_x_1447) ;  /* 0x0000000000107947 */ /* 0x000fec0003800000 */
.L_x_1470:
[----:B------:R-:W2:Y:S02]  /*f940*/  LDG.E R2, desc[UR36][R2.64] ;  /* 0x0000002402027981 */ /* 0x000ea4000c1e1900 */
[----:B--2---:R-:W-:-:S04]  /*f950*/  I2FP.F32.U32 R0, R2 ;  /* 0x0000000200007245 */ /* 0x004fc80000201000 */
[----:B------:R-:W-:-:S04]  /*f960*/  F2FP.BF16.F32.PACK_AB R0, RZ, R0 ;  /* 0x00000000ff00723e */ /* 0x000fc800000010ff */
[----:B------:R-:W-:-:S07]  /*f970*/  PRMT R19, R0, 0x7610, R19 ;  /* 0x0000761000137816 */ /* 0x000fce0000000013 */
.L_x_1447:
        /* <DEDUP_REMOVED lines=18> */
.L_x_1478:
[----:B------:R-:W2:Y:S02]  /*faa0*/  LDG.E.U8 R2, desc[UR36][R2.64] ;  /* 0x0000002402027981 */ /* 0x000ea4000c1e1100 */
[----:B--2---:R-:W-:-:S04]  /*fab0*/  I2FP.F32.U32 R0, R2 ;  /* 0x0000000200007245 */ /* 0x004fc80000201000 */
[----:B------:R-:W-:Y:S01]  /*fac0*/  F2FP.BF16.F32.PACK_AB R0, RZ, R0 ;  /* 0x00000000ff00723e */ /* 0x000fe200000010ff */
[----:B------:R-:W-:Y:S06]  /*fad0*/  BRA `(.L_x_1480) ;  /* 0x0000000c00847947 */ /* 0x000fec0003800000 */
.L_x_1477:
        /* <DEDUP_REMOVED lines=10> */
.L_x_1482:
[----:B------:R-:W2:Y:S02]  /*fb80*/  LDG.E R2, desc[UR36][R2.64] ;  /* 0x0000002402027981 */ /* 0x000ea4000c1e1900 */
[----:B--2---:R-:W-:-:S04]  /*fb90*/  I2FP.F32.S32 R0, R2 ;  /* 0x0000000200007245 */ /* 0x004fc80000201400 */
[----:B------:R-:W-:Y:S01]  /*fba0*/  F2FP.BF16.F32.PACK_AB R0, RZ, R0 ;  /* 0x00000000ff00723e */ /* 0x000fe200000010ff */
[----:B------:R-:W-:Y:S06]  /*fbb0*/  BRA `(.L_x_1480) ;  /* 0x0000000c004c7947 */ /* 0x000fec0003800000 */
.L_x_1481:
[----:B------:R-:W2:Y:S02]  /*fbc0*/  LDG.E.U16 R2, desc[UR36][R2.64] ;  /* 0x0000002402027981 */ /* 0x000ea4000c1e1500 */
[----:B--2---:R-:W0:Y:S02]  /*fbd0*/  I2F.S16 R0, R2 ;  /* 0x0000000200007306 */ /* 0x004e240000101400 */
[----:B0-----:R-:W-:Y:S01]  /*fbe0*/  F2FP.BF16.F32.PACK_AB R0, RZ, R0 ;  /* 0x00000000ff00723e */ /* 0x001fe200000010ff */
[----:B------:R-:W-:Y:S06]  /*fbf0*/  BRA `(.L_x_1480) ;  /* 0x0000000c003c7947 */ /* 0x000fec0003800000 */
.L_x_1476:
        /* <DEDUP_REMOVED lines=9> */
.L_x_1484:
[----:B------:R-:W2:Y:S02]  /*fc90*/  LDG.E.U16 R0, desc[UR36][R2.64] ;  /* 0x0000002402007981 */ /* 0x000ea4000c1e1500 */
[----:B--2---:R-:W-:-:S05]  /*fca0*/  HADD2.F32 R0, -RZ, R0.H0_H0 ;  /* 0x20000000ff007230 */ /* 0x004fca0000004100 */
[----:B------:R-:W-:Y:S01]  /*fcb0*/  F2FP.BF16.F32.PACK_AB R0, RZ, R0 ;  /* 0x00000000ff00723e */ /* 0x000fe200000010ff */
[----:B------:R-:W-:Y:S06]  /*fcc0*/  BRA `(.L_x_1480) ;  /* 0x0000000c00087947 */ /* 0x000fec0003800000 */
.L_x_1483:
        /* <DEDUP_REMOVED lines=9> */
.L_x_1486:
[----:B------:R-:W2:Y:S02]  /*fd60*/  LDG.E.U16 R2, desc[UR36][R2.64] ;  /* 0x0000002402027981 */ /* 0x000ea4000c1e1500 */
[----:B--2---:R-:W-:-:S05]  /*fd70*/  HADD2.F32 R0, -RZ, R2.H0_H0 ;  /* 0x20000002ff007230 */ /* 0x004fca0000004100 */
[----:B------:R-:W-:Y:S01]  /*fd80*/  F2FP.BF16.F32.PACK_AB R0, RZ, R0 ;  /* 0x00000000ff00723e */ /* 0x000fe200000010ff */
[----:B------:R-:W-:Y:S06]  /*fd90*/  BRA `(.L_x_1480) ;  /* 0x0000000800d47947 */ /* 0x000fec0003800000 */
.L_x_1485:
        /* <DEDUP_REMOVED lines=8> */
.L_x_1475:
        /* <DEDUP_REMOVED lines=13> */
.L_x_1489:
        /* <DEDUP_REMOVED lines=8> */
.L_x_1488:
        /* <DEDUP_REMOVED lines=27> */
.L_x_1491:
        /* <DEDUP_REMOVED lines=13> */
.L_x_1490:
[----:B------:R0:W5:Y:S01]  /*101f0*/  LDG.E.U16 R0, desc[UR36][R2.64] ;  /* 0x0000002402007981 */ /* 0x000162000c1e1500 */
[----:B------:R-:W-:Y:S05]  /*10200*/  BRA `(.L_x_1480) ;  /* 0x0000000400b87947 */ /* 0x000fea0003800000 */
.L_x_1487:
        /* <DEDUP_REMOVED lines=12> */
.L_x_1494:
        /* <DEDUP_REMOVED lines=21> */
.L_x_1498:
[----:B------:R-:W-:Y:S05]  /*10420*/  BSYNC.RECONVERGENT B1 ;  /* 0x0000000000017941 */ /* 0x000fea0003800200 */
.L_x_1497:
[----:B------:R-:W-:Y:S01]  /*10430*/  IMAD.SHL.U32 R0, R0, 0x100000, RZ ;  /* 0x0010000000007824 */ /* 0x000fe200078e00ff */
[----:B------:R-:W-:-:S04]  /*10440*/  LEA R2, R2, 0x3b800000, 0x17 ;  /* 0x3b80000002027811 */ /* 0x000fc800078eb8ff */
[----:B------:R-:W-:-:S07]  /*10450*/  LOP3.LUT R0, R2, R0, R7, 0xfe, !PT ;  /* 0x0000000002007212 */ /* 0x000fce00078efe07 */
.L_x_1496:
[----:B------:R-:W-:Y:S05]  /*10460*/  BSYNC.RECONVERGENT B0 ;  /* 0x0000000000007941 */ /* 0x000fea0003800200 */
.L_x_1495:
[----:B------:R-:W-:Y:S01]  /*10470*/  F2FP.BF16.F32.PACK_AB R0, RZ, R0 ;  /* 0x00000000ff00723e */ /* 0x000fe200000010ff */
[----:B------:R-:W-:Y:S06]  /*10480*/  BRA `(.L_x_1480) ;  /* 0x0000000400187947 */ /* 0x000fec0003800000 */
.L_x_1493:
        /* <DEDUP_REMOVED lines=21> */
.L_x_1502:
[----:B------:R-:W-:Y:S05]  /*105e0*/  BSYNC.RECONVERGENT B1 ;  /* 0x0000000000017941 */ /* 0x000fea0003800200 */
.L_x_1501:
[----:B------:R-:W-:Y:S02]  /*105f0*/  SHF.L.U32 R0, R0, 0x15, RZ ;  /* 0x0000001500007819 */ /* 0x000fe400000006ff */
[----:B------:R-:W-:-:S04]  /*10600*/  LEA R2, R2, 0x37800000, 0x17 ;  /* 0x3780000002027811 */ /* 0x000fc800078eb8ff */
[----:B------:R-:W-:-:S07]  /*10610*/  LOP3.LUT R0, R2, R0, R7, 0xfe, !PT ;  /* 0x0000000002007212 */ /* 0x000fce00078efe07 */
.L_x_1500:
[----:B------:R-:W-:Y:S05]  /*10620*/  BSYNC.RECONVERGENT B0 ;  /* 0x0000000000007941 */ /* 0x000fea0003800200 */
.L_x_1499:
[----:B------:R-:W-:Y:S01]  /*10630*/  F2FP.BF16.F32.PACK_AB R0, RZ, R0 ;  /* 0x00000000ff00723e */ /* 0x000fe200000010ff */
[----:B------:R-:W-:Y:S06]  /*10640*/  BRA `(.L_x_1480) ;  /* 0x0000000000a87947 */ /* 0x000fec0003800000 */
.L_x_1492:
        /* <DEDUP_REMOVED lines=14> */
.L_x_1506:
[----:B------:R-:W-:Y:S05]  /*10730*/  BSYNC.RECONVERGENT B0 ;  /* 0x0000000000007941 */ /* 0x000fea0003800200 */
.L_x_1505:
[----:B------:R-:W-:Y:S01]  /*10740*/  F2FP.BF16.F32.PACK_AB R0, RZ, R0 ;  /* 0x00000000ff00723e */ /* 0x000fe200000010ff */
[----:B------:R-:W-:Y:S06]  /*10750*/  BRA `(.L_x_1480) ;  /* 0x0000000000647947 */ /* 0x000fec0003800000 */
.L_x_1479:
        /* <DEDUP_REMOVED lines=16> */
.L_x_1507:
[----:B------:R-:W-:Y:S01]  /*10860*/  PRMT R0, RZ, 0x7610, R0 ;  /* 0x00007610ff007816 */ /* 0x000fe20000000000 */
[----:B------:R-:W-:Y:S06]  /*10870*/  BRA `(.L_x_1480) ;  /* 0x00000000001c7947 */ /* 0x000fec0003800000 */
.L_x_1504:
[----:B------:R-:W2:Y:S02]  /*10880*/  LDG.E.64 R2, desc[UR36][R2.64] ;  /* 0x0000002402027981 */ /* 0x000ea4000c1e1b00 */
[----:B--2---:R-:W0:Y:S02]  /*10890*/  I2F.U64 R0, R2 ;  /* 0x0000000200007312 */ /* 0x004e240000301000 */
[----:B0-----:R-:W-:Y:S01]  /*108a0*/  F2FP.BF16.F32.PACK_AB R0, RZ, R0 ;  /* 0x00000000ff00723e */ /* 0x001fe200000010ff */
[----:B------:R-:W-:Y:S06]  /*108b0*/  BRA `(.L_x_1480) ;  /* 0x00000000000c7947 */ /* 0x000fec0003800000 */
.L_x_1503:
[----:B------:R-:W2:Y:S02]  /*108c0*/  LDG.E R2, desc[UR36][R2.64] ;  /* 0x0000002402027981 */ /* 0x000ea4000c1e1900 */
[----:B--2---:R-:W-:-:S04]  /*108d0*/  I2FP.F32.U32 R0, R2 ;  /* 0x0000000200007245 */ /* 0x004fc80000201000 */
[----:B------:R-:W-:-:S07]  /*108e0*/  F2FP.BF16.F32.PACK_AB R0, RZ, R0 ;  /* 0x00000000ff00723e */ /* 0x000fce00000010ff */
.L_x_1480:
[----:B0----5:R-:W-:Y:S01]  /*108f0*/  IMAD.U32 R3, R19, 0x10000, RZ ;  /* 0x0001000013037824 */ /* 0x021fe200078e00ff */
[----:B------:R-:W-:-:S04]  /*10900*/  UPRMT UR4, UR43, 0x9910, URZ ;  /* 0x000099102b047896 */ /* 0x000fc800080000ff */
[----:B------:R-:W-:Y:S01]  /*10910*/  FSETP.GT.FTZ.AND P0, PT, R3, RZ, PT ;  /* 0x000000ff0300720b */ /* 0x000fe20003f14000 */
[----:B------:R-:W-:-:S12]  /*10920*/  UISETP.GT.AND UP0, UPT, UR4, 0x9, UPT ;  /* 0x000000090400788c */ /* 0x000fd8000bf04270 */
[----:B------:R-:W-:-:S04]  /*10930*/  @!P0 IMAD.U32 R0, R0, 0x10000, RZ ;  /* 0x0001000000008824 */ /* 0x000fc800078e00ff */
[----:B------:R-:W-:-:S05]  /*10940*/  @!P0 FMUL.FTZ R0, R3, R0 ;  /* 0x0000000003008220 */ /* 0x000fca0000410000 */
        /* <DEDUP_REMOVED lines=13> */
[----:B0-----:R-:W-:Y:S01]  /*10a20*/  STG.E.U8 desc[UR36][R16.64], R19 ;  /* 0x0000001310007986 */ /* 0x001fe2000c101124 */
[----:B------:R-:W-:Y:S05]  /*10a30*/  EXIT ;  /* 0x000000000000794d */ /* 0x000fea0003800000 */
.L_x_1511:
[----:B------:R-:W-:-:S06]  /*10a40*/  IMAD.U32 R3, R19, 0x10000, RZ ;  /* 0x0001000013037824 */ /* 0x000fcc00078e00ff */
[----:B------:R-:W0:Y:S02]  /*10a50*/  F2I.S64.TRUNC R2, R3 ;  /* 0x0000000300027311 */ /* 0x000e24000020d900 */
[----:B0-----:R-:W-:Y:S01]  /*10a60*/  STG.E.U8 desc[UR36][R16.64], R2 ;  /* 0x0000000210007986 */ /* 0x001fe2000c101124 */
[----:B------:R-:W-:Y:S05]  /*10a70*/  EXIT ;  /* 0x000000000000794d */ /* 0x000fea0003800000 */
.L_x_1510:
        /* <DEDUP_REMOVED lines=8> */
[----:B0-----:R-:W-:Y:S01]  /*10b00*/  STG.E.64 desc[UR36][R16.64], R2 ;  /* 0x0000000210007986 */ /* 0x001fe2000c101b24 */
[----:B------:R-:W-:Y:S05]  /*10b10*/  EXIT ;  /* 0x000000000000794d */ /* 0x000fea0003800000 */
.L_x_1514:
[----:B------:R-:W-:-:S06]  /*10b20*/  SHF.L.U32 R19, R19, 0x10, RZ ;  /* 0x0000001013137819 */ /* 0x000fcc00000006ff */
[----:B------:R-:W0:Y:S02]  /*10b30*/  F2I.FTZ.TRUNC.NTZ R19, R19 ;  /* 0x0000001300137305 */ /* 0x000e24000021f100 */
[----:B0-----:R-:W-:Y:S01]  /*10b40*/  STG.E desc[UR36][R16.64], R19 ;  /* 0x0000001310007986 */ /* 0x001fe2000c101924 */
[----:B------:R-:W-:Y:S05]  /*10b50*/  EXIT ;  /* 0x000000000000794d */ /* 0x000fea0003800000 */
.L_x_1513:
[----:B------:R-:W-:-:S06]  /*10b60*/  IMAD.U32 R19, R19, 0x10000, RZ ;  /* 0x0001000013137824 */ /* 0x000fcc00078e00ff */
[----:B------:R-:W0:Y:S02]  /*10b70*/  F2I.FTZ.TRUNC.NTZ R19, R19 ;  /* 0x0000001300137305 */ /* 0x000e24000021f100 */
[----:B0-----:R-:W-:Y:S01]  /*10b80*/  STG.E.U16 desc[UR36][R16.64], R19 ;  /* 0x0000001310007986 */ /* 0x001fe2000c101524 */
[----:B------:R-:W-:Y:S05]  /*10b90*/  EXIT ;  /* 0x000000000000794d */ /* 0x000fea0003800000 */
.L_x_1509:
[----:B------:R-:W-:-:S09]  /*10ba0*/  UISETP.GT.AND UP0, UPT, UR4, 0x6, UPT ;  /* 0x000000060400788c */ /* 0x000fd2000bf04270 */
[----:B------:R-:W-:Y:S05]  /*10bb0*/  BRA.U UP0, `(.L_x_1515) ;  /* 0x00000001002c7547 */ /* 0x000fea000b800000 */
[----:B------:R-:W-:-:S09]  /*10bc0*/  UISETP.NE.AND UP0, UPT, UR4, 0x5, UPT ;  /* 0x000000050400788c */ /* 0x000fd2000bf05270 */
[----:B------:R-:W-:Y:S05]  /*10bd0*/  BRA.U !UP0, `(.L_x_1516) ;  /* 0x0000000108147547 */ /* 0x000fea000b800000 */
[----:B------:R-:W-:-:S09]  /*10be0*/  UISETP.NE.AND UP0, UPT, UR4, 0x6, UPT ;  /* 0x000000060400788c */ /* 0x000fd2000bf05270 */
[----:B------:R-:W-:Y:S05]  /*10bf0*/  BRA.U UP0, `(.L_x_1512) ;  /* 0x0000000900307547 */ /* 0x000fea000b800000 */
[----:B------:R-:W-:-:S05]  /*10c00*/  IMAD.U32 R19, R19, 0x10000, RZ ;  /* 0x0001000013137824 */ /* 0x000fca00078e00ff */
[----:B------:R-:W-:Y:S01]  /*10c10*/  STG.E desc[UR36][R16.64], R19 ;  /* 0x0000001310007986 */ /* 0x000fe2000c101924 */
[----:B------:R-:W-:Y:S05]  /*10c20*/  EXIT ;  /* 0x000000000000794d */ /* 0x000fea0003800000 */
.L_x_1516:
[----:B------:R-:W-:-:S05]  /*10c30*/  IMAD.U32 R0, R19, 0x10000, RZ ;  /* 0x0001000013007824 */ /* 0x000fca00078e00ff */
[----:B------:R-:W-:-:S05]  /*10c40*/  F2FP.F16.F32.PACK_AB R0, RZ, R0 ;  /* 0x00000000ff00723e */ /* 0x000fca00000000ff */
[----:B------:R-:W-:Y:S01]  /*10c50*/  STG.E.U16 desc[UR36][R16.64], R0 ;  /* 0x0000000010007986 */ /* 0x000fe2000c101524 */
[----:B------:R-:W-:Y:S05]  /*10c60*/  EXIT ;  /* 0x000000000000794d */ /* 0x000fea0003800000 */
.L_x_1515:
        /* <DEDUP_REMOVED lines=8> */
[----:B------:R-:W-:Y:S01]  /*10cf0*/  STG.E.64 desc[UR36][R16.64], R2 ;  /* 0x0000000210007986 */ /* 0x000fe2000c101b24 */
[----:B------:R-:W-:Y:S05]  /*10d00*/  EXIT ;  /* 0x000000000000794d */ /* 0x000fea0003800000 */
.L_x_1518:
[----:B------:R-:W-:-:S04]  /*10d10*/  SHF.L.U32 R19, R19, 0x10, RZ ;  /* 0x0000001013137819 */ /* 0x000fc800000006ff */
[----:B------:R-:W-:-:S04]  /*10d20*/  F2FP.F16.F32.PACK_AB R3, RZ, R19 ;  /* 0x00000013ff03723e */ /* 0x000fc800000000ff */
[----:B------:R-:W-:-:S05]  /*10d30*/  PRMT R3, R3, 0x5410, RZ ;  /* 0x0000541003037816 */ /* 0x000fca00000000ff */
[----:B------:R-:W-:Y:S01]  /*10d40*/  STG.E desc[UR36][R16.64], R3 ;  /* 0x0000000310007986 */ /* 0x000fe2000c101924 */
[----:B------:R-:W-:Y:S05]  /*10d50*/  EXIT ;  /* 0x000000000000794d */ /* 0x000fea0003800000 */
.L_x_1517:
[----:B------:R-:W-:-:S04]  /*10d60*/  IMAD.U32 R2, R19, 0x10000, RZ ;  /* 0x0001000013027824 */ /* 0x000fc800078e00ff */
[----:B------:R-:W-:-:S06]  /*10d70*/  FMUL.FTZ R2, R2, 1 ;  /* 0x3f80000002027820 */ /* 0x000fcc0000410000 */
[----:B------:R-:W0:Y:S02]  /*10d80*/  F2F.F64.F32 R2, R2 ;  /* 0x0000000200027310 */ /* 0x000e240000201800 */
[----:B0-----:R-:W-:Y:S01]  /*10d90*/  STG.E.64 desc[UR36][R16.64], R2 ;  /* 0x0000000210007986 */ /* 0x001fe2000c101b24 */
[----:B------:R-:W-:Y:S05]  /*10da0*/  EXIT ;  /* 0x000000000000794d */ /* 0x000fea0003800000 */
.L_x_1508:
        /* <DEDUP_REMOVED lines=12> */
[----:B0-----:R-:W-:Y:S01]  /*10e70*/  STG.E.U16 desc[UR36][R16.64], R3 ;  /* 0x0000000310007986 */ /* 0x001fe2000c101524 */
[----:B------:R-:W-:Y:S05]  /*10e80*/  EXIT ;  /* 0x000000000000794d */ /* 0x000fea0003800000 */
.L_x_1522:
        /* <DEDUP_REMOVED lines=17> */
.L_x_1525:
[----:B------:R-:W-:-:S04]  /*10fa0*/  SHF.R.U32.HI R3, RZ, 0x18, R3 ;  /* 0x00000018ff037819 */ /* 0x000fc80000011603 */
[----:B------:R-:W-:-:S04]  /*10fb0*/  LOP3.LUT R0, R0, 0x80, R3, 0xf8, !PT ;  /* 0x0000008000007812 */ /* 0x000fc800078ef803 */
[----:B------:R-:W-:-:S07]  /*10fc0*/  PRMT R8, R0, 0x7610, R8 ;  /* 0x0000761000087816 */ /* 0x000fce0000000008 */
.L_x_1524:
[----:B------:R-:W-:Y:S05]  /*10fd0*/  BSYNC.RECONVERGENT B0 ;  /* 0x0000000000007941 */ /* 0x000fea0003800200 */
.L_x_1523:
[----:B------:R-:W-:Y:S01]  /*10fe0*/  STG.E.U8 desc[UR36][R16.64], R8 ;  /* 0x0000000810007986 */ /* 0x000fe2000c101124 */
[----:B------:R-:W-:Y:S05]  /*10ff0*/  EXIT ;  /* 0x000000000000794d */ /* 0x000fea0003800000 */
.L_x_1521:
        /* <DEDUP_REMOVED lines=17> */
.L_x_1528:
[----:B------:R-:W-:-:S04]  /*11110*/  SHF.R.U32.HI R3, RZ, 0x18, R3 ;  /* 0x00000018ff037819 */ /* 0x000fc80000011603 */
[----:B------:R-:W-:-:S04]  /*11120*/  LOP3.LUT R0, R0, 0x80, R3, 0xf8, !PT ;  /* 0x0000008000007812 */ /* 0x000fc800078ef803 */
[----:B------:R-:W-:-:S07]  /*11130*/  PRMT R8, R0, 0x7610, R8 ;  /* 0x0000761000087816 */ /* 0x000fce0000000008 */
.L_x_1527:
[----:B------:R-:W-:Y:S05]  /*11140*/  BSYNC.RECONVERGENT B0 ;  /* 0x0000000000007941 */ /* 0x000fea0003800200 */
.L_x_1526:
[----:B------:R-:W-:Y:S01]  /*11150*/  STG.E.U8 desc[UR36][R16.64], R8 ;  /* 0x0000000810007986 */ /* 0x000fe2000c101124 */
[----:B------:R-:W-:Y:S05]  /*11160*/  EXIT ;  /* 0x000000000000794d */ /* 0x000fea0003800000 */
.L_x_1520:
        /* <DEDUP_REMOVED lines=22> */
.L_x_1530:
[----:B------:R-:W-:-:S06]  /*112d0*/  SHF.L.U32 R2, R19, 0x10, RZ ;  /* 0x0000001013027819 */ /* 0x000fcc00000006ff */
[----:B------:R-:W0:Y:S02]  /*112e0*/  F2I.U64.TRUNC R2, R2 ;  /* 0x0000000200027311 */ /* 0x000e24000020d800 */
[----:B0-----:R-:W-:Y:S01]  /*112f0*/  STG.E.64 desc[UR36][R16.64], R2 ;  /* 0x0000000210007986 */ /* 0x001fe2000c101b24 */
[----:B------:R-:W-:Y:S05]  /*11300*/  EXIT ;  /* 0x000000000000794d */ /* 0x000fea0003800000 */
.L_x_1529:
[----:B------:R-:W-:-:S06]  /*11310*/  IMAD.U32 R19, R19, 0x10000, RZ ;  /* 0x0001000013137824 */ /* 0x000fcc00078e00ff */
[----:B------:R-:W0:Y:S02]  /*11320*/  F2I.FTZ.U32.TRUNC.NTZ R19, R19 ;  /* 0x0000001300137305 */ /* 0x000e24000021f000 */
[----:B0-----:R-:W-:Y:S01]  /*11330*/  STG.E desc[UR36][R16.64], R19 ;  /* 0x0000001310007986 */ /* 0x001fe2000c101924 */
[----:B------:R-:W-:Y:S05]  /*11340*/  EXIT ;  /* 0x000000000000794d */ /* 0x000fea0003800000 */
.L_x_1519:
        /* <DEDUP_REMOVED lines=9> */
[----:B------:R-:W-:Y:S01]  /*113e0*/  STG.E.U8 desc[UR36][R16.64], R3 ;  /* 0x0000000310007986 */ /* 0x000fe2000c101124 */
[----:B------:R-:W-:Y:S05]  /*113f0*/  EXIT ;  /* 0x000000000000794d */ /* 0x000fea0003800000 */
.L_x_1532:
[----:B------:R-:W-:Y:S01]  /*11400*/  IMAD.U32 R19, R19, 0x10000, RZ ;  /* 0x0001000013137824 */ /* 0x000fe200078e00ff */
[----:B------:R-:W-:-:S03]  /*11410*/  CS2R R6, SRZ ;  /* 0x0000000000067805 */ /* 0x000fc6000001ff00 */
[----:B------:R-:W-:-:S06]  /*11420*/  FMUL.FTZ R4, R19, 1 ;  /* 0x3f80000013047820 */ /* 0x000fcc0000410000 */
[----:B------:R-:W0:Y:S02]  /*11430*/  F2F.F64.F32 R4, R4 ;  /* 0x0000000400047310 */ /* 0x000e240000201800 */
[----:B0-----:R-:W-:Y:S01]  /*11440*/  STG.E.128 desc[UR36][R16.64], R4 ;  /* 0x0000000410007986 */ /* 0x001fe2000c101d24 */
[----:B------:R-:W-:Y:S05]  /*11450*/  EXIT ;  /* 0x000000000000794d */ /* 0x000fea0003800000 */
.L_x_1531:
[----:B------:R-:W-:-:S09]  /*11460*/  UISETP.NE.AND UP0, UPT, UR4, 0xf, UPT ;  /* 0x0000000f0400788c */ /* 0x000fd2000bf05270 */
[----:B------:R-:W-:Y:S05]  /*11470*/  BRA.U !UP0, `(.L_x_1533) ;  /* 0x0000000108e87547 */ /* 0x000fea000b800000 */
[----:B------:R-:W-:-:S09]  /*11480*/  UISETP.NE.AND UP0, UPT, UR4, 0x17, UPT ;  /* 0x000000170400788c */ /* 0x000fd2000bf05270 */
[----:B------:R-:W-:Y:S05]  /*11490*/  BRA.U !UP0, `(.L_x_1534) ;  /* 0x0000000108907547 */ /* 0x000fea000b800000 */
[----:B------:R-:W-:-:S09]  /*114a0*/  UISETP.NE.AND UP0, UPT, UR4, 0x18, UPT ;  /* 0x000000180400788c */ /* 0x000fd2000bf05270 */
[----:B------:R-:W-:Y:S05]  /*114b0*/  BRA.U !UP0, `(.L_x_1535) ;  /* 0x0000000108447547 */ /* 0x000fea000b800000 */
.L_x_1512:
[----:B------:R-:W-:Y:S01]  /*114c0*/  MOV R0, 0x130 ;  /* 0x0000013000007802 */ /* 0x000fe20000000f00 */
[----:B------:R-:W0:Y:S01]  /*114d0*/  LDCU.64 UR4, c[0x4][0x120] ;  /* 0x01002400ff0477ac */ /* 0x000e220008000a00 */
[----:B------:R-:W-:Y:S02]  /*114e0*/  HFMA2 R13, -RZ, RZ, 0, 0 ;  /* 0x00000000ff0d7431 */ /* 0x000fe400000001ff */
[----:B------:R-:W-:Y:S01]  /*114f0*/  IMAD.MOV.U32 R8, RZ, RZ, 0x65 ;  /* 0x00000065ff087424 */ /* 0x000fe200078e00ff */
[----:B------:R1:W2:Y:S01]  /*11500*/  LDC.64 R2, c[0x4][R0] ;  /* 0x0100000000027b82 */ /* 0x0002a20000000a00 */
[----:B------:R-:W3:Y:S01]  /*11510*/  LDCU.64 UR6, c[0x4][0x128] ;  /* 0x01002500ff0677ac */ /* 0x000ee20008000a00 */
[----:B------:R-:W-:Y:S01]  /*11520*/  IMAD.MOV.U32 R12, RZ, RZ, 0x1 ;  /* 0x00000001ff0c7424 */ /* 0x000fe200078e00ff */
        /* <DEDUP_REMOVED lines=9> */
.L_x_1536:
[----:B------:R-:W-:Y:S05]  /*115c0*/  EXIT ;  /* 0x000000000000794d */ /* 0x000fea0003800000 */
.L_x_1535:
        /* <DEDUP_REMOVED lines=13> */
.L_x_1538:
[----:B------:R-:W-:Y:S05]  /*116a0*/  BSYNC.RECONVERGENT B0 ;  /* 0x0000000000007941 */ /* 0x000fea0003800200 */
.L_x_1537:
[----:B------:R-:W-:-:S05]  /*116b0*/  LOP3.LUT R3, R0, 0x80, R3, 0xf8, !PT ;  /* 0x0000008000037812 */ /* 0x000fca00078ef803 */
[----:B------:R-:W-:Y:S01]  /*116c0*/  STG.E.U8 desc[UR36][R16.64], R3 ;  /* 0x0000000310007986 */ /* 0x000fe2000c101124 */
[----:B------:R-:W-:Y:S05]  /*116d0*/  EXIT ;  /* 0x000000000000794d */ /* 0x000fea0003800000 */
.L_x_1534:
        /* <DEDUP_REMOVED lines=12> */
.L_x_1540:
[----:B------:R-:W-:Y:S01]  /*117a0*/  IMAD.MOV.U32 R0, RZ, RZ, 0x7f ;  /* 0x0000007fff007424 */ /* 0x000fe200078e00ff */
[----:B------:R-:W-:-:S04]  /*117b0*/  ISETP.GT.U32.AND P0, PT, R2, 0x7f800000, PT ;  /* 0x7f8000000200780c */ /* 0x000fc80003f04070 */
[----:B------:R-:W-:-:S09]  /*117c0*/  SEL R0, R0, 0x7c, P0 ;  /* 0x0000007c00007807 */ /* 0x000fd20000000000 */
.L_x_1541:
[----:B------:R-:W-:Y:S05]  /*117d0*/  BSYNC.RECONVERGENT B0 ;  /* 0x0000000000007941 */ /* 0x000fea0003800200 */
.L_x_1539:
[----:B------:R-:W-:-:S04]  /*117e0*/  SHF.R.U32.HI R3, RZ, 0x18, R3 ;  /* 0x00000018ff037819 */ /* 0x000fc80000011603 */
[----:B------:R-:W-:-:S05]  /*117f0*/  LOP3.LUT R3, R0, 0x80, R3, 0xf8, !PT ;  /* 0x0000008000037812 */ /* 0x000fca00078ef803 */
[----:B------:R-:W-:Y:S01]  /*11800*/  STG.E.U8 desc[UR36][R16.64], R3 ;  /* 0x0000000310007986 */ /* 0x000fe2000c101124 */
[----:B------:R-:W-:Y:S05]  /*11810*/  EXIT ;  /* 0x000000000000794d */ /* 0x000fea0003800000 */
.L_x_1533:
[----:B------:R-:W-:Y:S01]  /*11820*/  STG.E.U16 desc[UR36][R16.64], R19 ;  /* 0x0000001310007986 */ /* 0x000fe2000c101524 */
[----:B------:R-:W-:Y:S05]  /*11830*/  EXIT ;  /* 0x000000000000794d */ /* 0x000fea0003800000 */
.L_x_1542:
        /* <DEDUP_REMOVED lines=12> */
.L_x_3674:


//--------------------- .text._ZN2at6native27unrolled_elementwise_kernelIZZZNS0_12prelu_kernelERNS_14TensorIteratorEENKUlvE_clEvENKUlvE1_clEvEUlN3c108BFloat16ES7_E_St5arrayIPcLm3EELi4E23TrivialOffsetCalculatorILi2EjESC_ILi1EjENS0_6memory12LoadWithCastILi2EEENSF_13StoreWithCastILi1EEEEEviT_T0_T2_T3_T4_T5_ --------------------------
	.section	.text._ZN2at6native27unrolled_elementwise_kernelIZZZNS0_12prelu_kernelERNS_14TensorIteratorEENKUlvE_clEvENKUlvE1_clEvEUlN3c108BFloat16ES7_E_St5arrayIPcLm3EELi4E23TrivialOffsetCalculatorILi2EjESC_ILi1EjENS0_6memory12LoadWithCastILi2EEENSF_13StoreWithCastILi1EEEEEviT_T0_T2_T3_T4_T5_,"ax",@progbits
	.align	128
        .global         _ZN2at6native27unrolled_elementwise_kernelIZZZNS0_12prelu_kernelERNS_14TensorIteratorEENKUlvE_clEvENKUlvE1_clEvEUlN3c108BFloat16ES7_E_St5arrayIPcLm3EELi4E23TrivialOffsetCalculatorILi2EjESC_ILi1EjENS0_6memory12LoadWithCastILi2EEENSF_13StoreWithCastILi1EEEEEviT_T0_T2_T3_T4_T5_
        .type           _ZN2at6native27unrolled_elementwise_kernelIZZZNS0_12prelu_kernelERNS_14TensorIteratorEENKUlvE_clEvENKUlvE1_clEvEUlN3c108BFloat16ES7_E_St5arrayIPcLm3EELi4E23TrivialOffsetCalculatorILi2EjESC_ILi1EjENS0_6memory12LoadWithCastILi2EEENSF_13StoreWithCastILi1EEEEEviT_T0_T2_T3_T4_T5_,@function
        .size           _ZN2at6native27unrolled_elementwise_kernelIZZZNS0_12prelu_kernelERNS_14TensorIteratorEENKUlvE_clEvENKUlvE1_clEvEUlN3c108BFloat16ES7_E_St5arrayIPcLm3EELi4E23TrivialOffsetCalculatorILi2EjESC_ILi1EjENS0_6memory12LoadWithCastILi2EEENSF_13StoreWithCastILi1EEEEEviT_T0_T2_T3_T4_T5_,(.L_x_3675 - _ZN2at6native27unrolled_elementwise_kernelIZZZNS0_12prelu_kernelERNS_14TensorIteratorEENKUlvE_clEvENKUlvE1_clEvEUlN3c108BFloat16ES7_E_St5arrayIPcLm3EELi4E23TrivialOffsetCalculatorILi2EjESC_ILi1EjENS0_6memory12LoadWithCastILi2EEENSF_13StoreWithCastILi1EEEEEviT_T0_T2_T3_T4_T5_)
        .other          _ZN2at6native27unrolled_elementwise_kernelIZZZNS0_12prelu_kernelERNS_14TensorIteratorEENKUlvE_clEvENKUlvE1_clEvEUlN3c108BFloat16ES7_E_St5arrayIPcLm3EELi4E23TrivialOffsetCalculatorILi2EjESC_ILi1EjENS0_6memory12LoadWithCastILi2EEENSF_13StoreWithCastILi1EEEEEviT_T0_T2_T3_T4_T5_,@"STO_CUDA_ENTRY STV_DEFAULT"
_ZN2at6native27unrolled_elementwise_kernelIZZZNS0_12prelu_kernelERNS_14TensorIteratorEENKUlvE_clEvENKUlvE1_clEvEUlN3c108BFloat16ES7_E_St5arrayIPcLm3EELi4E23TrivialOffsetCalculatorILi2EjESC_ILi1EjENS0_6memory12LoadWithCastILi2EEENSF_13StoreWithCastILi1EEEEEviT_T0_T2_T3_T4_T5_:
.text._ZN2at6native27unrolled_elementwise_kernelIZZZNS0_12prelu_kernelERNS_14TensorIteratorEENKUlvE_clEvENKUlvE1_clEvEUlN3c108BFloat16ES7_E_St5arrayIPcLm3EELi4E23TrivialOffsetCalculatorILi2EjESC_ILi1EjENS0_6memory12LoadWithCastILi2EEENSF_13StoreWithCastILi1EEEEEviT_T0_T2_T3_T4_T5_:
        /* <DEDUP_REMOVED lines=36> */
.L_x_1548:
[----:B------:R-:W2:Y:S02]  /*0240*/  LDG.E.U8 R4, desc[UR36][R4.64] ;  /* 0x0000002404047981 */ /* 0x000ea4000c1e1100 */
[----:B--2---:R-:W-:-:S04]  /*0250*/  I2FP.F32.U32 R0, R4 ;  /* 0x0000000400007245 */ /* 0x004fc80000201000 */
[----:B------:R-:W-:-:S04]  /*0260*/  F2FP.BF16.F32.PACK_AB R0, RZ, R0 ;  /* 0x00000000ff00723e */ /* 0x000fc800000010ff */
[----:B------:R-:W-:Y:S01]  /*0270*/  PRMT R28, R0, 0x7610, R28 ;  /* 0x00007610001c7816 */ /* 0x000fe2000000001c */
[----:B------:R-:W-:Y:S06]  /*0280*/  BRA `(.L_x_1550) ;  /* 0x0000000c00c47947 */ /* 0x000fec0003800000 */
.L_x_1547:
        /* <DEDUP_REMOVED lines=11> */
.L_x_1552:
[----:B------:R-:W2:Y:S02]  /*0340*/  LDG.E R4, desc[UR36][R4.64] ;  /* 0x0000002404047981 */ /* 0x000ea4000c1e1900 */
[----:B--2---:R-:W-:-:S04]  /*0350*/  I2FP.F32.S32 R0, R4 ;  /* 0x0000000400007245 */ /* 0x004fc80000201400 */
[----:B------:R-:W-:-:S04]  /*0360*/  F2FP.BF16.F32.PACK_AB R0, RZ, R0 ;  /* 0x00000000ff00723e */ /* 0x000fc800000010ff */
[----:B------:R-:W-:Y:S01]  /*0370*/  PRMT R28, R0, 0x7610, R28 ;  /* 0x00007610001c7816 */ /* 0x000fe2000000001c */
[----:B------:R-:W-:Y:S06]  /*0380*/  BRA `(.L_x_1550) ;  /* 0x0000000c00847947 */ /* 0x000fec0003800000 */
.L_x_1551:
[----:B------:R-:W2:Y:S02]  /*0390*/  LDG.E.U16 R4, desc[UR36][R4.64] ;  /* 0x0000002404047981 */ /* 0x000ea4000c1e1500 */
[----:B--2---:R-:W0:Y:S02]  /*03a0*/  I2F.S16 R0, R4 ;  /* 0x0000000400007306 */ /* 0x004e240000101400 */
[----:B0-----:R-:W-:-:S04]  /*03b0*/  F2FP.BF16.F32.PACK_AB R0, RZ, R0 ;  /* 0x00000000ff00723e */ /* 0x001fc800000010ff */
[----:B------:R-:W-:Y:S01]  /*03c0*/  PRMT R28, R0, 0x7610, R28 ;  /* 0x00007610001c7816 */ /* 0x000fe2000000001c */
[----:B------:R-:W-:Y:S06]  /*03d0*/  BRA `(.L_x_1550) ;  /* 0x0000000c00707947 */ /* 0x000fec0003800000 */
.L_x_1546:
        /* <DEDUP_REMOVED lines=9> */
.L_x_1554:
[----:B------:R-:W2:Y:S02]  /*0470*/  LDG.E.U16 R0, desc[UR36][R4.64] ;  /* 0x0000002404007981 */ /* 0x000ea4000c1e1500 */
[----:B--2---:R-:W-:-:S05]  /*0480*/  HADD2.F32 R0, -RZ, R0.H0_H0 ;  /* 0x20000000ff007230 */ /* 0x004fca0000004100 */
[----:B------:R-:W-:-:S04]  /*0490*/  F2FP.BF16.F32.PACK_AB R0, RZ, R0 ;  /* 0x00000000ff00723e */ /* 0x000fc800000010ff */
[----:B------:R-:W-:Y:S01]  /*04a0*/  PRMT R28, R0, 0x7610, R28 ;  /* 0x00007610001c7816 */ /* 0x000fe2000000001c */
[----:B------:R-:W-:Y:S06]  /*04b0*/  BRA `(.L_x_1550) ;  /* 0x0000000c00387947 */ /* 0x000fec0003800000 */
.L_x_1553:
        /* <DEDUP_REMOVED lines=9> */
.L_x_1556:
[----:B------:R-:W2:Y:S02]  /*0550*/  LDG.E.U16 R4, desc[UR36][R4.64] ;  /* 0x0000002404047981 */ /* 0x000ea4000c1e1500 */
[----:B--2---:R-:W-:-:S05]  /*0560*/  HADD2.F32 R0, -RZ, R4.H0_H0 ;  /* 0x20000004ff007230 */ /* 0x004fca0000004100 */
[----:B------:R-:W-:-:S04]  /*0570*/  F2FP.BF16.F32.PACK_AB R0, RZ, R0 ;  /* 0x00000000ff00723e */ /* 0x000fc800000010ff */
[----:B------:R-:W-:Y:S01]  /*0580*/  PRMT R28, R0, 0x7610, R28 ;  /* 0x00007610001c7816 */ /* 0x000fe2000000001c */
[----:B------:R-:W-:Y:S06]  /*0590*/  BRA `(.L_x_1550) ;  /* 0x0000000c00007947 */ /* 0x000fec0003800000 */
.L_x_1555:
        /* <DEDUP_REMOVED lines=9> */
.L_x_1545:
        /* <DEDUP_REMOVED lines=14> */
.L_x_1559:
        /* <DEDUP_REMOVED lines=9> */
.L_x_1558:
        /* <DEDUP_REMOVED lines=27> */
.L_x_1561:
        /* <DEDUP_REMOVED lines=12> */
[----:B------:R-:W-:-:S04]  /*0a10*/  F2FP.BF16.F32.PACK_AB R0, RZ, R0 ;  /* 0x00000000ff00723e */ /* 0x000fc800000010ff */
[----:B------:R-:W-:Y:S01]  /*0a20*/  PRMT R28, R0, 0x7610, R28 ;  /* 0x00007610001c7816 */ /* 0x000fe2000000001c */
[----:B------:R-:W-:Y:S06]  /*0a30*/  BRA `(.L_x_1550) ;  /* 0x0000000400d87947 */ /* 0x000fec0003800000 */
.L_x_1560:
[----:B------:R0:W5:Y:S01]  /*0a40*/  LDG.E.U16 R28, desc[UR36][R4.64] ;  /* 0x00000024041c7981 */ /* 0x000162000c1e1500 */
[----:B------:R-:W-:Y:S05]  /*0a50*/  BRA `(.L_x_1550) ;  /* 0x0000000400d07947 */ /* 0x000fea0003800000 */
.L_x_1557:
        /* <DEDUP_REMOVED lines=13> */
.L_x_1564:
        /* <DEDUP_REMOVED lines=21> */
.L_x_1568:
[----:B------:R-:W-:Y:S05]  /*0c80*/  BSYNC.RECONVERGENT B1 ;  /* 0x0000000000017941 */ /* 0x000fea0003800200 */
.L_x_1567:
[----:B------:R-:W-:Y:S01]  /*0c90*/  IMAD.SHL.U32 R0, R0, 0x100000, RZ ;  /* 0x0010000000007824 */ /* 0x000fe200078e00ff */
[----:B------:R-:W-:-:S04]  /*0ca0*/  LEA R3, R3, 0x3b800000, 0x17 ;  /* 0x3b80000003037811 */ /* 0x000fc800078eb8ff */
[----:B------:R-:W-:-:S07]  /*0cb0*/  LOP3.LUT R0, R3, R0, R7, 0xfe, !PT ;  /* 0x0000000003007212 */ /* 0x000fce00078efe07 */
.L_x_1566:
[----:B------:R-:W-:Y:S05]  /*0cc0*/  BSYNC.RECONVERGENT B0 ;  /* 0x0000000000007941 */ /* 0x000fea0003800200 */
.L_x_1565:
[----:B------:R-:W-:-:S04]  /*0cd0*/  F2FP.BF16.F32.PACK_AB R0, RZ, R0 ;  /* 0x00000000ff00723e */ /* 0x000fc800000010ff */
[----:B------:R-:W-:Y:S01]  /*0ce0*/  PRMT R28, R0, 0x7610, R28 ;  /* 0x00007610001c7816 */ /* 0x000fe2000000001c */
[----:B------:R-:W-:Y:S06]  /*0cf0*/  BRA `(.L_x_1550) ;  /* 0x0000000400287947 */ /* 0x000fec0003800000 */
.L_x_1563:
        /* <DEDUP_REMOVED lines=21> */
.L_x_1572:
[----:B------:R-:W-:Y:S05]  /*0e50*/  BSYNC.RECONVERGENT B1 ;  /* 0x0000000000017941 */ /* 0x000fea0003800200 */
.L_x_1571:
[----:B------:R-:W-:Y:S01]  /*0e60*/  IMAD.SHL.U32 R0, R0, 0x200000, RZ ;  /* 0x0020000000007824 */ /* 0x000fe200078e00ff */
[----:B------:R-:W-:-:S04]  /*0e70*/  LEA R3, R3, 0x37800000, 0x17 ;  /* 0x3780000003037811 */ /* 0x000fc800078eb8ff */
[----:B------:R-:W-:-:S07]  /*0e80*/  LOP3.LUT R0, R3, R0, R7, 0xfe, !PT ;  /* 0x0000000003007212 */ /* 0x000fce00078efe07 */
.L_x_1570:
[----:B------:R-:W-:Y:S05]  /*0e90*/  BSYNC.RECONVERGENT B0 ;  /* 0x0000000000007941 */ /* 0x000fea0003800200 */
.L_x_1569:
[----:B------:R-:W-:-:S04]  /*0ea0*/  F2FP.BF16.F32.PACK_AB R0, RZ, R0 ;  /* 0x00000000ff00723e */ /* 0x000fc800000010ff */
[----:B------:R-:W-:Y:S01]  /*0eb0*/  PRMT R28, R0, 0x7610, R28 ;  /* 0x00007610001c7816 */ /* 0x000fe2000000001c */
[----:B------:R-:W-:Y:S06]  /*0ec0*/  BRA `(.L_x_1550) ;  /* 0x0000000000b47947 */ /* 0x000fec0003800000 */
.L_x_1562:
[----:B------:R-:W-:-:S09]  /*0ed0*/  UISETP.NE.AND UP0, UPT, UR4, 0x1c, UPT ;  /* 0x0000001c0400788c */ /* 0x000fd2000bf05270 */
[----:B------:R-:W-:Y:S05]  /*0ee0*/  BRA.U !UP0, `(.L_x_1573) ;  /* 0x00000001089c7547 */ /* 0x000fea000b800000 */
[----:B------:R-:W-:-:S09]  /*0ef0*/  UISETP.NE.AND UP0, UPT, UR4, 0x1d, UPT ;  /* 0x0000001d0400788c */ /* 0x000fd2000bf05270 */
[----:B------:R-:W-:Y:S05]  /*0f00*/  BRA.U !UP0, `(.L_x_1574) ;  /* 0x0000000108807547 */ /* 0x000fea000b800000 */
[----:B------:R-:W-:-:S09]  /*0f10*/  UISETP.NE.AND UP0, UPT, UR4, 0x2c, UPT ;  /* 0x0000002c0400788c */ /* 0x000fd2000bf05270 */
[----:B------:R-:W-:Y:S05]  /*0f20*/  BRA.U !UP0, `(.L_x_1575) ;  /* 0x0000000108487547 */ /* 0x000fea000b800000 */
.L_x_1549:
        /* <DEDUP_REMOVED lines=16> */
.L_x_1576:
[----:B------:R-:W-:Y:S01]  /*1030*/  PRMT R28, RZ, 0x7610, R28 ;  /* 0x00007610ff1c7816 */ /* 0x000fe2000000001c */
[----:B------:R-:W-:Y:S06]  /*1040*/  BRA `(.L_x_1550) ;  /* 0x0000000000547947 */ /* 0x000fec0003800000 */
.L_x_1575:
        /* <DEDUP_REMOVED lines=8> */
.L_x_1578:
[----:B------:R-:W-:Y:S05]  /*10d0*/  BSYNC.RECONVERGENT B0 ;  /* 0x0000000000007941 */ /* 0x000fea0003800200 */
.L_x_1577:
[----:B------:R-:W-:-:S04]  /*10e0*/  F2FP.BF16.F32.PACK_AB R0, RZ, R0 ;  /* 0x00000000ff00723e */ /* 0x000fc800000010ff */
[----:B------:R-:W-:Y:S01]  /*10f0*/  PRMT R28, R0, 0x7610, R28 ;  /* 0x00007610001c7816 */ /* 0x000fe2000000001c */
[----:B------:R-:W-:Y:S06]  /*1100*/  BRA `(.L_x_1550) ;  /* 0x0000000000247947 */ /* 0x000fec0003800000 */
.L_x_1574:
[----:B------:R-:W2:Y:S02]  /*1110*/  LDG.E.64 R4, desc[UR36][R4.64] ;  /* 0x0000002404047981 */ /* 0x000ea4000c1e1b00 */
[----:B--2---:R-:W0:Y:S02]  /*1120*/  I2F.U64 R0, R4 ;  /* 0x0000000400007312 */ /* 0x004e240000301000 */
[----:B0-----:R-:W-:-:S04]  /*1130*/  F2FP.BF16.F32.PACK_AB R0, RZ, R0 ;  /* 0x00000000ff00723e */ /* 0x001fc800000010ff */
[----:B------:R-:W-:Y:S01]  /*1140*/  PRMT R28, R0, 0x7610, R28 ;  /* 0x00007610001c7816 */ /* 0x000fe2000000001c */
[----:B------:R-:W-:Y:S06]  /*1150*/  BRA `(.L_x_1550) ;  /* 0x0000000000107947 */ /* 0x000fec0003800000 */
.L_x_1573:
[----:B------:R-:W2:Y:S02]  /*1160*/  LDG.E R4, desc[UR36][R4.64] ;  /* 0x0000002404047981 */ /* 0x000ea4000c1e1900 */
[----:B--2---:R-:W-:-:S04]  /*1170*/  I2FP.F32.U32 R0, R4 ;  /* 0x0000000400007245 */ /* 0x004fc80000201000 */
[----:B------:R-:W-:-:S04]  /*1180*/  F2FP.BF16.F32.PACK_AB R0, RZ, R0 ;  /* 0x00000000ff00723e */ /* 0x000fc800000010ff */
[----:B------:R-:W-:-:S07]  /*1190*/  PRMT R28, R0, 0x7610, R28 ;  /* 0x00007610001c7816 */ /* 0x000fce000000001c */
.L_x_1550:
[----:B0-----:R-:W0:Y:S01]  /*11a0*/  LDC.64 R4, c[0x0][0x398] ;  /* 0x0000e600ff047b82 */ /* 0x001e220000000a00 */
        /* <DEDUP_REMOVED lines=20> */
.L_x_1582:
[----:B------:R-:W2:Y:S02]  /*12f0*/  LDG.E.U8 R4, desc[UR36][R4.64] ;  /* 0x0000002404047981 */ /* 0x000ea4000c1e1100 */
[----:B--2---:R-:W-:-:S04]  /*1300*/  I2FP.F32.U32 R0, R4 ;  /* 0x0000000400007245 */ /* 0x004fc80000201000 */
[----:B------:R-:W-:-:S04]  /*1310*/  F2FP.BF16.F32.PACK_AB R0, RZ, R0 ;  /* 0x00000000ff00723e */ /* 0x000fc800000010ff */
[----:B------:R-:W-:Y:S01]  /*1320*/  PRMT R24, R0, 0x7610, R24 ;  /* 0x0000761000187816 */ /* 0x000fe20000000018 */
[----:B------:R-:W-:Y:S06]  /*1330*/  BRA `(.L_x_1584) ;  /* 0x0000000c00c47947 */ /* 0x000fec0003800000 */
.L_x_1581:
        /* <DEDUP_REMOVED lines=11> */
.L_x_1586:
[----:B------:R-:W2:Y:S02]  /*13f0*/  LDG.E R4, desc[UR36][R4.64] ;  /* 0x0000002404047981 */ /* 0x000ea4000c1e1900 */
[----:B--2---:R-:W-:-:S04]  /*1400*/  I2FP.F32.S32 R0, R4 ;  /* 0x0000000400007245 */ /* 0x004fc80000201400 */
[----:B------:R-:W-:-:S04]  /*1410*/  F2FP.BF16.F32.PACK_AB R0, RZ, R0 ;  /* 0x00000000ff00723e */ /* 0x000fc800000010ff */
[----:B------:R-:W-:Y:S01]  /*1420*/  PRMT R24, R0, 0x7610, R24 ;  /* 0x0000761000187816 */ /* 0x000fe20000000018 */
[----:B------:R-:W-:Y:S06]  /*1430*/  BRA `(.L_x_1584) ;  /* 0x0000000c00847947 */ /* 0x000fec0003800000 */
.L_x_1585:
[----:B------:R-:W2:Y:S02]  /*1440*/  LDG.E.U16 R4, desc[UR36][R4.64] ;  /* 0x0000002404047981 */ /* 0x000ea4000c1e1500 */
[----:B--2---:R-:W0:Y:S02]  /*1450*/  I2F.S16 R0, R4 ;  /* 0x0000000400007306 */ /* 0x004e240000101400 */
[----:B0-----:R-:W-:-:S04]  /*1460*/  F2FP.BF16.F32.PACK_AB R0, RZ, R0 ;  /* 0x00000000ff00723e */ /* 0x001fc800000010ff */
[----:B------:R-:W-:Y:S01]  /*1470*/  PRMT R24, R0, 0x7610, R24 ;  /* 0x0000761000187816 */ /* 0x000fe20000000018 */
[----:B------:R-:W-:Y:S06]  /*1480*/  BRA `(.L_x_1584) ;  /* 0x0000000c00707947 */ /* 0x000fec0003800000 */
.L_x_1580:
        /* <DEDUP_REMOVED lines=9> */
.L_x_1588:
[----:B------:R-:W2:Y:S02]  /*1520*/  LDG.E.U16 R0, desc[UR36][R4.64] ;  /* 0x0000002404007981 */ /* 0x000ea4000c1e1500 */
[----:B--2---:R-:W-:-:S05]  /*1530*/  HADD2.F32 R0, -RZ, R0.H0_H0 ;  /* 0x20000000ff007230 */ /* 0x004fca0000004100 */
[----:B------:R-:W-:-:S04]  /*1540*/  F2FP.BF16.F32.PACK_AB R0, RZ, R0 ;  /* 0x00000000ff00723e */ /* 0x000fc800000010ff */
[----:B------:R-:W-:Y:S01]  /*1550*/  PRMT R24, R0, 0x7610, R24 ;  /* 0x0000761000187816 */ /* 0x000fe20000000018 */
[----:B------:R-:W-:Y:S06]  /*1560*/  BRA `(.L_x_1584) ;  /* 0x0000000c00387947 */ /* 0x000fec0003800000 */
.L_x_1587:
        /* <DEDUP_REMOVED lines=9> */
.L_x_1590:
[----:B------:R-:W2:Y:S02]  /*1600*/  LDG.E.U16 R4, desc[UR36][R4.64] ;  /* 0x0000002404047981 */ /* 0x000ea4000c1e1500 */
[----:B--2---:R-:W-:-:S05]  /*1610*/  HADD2.F32 R0, -RZ, R4.H0_H0 ;  /* 0x20000004ff007230 */ /* 0x004fca0000004100 */
[----:B------:R-:W-:-:S04]  /*1620*/  F2FP.BF16.F32.PACK_AB R0, RZ, R0 ;  /* 0x00000000ff00723e */ /* 0x000fc800000010ff */
[----:B------:R-:W-:Y:S01]  /*1630*/  PRMT R24, R0, 0x7610, R24 ;  /* 0x0000761000187816 */ /* 0x000fe20000000018 */
[----:B------:R-:W-:Y:S06]  /*1640*/  BRA `(.L_x_1584) ;  /* 0x0000000c00007947 */ /* 0x000fec0003800000 */
.L_x_1589:
        /* <DEDUP_REMOVED lines=9> */
.L_x_1579:
        /* <DEDUP_REMOVED lines=14> */
.L_x_1593:
        /* <DEDUP_REMOVED lines=9> */
.L_x_1592:
        /* <DEDUP_REMOVED lines=27> */
.L_x_1595:
        /* <DEDUP_REMOVED lines=15> */
.L_x_1594:
[----:B------:R0:W5:Y:S01]  /*1af0*/  LDG.E.U16 R24, desc[UR36][R4.64] ;  /* 0x0000002404187981 */ /* 0x000162000c1e1500 */
[----:B------:R-:W-:Y:S05]  /*1b00*/  BRA `(.L_x_1584) ;  /* 0x0000000400d07947 */ /* 0x000fea0003800000 */
.L_x_1591:
        /* <DEDUP_REMOVED lines=13> */
.L_x_1598:
        /* <DEDUP_REMOVED lines=21> */
.L_x_1602:
[----:B------:R-:W-:Y:S05]  /*1d30*/  BSYNC.RECONVERGENT B1 ;  /* 0x0000000000017941 */ /* 0x000fea0003800200 */
.L_x_1601:
[----:B------:R-:W-:Y:S01]  /*1d40*/  IMAD.SHL.U32 R0, R0, 0x100000, RZ ;  /* 0x0010000000007824 */ /* 0x000fe200078e00ff */
[----:B------:R-:W-:-:S04]  /*1d50*/  LEA R3, R3, 0x3b800000, 0x17 ;  /* 0x3b80000003037811 */ /* 0x000fc800078eb8ff */
[----:B------:R-:W-:-:S07]  /*1d60*/  LOP3.LUT R0, R3, R0, R7, 0xfe, !PT ;  /* 0x0000000003007212 */ /* 0x000fce00078efe07 */
.L_x_1600:
[----:B------:R-:W-:Y:S05]  /*1d70*/  BSYNC.RECONVERGENT B0 ;  /* 0x0000000000007941 */ /* 0x000fea0003800200 */
.L_x_1599:
[----:B------:R-:W-:-:S04]  /*1d80*/  F2FP.BF16.F32.PACK_AB R0, RZ, R0 ;  /* 0x00000000ff00723e */ /* 0x000fc800000010ff */
[----:B------:R-:W-:Y:S01]  /*1d90*/  PRMT R24, R0, 0x7610, R24 ;  /* 0x0000761000187816 */ /* 0x000fe20000000018 */
[----:B------:R-:W-:Y:S06]  /*1da0*/  BRA `(.L_x_1584) ;  /* 0x0000000400287947 */ /* 0x000fec0003800000 */
.L_x_1597:
        /* <DEDUP_REMOVED lines=21> */
.L_x_1606:
[----:B------:R-:W-:Y:S05]  /*1f00*/  BSYNC.RECONVERGENT B1 ;  /* 0x0000000000017941 */ /* 0x000fea0003800200 */
.L_x_1605:
[----:B------:R-:W-:Y:S01]  /*1f10*/  IMAD.SHL.U32 R0, R0, 0x200000, RZ ;  /* 0x0020000000007824 */ /* 0x000fe200078e00ff */
[----:B------:R-:W-:-:S04]  /*1f20*/  LEA R3, R3, 0x37800000, 0x17 ;  /* 0x3780000003037811 */ /* 0x000fc800078eb8ff */
[----:B------:R-:W-:-:S07]  /*1f30*/  LOP3.LUT R0, R3, R0, R7, 0xfe, !PT ;  /* 0x0000000003007212 */ /* 0x000fce00078efe07 */
.L_x_1604:
[----:B------:R-:W-:Y:S05]  /*1f40*/  BSYNC.RECONVERGENT B0 ;  /* 0x0000000000007941 */ /* 0x000fea0003800200 */
.L_x_1603:
[----:B------:R-:W-:-:S04]  /*1f50*/  F2FP.BF16.F32.PACK_AB R0, RZ, R0 ;  /* 0x00000000ff00723e */ /* 0x000fc800000010ff */
[----:B------:R-:W-:Y:S01]  /*1f60*/  PRMT R24, R0, 0x7610, R24 ;  /* 0x0000761000187816 */ /* 0x000fe20000000018 */
[----:B------:R-:W-:Y:S06]  /*1f70*/  BRA `(.L_x_1584) ;  /* 0x0000000000b47947 */ /* 0x000fec0003800000 */
.L_x_1596:
[----:B------:R-:W-:-:S09]  /*1f80*/  UISETP.NE.AND UP0, UPT, UR4, 0x1c, UPT ;  /* 0x0000001c0400788c */ /* 0x000fd2000bf05270 */
[----:B------:R-:W-:Y:S05]  /*1f90*/  BRA.U !UP0, `(.L_x_1607) ;  /* 0x00000001089c7547 */ /* 0x000fea000b800000 */
[----:B------:R-:W-:-:S09]  /*1fa0*/  UISETP.NE.AND UP0, UPT, UR4, 0x1d, UPT ;  /* 0x0000001d0400788c */ /* 0x000fd2000bf05270 */
[----:B------:R-:W-:Y:S05]  /*1fb0*/  BRA.U !UP0, `(.L_x_1608) ;  /* 0x0000000108807547 */ /* 0x000fea000b800000 */
[----:B------:R-:W-:-:S09]  /*1fc0*/  UISETP.NE.AND UP0, UPT, UR4, 0x2c, UPT ;  /* 0x0000002c0400788c */ /* 0x000fd2000bf05270 */
[----:B------:R-:W-:Y:S05]  /*1fd0*/  BRA.U !UP0, `(.L_x_1609) ;  /* 0x0000000108487547 */ /* 0x000fea000b800000 */
.L_x_1583:
        /* <DEDUP_REMOVED lines=16> */
.L_x_1610:
[----:B------:R-:W-:Y:S01]  /*20e0*/  PRMT R24, RZ, 0x7610, R24 ;  /* 0x00007610ff187816 */ /* 0x000fe20000000018 */
[----:B------:R-:W-:Y:S06]  /*20f0*/  BRA `(.L_x_1584) ;  /* 0x0000000000547947 */ /* 0x000fec0003800000 */
.L_x_1609:
        /* <DEDUP_REMOVED lines=8> */
.L_x_1612:
[----:B------:R-:W-:Y:S05]  /*2180*/  BSYNC.RECONVERGENT B0 ;  /* 0x0000000000007941 */ /* 0x000fea0003800200 */
.L_x_1611:
[----:B------:R-:W-:-:S04]  /*2190*/  F2FP.BF16.F32.PACK_AB R0, RZ, R0 ;  /* 0x00000000ff00723e */ /* 0x000fc800000010ff */
[----:B------:R-:W-:Y:S01]  /*21a0*/  PRMT R24, R0, 0x7610, R24 ;  /* 0x0000761000187816 */ /* 0x000fe20000000018 */
[----:B------:R-:W-:Y:S06]  /*21b0*/  BRA `(.L_x_1584) ;  /* 0x0000000000247947 */ /* 0x000fec0003800000 */
.L_x_1608:
[----:B------:R-:W2:Y:S02]  /*21c0*/  LDG.E.64 R4, desc[UR36][R4.64] ;  /* 0x0000002404047981 */ /* 0x000ea4000c1e1b00 */
[----:B--2---:R-:W0:Y:S02]  /*21d0*/  I2F.U64 R0, R4 ;  /* 0x0000000400007312 */ /* 0x004e240000301000 */
[----:B0-----:R-:W-:-:S04]  /*21e0*/  F2FP.BF16.F32.PACK_AB R0, RZ, R0 ;  /* 0x00000000ff00723e */ /* 0x001fc800000010ff */
[----:B------:R-:W-:Y:S01]  /*21f0*/  PRMT R24, R0, 0x7610, R24 ;  /* 0x0000761000187816 */ /* 0x000fe20000000018 */
[----:B------:R-:W-:Y:S06]  /*2200*/  BRA `(.L_x_1584) ;  /* 0x0000000000107947 */ /* 0x000fec0003800000 */
.L_x_1607:
[----:B------:R-:W2:Y:S02]  /*2210*/  LDG.E R4, desc[UR36][R4.64] ;  /* 0x0000002404047981 */ /* 0x000ea4000c1e1900 */
[----:B--2---:R-:W-:-:S04]  /*2220*/  I2FP.F32.U32 R0, R4 ;  /* 0x0000000400007245 */ /* 0x004fc80000201000 */
[----:B------:R-:W-:-:S04]  /*2230*/  F2FP.BF16.F32.PACK_AB R0, RZ, R0 ;  /* 0x00000000ff00723e */ /* 0x000fc800000010ff */
[----:B------:R-:W-:-:S07]  /*2240*/  PRMT R24, R0, 0x7610, R24 ;  /* 0x0000761000187816 */ /* 0x000fce0000000018 */
.L_x_1584:
[----:B------:R-:W-:-:S07]  /*2250*/  VIADD R19, R25, 0x80 ;  /* 0x0000008019137836 */ /* 0x000fce0000000000 */
.L_x_1544:
[----:B------:R-:W-:Y:S05]  /*2260*/  BSYNC.RECONVERGENT B6 ;  /* 0x0000000000067941 */ /* 0x000fea0003800200 */
.L_x_1543:
[----:B------:R-:W-:Y:S01]  /*2270*/  ISETP.GE.AND P0, PT, R19, R16, PT ;  /* 0x000000101300720c */ /* 0x000fe20003f06270 */
[----:B------:R-:W-:Y:S01]  /*2280*/  BSSY.RECONVERGENT B6, `(.L_x_1613) ;  /* 0x000021c000067945 */ /* 0x000fe20003800200 */
[----:B------:R-:W-:Y:S02]  /*2290*/  PRMT R22, RZ, 0x7610, R22 ;  /* 0x00007610ff167816 */ /* 0x000fe40000000016 */
[----:B------:R-:W-:-:S09]  /*22a0*/  PRMT R26, RZ, 0x7610, R26 ;  /* 0x00007610ff1a7816 */ /* 0x000fd2000000001a */
[----:B------:R-:W-:Y:S05]  /*22b0*/  @P0 BRA `(.L_x_1614) ;  /* 0x0000002000600947 */ /* 0x000fea0003800000 */
[----:B0-----:R-:W0:Y:S01]  /*22c0*/  LDC.64 R4, c[0x0][0x390] ;  /* 0x0000e400ff047b82 */ /* 0x001e220000000a00 */
        /* <DEDUP_REMOVED lines=21> */
.L_x_1618:
[----:B------:R-:W2:Y:S02]  /*2420*/  LDG.E.U8 R4, desc[UR36][R4.64] ;  /* 0x0000002404047981 */ /* 0x000ea4000c1e1100 */
[----:B--2---:R-:W-:-:S04]  /*2430*/  I2FP.F32.U32 R0, R4 ;  /* 0x0000000400007245 */ /* 0x004fc80000201000 */
[----:B------:R-:W-:-:S04]  /*2440*/  F2FP.BF16.F32.PACK_AB R0, RZ, R0 ;  /* 0x00000000ff00723e */ /* 0x000fc800000010ff */
[----:B------:R-:W-:Y:S01]  /*2450*/  PRMT R22, R0, 0x7610, R22 ;  /* 0x0000761000167816 */ /* 0x000fe20000000016 */
[----:B------:R-:W-:Y:S06]  /*2460*/  BRA `(.L_x_1620) ;  /* 0x0000000c00c47947 */ /* 0x000fec0003800000 */
.L_x_1617:
        /* <DEDUP_REMOVED lines=11> */
.L_x_1622:
[----:B------:R-:W2:Y:S02]  /*2520*/  LDG.E R4, desc[UR36][R4.64] ;  /* 0x0000002404047981 */ /* 0x000ea4000c1e1900 */
[----:B--2---:R-:W-:-:S04]  /*2530*/  I2FP.F32.S32 R0, R4 ;  /* 0x0000000400007245 */ /* 0x004fc80000201400 */
[----:B------:R-:W-:-:S04]  /*2540*/  F2FP.BF16.F32.PACK_AB R0, RZ, R0 ;  /* 0x00000000ff00723e */ /* 0x000fc800000010ff */
[----:B------:R-:W-:Y:S01]  /*2550*/  PRMT R22, R0, 0x7610, R22 ;  /* 0x0000761000167816 */ /* 0x000fe20000000016 */
[----:B------:R-:W-:Y:S06]  /*2560*/  BRA `(.L_x_1620) ;  /* 0x0000000c00847947 */ /* 0x000fec0003800000 */
.L_x_1621:
[----:B------:R-:W2:Y:S02]  /*2570*/  LDG.E.U16 R4, desc[UR36][R4.64] ;  /* 0x0000002404047981 */ /* 0x000ea4000c1e1500 */
[----:B--2---:R-:W0:Y:S02]  /*2580*/  I2F.S16 R0, R4 ;  /* 0x0000000400007306 */ /* 0x004e240000101400 */
[----:B0-----:R-:W-:-:S04]  /*2590*/  F2FP.BF16.F32.PACK_AB R0, RZ, R0 ;  /* 0x00000000ff00723e */ /* 0x001fc800000010ff */
[----:B------:R-:W-:Y:S01]  /*25a0*/  PRMT R22, R0, 0x7610, R22 ;  /* 0x0000761000167816 */ /* 0x000fe20000000016 */
[----:B------:R-:W-:Y:S06]  /*25b0*/  BRA `(.L_x_1620) ;  /* 0x0000000c00707947 */ /* 0x000fec0003800000 */
.L_x_1616:
        /* <DEDUP_REMOVED lines=9> */
.L_x_1624:
[----:B------:R-:W2:Y:S02]  /*2650*/  LDG.E.U16 R0, desc[UR36][R4.64] ;  /* 0x0000002404007981 */ /* 0x000ea4000c1e1500 */
[----:B--2---:R-:W-:-:S05]  /*2660*/  HADD2.F32 R0, -RZ, R0.H0_H0 ;  /* 0x20000000ff007230 */ /* 0x004fca0000004100 */
[----:B------:R-:W-:-:S04]  /*2670*/  F2FP.BF16.F32.PACK_AB R0, RZ, R0 ;  /* 0x00000000ff00723e */ /* 0x000fc800000010ff */
[----:B------:R-:W-:Y:S01]  /*2680*/  PRMT R22, R0, 0x7610, R22 ;  /* 0x0000761000167816 */ /* 0x000fe20000000016 */
[----:B------:R-:W-:Y:S06]  /*2690*/  BRA `(.L_x_1620) ;  /* 0x0000000c00387947 */ /* 0x000fec0003800000 */
.L_x_1623:
        /* <DEDUP_REMOVED lines=9> */
.L_x_1626:
[----:B------:R-:W2:Y:S02]  /*2730*/  LDG.E.U16 R4, desc[UR36][R4.64] ;  /* 0x0000002404047981 */ /* 0x000ea4000c1e1500 */
[----:B--2---:R-:W-:-:S05]  /*2740*/  HADD2.F32 R0, -RZ, R4.H0_H0 ;  /* 0x20000004ff007230 */ /* 0x004fca0000004100 */
[----:B------:R-:W-:-:S04]  /*2750*/  F2FP.BF16.F32.PACK_AB R0, RZ, R0 ;  /* 0x00000000ff00723e */ /* 0x000fc800000010ff */
[----:B------:R-:W-:Y:S01]  /*2760*/  PRMT R22, R0, 0x7610, R22 ;  /* 0x0000761000167816 */ /* 0x000fe20000000016 */
[----:B------:R-:W-:Y:S06]  /*2770*/  BRA `(.L_x_1620) ;  /* 0x0000000c00007947 */ /* 0x000fec0003800000 */
.L_x_1625:
        /* <DEDUP_REMOVED lines=9> */
.L_x_1615:
        /* <DEDUP_REMOVED lines=14> */
.L_x_1629:
        /* <DEDUP_REMOVED lines=9> */
.L_x_1628:
        /* <DEDUP_REMOVED lines=27> */
.L_x_1631:
        /* <DEDUP_REMOVED lines=12> */
[----:B------:R-:W-:-:S04]  /*2bf0*/  F2FP.BF16.F32.PACK_AB R0, RZ, R0 ;  /* 0x00000000ff00723e */ /* 0x000fc800000010ff */
[----:B------:R-:W-:Y:S01]  /*2c00*/  PRMT R22, R0, 0x7610, R22 ;  /* 0x0000761000167816 */ /* 0x000fe20000000016 */
[----:B------:R-:W-:Y:S06]  /*2c10*/  BRA `(.L_x_1620) ;  /* 0x0000000400d87947 */ /* 0x000fec0003800000 */
.L_x_1630:
[----:B------:R0:W5:Y:S01]  /*2c20*/  LDG.E.U16 R22, desc[UR36][R4.64] ;  /* 0x0000002404167981 */ /* 0x000162000c1e1500 */
[----:B------:R-:W-:Y:S05]  /*2c30*/  BRA `(.L_x_1620) ;  /* 0x0000000400d07947 */ /* 0x000fea0003800000 */
.L_x_1627:
        /* <DEDUP_REMOVED lines=13> */
.L_x_1634:
        /* <DEDUP_REMOVED lines=21> */
.L_x_1638:
[----:B------:R-:W-:Y:S05]  /*2e60*/  BSYNC.RECONVERGENT B1 ;  /* 0x0000000000017941 */ /* 0x000fea0003800200 */
.L_x_1637:
[----:B------:R-:W-:Y:S01]  /*2e70*/  IMAD.SHL.U32 R0, R0, 0x100000, RZ ;  /* 0x0010000000007824 */ /* 0x000fe200078e00ff */
[----:B------:R-:W-:-:S04]  /*2e80*/  LEA R3, R3, 0x3b800000, 0x17 ;  /* 0x3b80000003037811 */ /* 0x000fc800078eb8ff */
[----:B------:R-:W-:-:S07]  /*2e90*/  LOP3.LUT R0, R3, R0, R7, 0xfe, !PT ;  /* 0x0000000003007212 */ /* 0x000fce00078efe07 */
.L_x_1636:
[----:B------:R-:W-:Y:S05]  /*2ea0*/  BSYNC.RECONVERGENT B0 ;  /* 0x0000000000007941 */ /* 0x000fea0003800200 */
.L_x_1635:
[----:B------:R-:W-:-:S04]  /*2eb0*/  F2FP.BF16.F32.PACK_AB R0, RZ, R0 ;  /* 0x00000000ff00723e */ /* 0x000fc800000010ff */
[----:B------:R-:W-:Y:S01]  /*2ec0*/  PRMT R22, R0, 0x7610, R22 ;  /* 0x0000761000167816 */ /* 0x000fe20000000016 */
[----:B------:R-:W-:Y:S06]  /*2ed0*/  BRA `(.L_x_1620) ;  /* 0x0000000400287947 */ /* 0x000fec0003800000 */
.L_x_1633:
        /* <DEDUP_REMOVED lines=21> */
.L_x_1642:
[----:B------:R-:W-:Y:S05]  /*3030*/  BSYNC.RECONVERGENT B1 ;  /* 0x0000000000017941 */ /* 0x000fea0003800200 */
.L_x_1641:
[----:B------:R-:W-:Y:S01]  /*3040*/  IMAD.SHL.U32 R0, R0, 0x200000, RZ ;  /* 0x0020000000007824 */ /* 0x000fe200078e00ff */
[----:B------:R-:W-:-:S04]  /*3050*/  LEA R3, R3, 0x37800000, 0x17 ;  /* 0x3780000003037811 */ /* 0x000fc800078eb8ff */
[----:B------:R-:W-:-:S07]  /*3060*/  LOP3.LUT R0, R3, R0, R7, 0xfe, !PT ;  /* 0x0000000003007212 */ /* 0x000fce00078efe07 */
.L_x_1640:
[----:B------:R-:W-:Y:S05]  /*3070*/  BSYNC.RECONVERGENT B0 ;  /* 0x0000000000007941 */ /* 0x000fea0003800200 */
.L_x_1639:
[----:B------:R-:W-:-:S04]  /*3080*/  F2FP.BF16.F32.PACK_AB R0, RZ, R0 ;  /* 0x00000000ff00723e */ /* 0x000fc800000010ff */
[----:B------:R-:W-:Y:S01]  /*3090*/  PRMT R22, R0, 0x7610, R22 ;  /* 0x0000761000167816 */ /* 0x000fe20000000016 */
[----:B------:R-:W-:Y:S06]  /*30a0*/  BRA `(.L_x_1620) ;  /* 0x0000000000b47947 */ /* 0x000fec0003800000 */
.L_x_1632:
        /* <DEDUP_REMOVED lines=14> */
.L_x_1646:
[----:B------:R-:W-:Y:S05]  /*3190*/  BSYNC.RECONVERGENT B0 ;  /* 0x0000000000007941 */ /* 0x000fea0003800200 */
.L_x_1645:
[----:B------:R-:W-:-:S04]  /*31a0*/  F2FP.BF16.F32.PACK_AB R0, RZ, R0 ;  /* 0x00000000ff00723e */ /* 0x000fc800000010ff */
[----:B------:R-:W-:Y:S01]  /*31b0*/  PRMT R22, R0, 0x7610, R22 ;  /* 0x0000761000167816 */ /* 0x000fe20000000016 */
[----:B------:R-:W-:Y:S06]  /*31c0*/  BRA `(.L_x_1620) ;  /* 0x00000000006c7947 */ /* 0x000fec0003800000 */
.L_x_1619:
        /* <DEDUP_REMOVED lines=16> */
.L_x_1647:
[----:B------:R-:W-:Y:S01]  /*32d0*/  PRMT R22, RZ, 0x7610, R22 ;  /* 0x00007610ff167816 */ /* 0x000fe20000000016 */
[----:B------:R-:W-:Y:S06]  /*32e0*/  BRA `(.L_x_1620) ;  /* 0x0000000000247947 */ /* 0x000fec0003800000 */
.L_x_1644:
[----:B------:R-:W2:Y:S02]  /*32f0*/  LDG.E.64 R4, desc[UR36][R4.64] ;  /* 0x0000002404047981 */ /* 0x000ea4000c1e1b00 */
[----:B--2---:R-:W0:Y:S02]  /*3300*/  I2F.U64 R0, R4 ;  /* 0x0000000400007312 */ /* 0x004e240000301000 */
[----:B0-----:R-:W-:-:S04]  /*3310*/  F2FP.BF16.F32.PACK_AB R0, RZ, R0 ;  /* 0x00000000ff00723e */ /* 0x001fc800000010ff */
[----:B------:R-:W-:Y:S01]  /*3320*/  PRMT R22, R0, 0x7610, R22 ;  /* 0x0000761000167816 */ /* 0x000fe20000000016 */
[----:B------:R-:W-:Y:S06]  /*3330*/  BRA `(.L_x_1620) ;  /* 0x0000000000107947 */ /* 0x000fec0003800000 */
.L_x_1643:
[----:B------:R-:W2:Y:S02]  /*3340*/  LDG.E R4, desc[UR36][R4.64] ;  /* 0x0000002404047981 */ /* 0x000ea4000c1e1900 */
[----:B--2---:R-:W-:-:S04]  /*3350*/  I2FP.F32.U32 R0, R4 ;  /* 0x0000000400007245 */ /* 0x004fc80000201000 */
[----:B------:R-:W-:-:S04]  /*3360*/  F2FP.BF16.F32.PACK_AB R0, RZ, R0 ;  /* 0x00000000ff00723e */ /* 0x000fc800000010ff */
[----:B------:R-:W-:-:S07]  /*3370*/  PRMT R22, R0, 0x7610, R22 ;  /* 0x0000761000167816 */ /* 0x000fce0000000016 */
.L_x_1620:
        /* <DEDUP_REMOVED lines=21> */
.L_x_1651:
[----:B------:R-:W2:Y:S02]  /*34d0*/  LDG.E.U8 R4, desc[UR36][R4.64] ;  /* 0x0000002404047981 */ /* 0x000ea4000c1e1100 */
[----:B--2---:R-:W-:-:S04]  /*34e0*/  I2FP.F32.U32 R0, R4 ;  /* 0x0000000400007245 */ /* 0x004fc80000201000 */
[----:B------:R-:W-:-:S04]  /*34f0*/  F2FP.BF16.F32.PACK_AB R0, RZ, R0 ;  /* 0x00000000ff00723e */ /* 0x000fc800000010ff */
[----:B------:R-:W-:Y:S01]  /*3500*/  PRMT R26, R0, 0x7610, R26 ;  /* 0x00007610001a7816 */ /* 0x000fe2000000001a */
[----:B------:R-:W-:Y:S06]  /*3510*/  BRA `(.L_x_1653) ;  /* 0x0000000c00c47947 */ /* 0x000fec0003800000 */
.L_x_1650:
        /* <DEDUP_REMOVED lines=11> */
.L_x_1655:
[----:B------:R-:W2:Y:S02]  /*35d0*/  LDG.E R4, desc[UR36][R4.64] ;  /* 0x0000002404047981 */ /* 0x000ea4000c1e1900 */
[----:B--2---:R-:W-:-:S04]  /*35e0*/  I2FP.F32.S32 R0, R4 ;  /* 0x0000000400007245 */ /* 0x004fc80000201400 */
[----:B------:R-:W-:-:S04]  /*35f0*/  F2FP.BF16.F32.PACK_AB R0, RZ, R0 ;  /* 0x00000000ff00723e */ /* 0x000fc800000010ff */
[----:B------:R-:W-:Y:S01]  /*3600*/  PRMT R26, R0, 0x7610, R26 ;  /* 0x00007610001a7816 */ /* 0x000fe2000000001a */
[----:B------:R-:W-:Y:S06]  /*3610*/  BRA `(.L_x_1653) ;  /* 0x0000000c00847947 */ /* 0x000fec0003800000 */
.L_x_1654:
[----:B------:R-:W2:Y:S02]  /*3620*/  LDG.E.U16 R4, desc[UR36][R4.64] ;  /* 0x0000002404047981 */ /* 0x000ea4000c1e1500 */
[----:B--2---:R-:W0:Y:S02]  /*3630*/  I2F.S16 R0, R4 ;  /* 0x0000000400007306 */ /* 0x004e240000101400 */
[----:B0-----:R-:W-:-:S04]  /*3640*/  F2FP.BF16.F32.PACK_AB R0, RZ, R0 ;  /* 0x00000000ff00723e */ /* 0x001fc800000010ff */
[----:B------:R-:W-:Y:S01]  /*3650*/  PRMT R26, R0, 0x7610, R26 ;  /* 0x00007610001a7816 */ /* 0x000fe2000000001a */
[----:B------:R-:W-:Y:S06]  /*3660*/  BRA `(.L_x_1653) ;  /* 0x0000000c00707947 */ /* 0x000fec0003800000 */
.L_x_1649:
        /* <DEDUP_REMOVED lines=9> */
.L_x_1657:
[----:B------:R-:W2:Y:S02]  /*3700*/  LDG.E.U16 R0, desc[UR36][R4.64] ;  /* 0x0000002404007981 */ /* 0x000ea4000c1e1500 */
[----:B--2---:R-:W-:-:S05]  /*3710*/  HADD2.F32 R0, -RZ, R0.H0_H0 ;  /* 0x20000000ff007230 */ /* 0x004fca0000004100 */
[----:B------:R-:W-:-:S04]  /*3720*/  F2FP.BF16.F32.PACK_AB R0, RZ, R0 ;  /* 0x00000000ff00723e */ /* 0x000fc800000010ff */
[----:B------:R-:W-:Y:S01]  /*3730*/  PRMT R26, R0, 0x7610, R26 ;  /* 0x00007610001a7816 */ /* 0x000fe2000000001a */
[----:B------:R-:W-:Y:S06]  /*3740*/  BRA `(.L_x_1653) ;  /* 0x0000000c00387947 */ /* 0x000fec0003800000 */
.L_x_1656:
        /* <DEDUP_REMOVED lines=9> */
.L_x_1659:
[----:B------:R-:W2:Y:S02]  /*37e0*/  LDG.E.U16 R4, desc[UR36][R4.64] ;  /* 0x0000002404047981 */ /* 0x000ea4000c1e1500 */
[----:B--2---:R-:W-:-:S05]  /*37f0*/  HADD2.F32 R0, -RZ, R4.H0_H0 ;  /* 0x20000004ff007230 */ /* 0x004fca0000004100 */
[----:B------:R-:W-:-:S04]  /*3800*/  F2FP.BF16.F32.PACK_AB R0, RZ, R0 ;  /* 0x00000000ff00723e */ /* 0x000fc800000010ff */
[----:B------:R-:W-:Y:S01]  /*3810*/  PRMT R26, R0, 0x7610, R26 ;  /* 0x00007610001a7816 */ /* 0x000fe2000000001a */
[----:B------:R-:W-:Y:S06]  /*3820*/  BRA `(.L_x_1653) ;  /* 0x0000000c00007947 */ /* 0x000fec0003800000 */
.L_x_1658:
        /* <DEDUP_REMOVED lines=9> */
.L_x_1648:
        /* <DEDUP_REMOVED lines=14> */
.L_x_1662:
        /* <DEDUP_REMOVED lines=9> */
.L_x_1661:
        /* <DEDUP_REMOVED lines=27> */
.L_x_1664:
        /* <DEDUP_REMOVED lines=15> */
.L_x_1663:
[----:B------:R0:W5:Y:S01]  /*3cd0*/  LDG.E.U16 R26, desc[UR36][R4.64] ;  /* 0x00000024041a7981 */ /* 0x000162000c1e1500 */
[----:B------:R-:W-:Y:S05]  /*3ce0*/  BRA `(.L_x_1653) ;  /* 0x0000000400d07947 */ /* 0x000fea0003800000 */
.L_x_1660:
        /* <DEDUP_REMOVED lines=13> */
.L_x_1667:
        /* <DEDUP_REMOVED lines=21> */
.L_x_1671:
[----:B------:R-:W-:Y:S05]  /*3f10*/  BSYNC.RECONVERGENT B1 ;  /* 0x0000000000017941 */ /* 0x000fea0003800200 */
.L_x_1670:
[----:B------:R-:W-:Y:S01]  /*3f20*/  IMAD.SHL.U32 R0, R0, 0x100000, RZ ;  /* 0x0010000000007824 */ /* 0x000fe200078e00ff */
[----:B------:R-:W-:-:S04]  /*3f30*/  LEA R3, R3, 0x3b800000, 0x17 ;  /* 0x3b80000003037811 */ /* 0x000fc800078eb8ff */
[----:B------:R-:W-:-:S07]  /*3f40*/  LOP3.LUT R0, R3, R0, R7, 0xfe, !PT ;  /* 0x0000000003007212 */ /* 0x000fce00078efe07 */
.L_x_1669:
[----:B------:R-:W-:Y:S05]  /*3f50*/  BSYNC.RECONVERGENT B0 ;  /* 0x0000000000007941 */ /* 0x000fea0003800200 */
.L_x_1668:
[----:B------:R-:W-:-:S04]  /*3f60*/  F2FP.BF16.F32.PACK_AB R0, RZ, R0 ;  /* 0x00000000ff00723e */ /* 0x000fc800000010ff */
[----:B------:R-:W-:Y:S01]  /*3f70*/  PRMT R26, R0, 0x7610, R26 ;  /* 0x00007610001a7816 */ /* 0x000fe2000000001a */
[----:B------:R-:W-:Y:S06]  /*3f80*/  BRA `(.L_x_1653) ;  /* 0x0000000400287947 */ /* 0x000fec0003800000 */
.L_x_1666:
        /* <DEDUP_REMOVED lines=21> */
.L_x_1675:
[----:B------:R-:W-:Y:S05]  /*40e0*/  BSYNC.RECONVERGENT B1 ;  /* 0x0000000000017941 */ /* 0x000fea0003800200 */
.L_x_1674:
[----:B------:R-:W-:Y:S01]  /*40f0*/  IMAD.SHL.U32 R0, R0, 0x200000, RZ ;  /* 0x0020000000007824 */ /* 0x000fe200078e00ff */
[----:B------:R-:W-:-:S04]  /*4100*/  LEA R3, R3, 0x37800000, 0x17 ;  /* 0x3780000003037811 */ /* 0x000fc800078eb8ff */
[----:B------:R-:W-:-:S07]  /*4110*/  LOP3.LUT R0, R3, R0, R7, 0xfe, !PT ;  /* 0x0000000003007212 */ /* 0x000fce00078efe07 */
.L_x_1673:
[----:B------:R-:W-:Y:S05]  /*4120*/  BSYNC.RECONVERGENT B0 ;  /* 0x0000000000007941 */ /* 0x000fea0003800200 */
.L_x_1672:
[----:B------:R-:W-:-:S04]  /*4130*/  F2FP.BF16.F32.PACK_AB R0, RZ, R0 ;  /* 0x00000000ff00723e */ /* 0x000fc800000010ff */
[----:B------:R-:W-:Y:S01]  /*4140*/  PRMT R26, R0, 0x7610, R26 ;  /* 0x00007610001a7816 */ /* 0x000fe2000000001a */
[----:B------:R-:W-:Y:S06]  /*4150*/  BRA `(.L_x_1653) ;  /* 0x0000000000b47947 */ /* 0x000fec0003800000 */
.L_x_1665:
        /* <DEDUP_REMOVED lines=14> */
.L_x_1679:
[----:B------:R-:W-:Y:S05]  /*4240*/  BSYNC.RECONVERGENT B0 ;  /* 0x0000000000007941 */ /* 0x000fea0003800200 */
.L_x_1678:
[----:B------:R-:W-:-:S04]  /*4250*/  F2FP.BF16.F32.PACK_AB R0, RZ, R0 ;  /* 0x00000000ff00723e */ /* 0x000fc800000010ff */
[----:B------:R-:W-:Y:S01]  /*4260*/  PRMT R26, R0, 0x7610, R26 ;  /* 0x00007610001a7816 */ /* 0x000fe2000000001a */
[----:B------:R-:W-:Y:S06]  /*4270*/  BRA `(.L_x_1653) ;  /* 0x00000000006c7947 */ /* 0x000fec0003800000 */
.L_x_1652:
        /* <DEDUP_REMOVED lines=16> */
.L_x_1680:
[----:B------:R-:W-:Y:S01]  /*4380*/  PRMT R26, RZ, 0x7610, R26 ;  /* 0x00007610ff1a7816 */ /* 0x000fe2000000001a */
[----:B------:R-:W-:Y:S06]  /*4390*/  BRA `(.L_x_1653) ;  /* 0x0000000000247947 */ /* 0x000fec0003800000 */
.L_x_1677:
[----:B------:R-:W2:Y:S02]  /*43a0*/  LDG.E.64 R4, desc[UR36][R4.64] ;  /* 0x0000002404047981 */ /* 0x000ea4000c1e1b00 */
[----:B--2---:R-:W0:Y:S02]  /*43b0*/  I2F.U64 R0, R4 ;  /* 0x0000000400007312 */ /* 0x004e240000301000 */
[----:B0-----:R-:W-:-:S04]  /*43c0*/  F2FP.BF16.F32.PACK_AB R0, RZ, R0 ;  /* 0x00000000ff00723e */ /* 0x001fc800000010ff */
[----:B------:R-:W-:Y:S01]  /*43d0*/  PRMT R26, R0, 0x7610, R26 ;  /* 0x00007610001a7816 */ /* 0x000fe2000000001a */
[----:B------:R-:W-:Y:S06]  /*43e0*/  BRA `(.L_x_1653) ;  /* 0x0000000000107947 */ /* 0x000fec0003800000 */
.L_x_1676:
[----:B------:R-:W2:Y:S02]  /*43f0*/  LDG.E R4, desc[UR36][R4.64] ;  /* 0x0000002404047981 */ /* 0x000ea4000c1e1900 */
[----:B--2---:R-:W-:-:S04]  /*4400*/  I2FP.F32.U32 R0, R4 ;  /* 0x0000000400007245 */ /* 0x004fc80000201000 */
[----:B------:R-:W-:-:S04]  /*4410*/  F2FP.BF16.F32.PACK_AB R0, RZ, R0 ;  /* 0x00000000ff00723e */ /* 0x000fc800000010ff */
[----:B------:R-:W-:-:S07]  /*4420*/  PRMT R26, R0, 0x7610, R26 ;  /* 0x00007610001a7816 */ /* 0x000fce000000001a */
.L_x_1653:
[----:B------:R-:W-:-:S07]  /*4430*/  VIADD R19, R19, 0x80 ;  /* 0x0000008013137836 */ /* 0x000fce0000000000 */
.L_x_1614:
[----:B------:R-:W-:Y:S05]  /*4440*/  BSYNC.RECONVERGENT B6 ;  /* 0x0000000000067941 */ /* 0x000fea0003800200 */
.L_x_1613:
        /* <DEDUP_REMOVED lines=27> */
.L_x_1686:
[----:B------:R-:W2:Y:S02]  /*4600*/  LDG.E.U8 R4, desc[UR36][R4.64] ;  /* 0x0000002404047981 */ /* 0x000ea4000c1e1100 */
[----:B--2---:R-:W-:-:S04]  /*4610*/  I2FP.F32.U32 R0, R4 ;  /* 0x0000000400007245 */ /* 0x004fc80000201000 */
[----:B------:R-:W-:-:S04]  /*4620*/  F2FP.BF16.F32.PACK_AB R0, RZ, R0 ;  /* 0x00000000ff00723e */ /* 0x000fc800000010ff */
[----:B------:R-:W-:Y:S01]  /*4630*/  PRMT R17, R0, 0x7610, R17 ;  /* 0x0000761000117816 */ /* 0x000fe20000000011 */
[----:B------:R-:W-:Y:S06]  /*4640*/  BRA `(.L_x_1688) ;  /* 0x0000000c00c47947 */ /* 0x000fec0003800000 */
.L_x_1685:
        /* <DEDUP_REMOVED lines=11> */
.L_x_1690:
[----:B------:R-:W2:Y:S02]  /*4700*/  LDG.E R4, desc[UR36][R4.64] ;  /* 0x0000002404047981 */ /* 0x000ea4000c1e1900 */
[----:B--2---:R-:W-:-:S04]  /*4710*/  I2FP.F32.S32 R0, R4 ;  /* 0x0000000400007245 */ /* 0x004fc80000201400 */
[----:B------:R-:W-:-:S04]  /*4720*/  F2FP.BF16.F32.PACK_AB R0, RZ, R0 ;  /* 0x00000000ff00723e */ /* 0x000fc800000010ff */
[----:B------:R-:W-:Y:S01]  /*4730*/  PRMT R17, R0, 0x7610, R17 ;  /* 0x0000761000117816 */ /* 0x000fe20000000011 */
[----:B------:R-:W-:Y:S06]  /*4740*/  BRA `(.L_x_1688) ;  /* 0x0000000c00847947 */ /* 0x000fec0003800000 */
.L_x_1689:
[----:B------:R-:W2:Y:S02]  /*4750*/  LDG.E.U16 R4, desc[UR36][R4.64] ;  /* 0x0000002404047981 */ /* 0x000ea4000c1e1500 */
[----:B--2---:R-:W0:Y:S02]  /*4760*/  I2F.S16 R0, R4 ;  /* 0x0000000400007306 */ /* 0x004e240000101400 */
[----:B0-----:R-:W-:-:S04]  /*4770*/  F2FP.BF16.F32.PACK_AB R0, RZ, R0 ;  /* 0x00000000ff00723e */ /* 0x001fc800000010ff */
[----:B------:R-:W-:Y:S01]  /*4780*/  PRMT R17, R0, 0x7610, R17 ;  /* 0x0000761000117816 */ /* 0x000fe20000000011 */
[----:B------:R-:W-:Y:S06]  /*4790*/  BRA `(.L_x_1688) ;  /* 0x0000000c00707947 */ /* 0x000fec0003800000 */
.L_x_1684:
        /* <DEDUP_REMOVED lines=9> */
.L_x_1692:
[----:B------:R-:W2:Y:S02]  /*4830*/  LDG.E.U16 R0, desc[UR36][R4.64] ;  /* 0x0000002404007981 */ /* 0x000ea4000c1e1500 */
[----:B--2---:R-:W-:-:S05]  /*4840*/  HADD2.F32 R0, -RZ, R0.H0_H0 ;  /* 0x20000000ff007230 */ /* 0x004fca0000004100 */
[----:B------:R-:W-:-:S04]  /*4850*/  F2FP.BF16.F32.PACK_AB R0, RZ, R0 ;  /* 0x00000000ff00723e */ /* 0x000fc800000010ff */
[----:B------:R-:W-:Y:S01]  /*4860*/  PRMT R17, R0, 0x7610, R17 ;  /* 0x0000761000117816 */ /* 0x000fe20000000011 */
[----:B------:R-:W-:Y:S06]  /*4870*/  BRA `(.L_x_1688) ;  /* 0x0000000c00387947 */ /* 0x000fec0003800000 */
.L_x_1691:
        /* <DEDUP_REMOVED lines=9> */
.L_x_1694:
[----:B------:R-:W2:Y:S02]  /*4910*/  LDG.E.U16 R4, desc[UR36][R4.64] ;  /* 0x0000002404047981 */ /* 0x000ea4000c1e1500 */
[----:B--2---:R-:W-:-:S05]  /*4920*/  HADD2.F32 R0, -RZ, R4.H0_H0 ;  /* 0x20000004ff007230 */ /* 0x004fca0000004100 */
[----:B------:R-:W-:-:S04]  /*4930*/  F2FP.BF16.F32.PACK_AB R0, RZ, R0 ;  /* 0x00000000ff00723e */ /* 0x000fc800000010ff */
[----:B------:R-:W-:Y:S01]  /*4940*/  PRMT R17, R0, 0x7610, R17 ;  /* 0x0000761000117816 */ /* 0x000fe20000000011 */
[----:B------:R-:W-:Y:S06]  /*4950*/  BRA `(.L_x_1688) ;  /* 0x0000000c00007947 */ /* 0x000fec0003800000 */
.L_x_1693:
        /* <DEDUP_REMOVED lines=9> */
.L_x_1683:
        /* <DEDUP_REMOVED lines=14> */
.L_x_1697:
        /* <DEDUP_REMOVED lines=9> */
.L_x_1696:
        /* <DEDUP_REMOVED lines=27> */
.L_x_1699:
        /* <DEDUP_REMOVED lines=15> */
.L_x_1698:
[----:B------:R0:W5:Y:S01]  /*4e00*/  LDG.E.U16 R17, desc[UR36][R4.64] ;  /* 0x0000002404117981 */ /* 0x000162000c1e1500 */
[----:B------:R-:W-:Y:S05]  /*4e10*/  BRA `(.L_x_1688) ;  /* 0x0000000400d07947 */ /* 0x000fea0003800000 */
.L_x_1695:
        /* <DEDUP_REMOVED lines=13> */
.L_x_1702:
        /* <DEDUP_REMOVED lines=21> */
.L_x_1706:
[----:B------:R-:W-:Y:S05]  /*5040*/  BSYNC.RECONVERGENT B1 ;  /* 0x0000000000017941 */ /* 0x000fea0003800200 */
.L_x_1705:
[----:B------:R-:W-:Y:S01]  /*5050*/  IMAD.SHL.U32 R0, R0, 0x100000, RZ ;  /* 0x0010000000007824 */ /* 0x000fe200078e00ff */
[----:B------:R-:W-:-:S04]  /*5060*/  LEA R3, R3, 0x3b800000, 0x17 ;  /* 0x3b80000003037811 */ /* 0x000fc800078eb8ff */
[----:B------:R-:W-:-:S07]  /*5070*/  LOP3.LUT R0, R3, R0, R7, 0xfe, !PT ;  /* 0x0000000003007212 */ /* 0x000fce00078efe07 */
.L_x_1704:
[----:B------:R-:W-:Y:S05]  /*5080*/  BSYNC.RECONVERGENT B0 ;  /* 0x0000000000007941 */ /* 0x000fea0003800200 */
.L_x_1703:
[----:B------:R-:W-:-:S04]  /*5090*/  F2FP.BF16.F32.PACK_AB R0, RZ, R0 ;  /* 0x00000000ff00723e */ /* 0x000fc800000010ff */
[----:B------:R-:W-:Y:S01]  /*50a0*/  PRMT R17, R0, 0x7610, R17 ;  /* 0x0000761000117816 */ /* 0x000fe20000000011 */
[----:B------:R-:W-:Y:S06]  /*50b0*/  BRA `(.L_x_1688) ;  /* 0x0000000400287947 */ /* 0x000fec0003800000 */
.L_x_1701:
        /* <DEDUP_REMOVED lines=21> */
.L_x_1710:
[----:B------:R-:W-:Y:S05]  /*5210*/  BSYNC.RECONVERGENT B1 ;  /* 0x0000000000017941 */ /* 0x000fea0003800200 */
.L_x_1709:
[----:B------:R-:W-:Y:S01]  /*5220*/  IMAD.SHL.U32 R0, R0, 0x200000, RZ ;  /* 0x0020000000007824 */ /* 0x000fe200078e00ff */
[----:B------:R-:W-:-:S04]  /*5230*/  LEA R3, R3, 0x37800000, 0x17 ;  /* 0x3780000003037811 */ /* 0x000fc800078eb8ff */
[----:B------:R-:W-:-:S07]  /*5240*/  LOP3.LUT R0, R3, R0, R7, 0xfe, !PT ;  /* 0x0000000003007212 */ /* 0x000fce00078efe07 */
.L_x_1708:
[----:B------:R-:W-:Y:S05]  /*5250*/  BSYNC.RECONVERGENT B0 ;  /* 0x0000000000007941 */ /* 0x000fea0003800200 */
.L_x_1707:
[----:B------:R-:W-:-:S04]  /*5260*/  F2FP.BF16.F32.PACK_AB R0, RZ, R0 ;  /* 0x00000000ff00723e */ /* 0x000fc800000010ff */
[----:B------:R-:W-:Y:S01]  /*5270*/  PRMT R17, R0, 0x7610, R17 ;  /* 0x0000761000117816 */ /* 0x000fe20000000011 */
[----:B------:R-:W-:Y:S06]  /*5280*/  BRA `(.L_x_1688) ;  /* 0x0000000000b47947 */ /* 0x000fec0003800000 */
.L_x_1700:
        /* <DEDUP_REMOVED lines=14> */
.L_x_1714:
[----:B------:R-:W-:Y:S05]  /*5370*/  BSYNC.RECONVERGENT B0 ;  /* 0x0000000000007941 */ /* 0x000fea0003800200 */
.L_x_1713:
[----:B------:R-:W-:-:S04]  /*5380*/  F2FP.BF16.F32.PACK_AB R0, RZ, R0 ;  /* 0x00000000ff00723e */ /* 0x000fc800000010ff */
[----:B------:R-:W-:Y:S01]  /*5390*/  PRMT R17, R0, 0x7610, R17 ;  /* 0x0000761000117816 */ /* 0x000fe20000000011 */
[----:B------:R-:W-:Y:S06]  /*53a0*/  BRA `(.L_x_1688) ;  /* 0x00000000006c7947 */ /* 0x000fec0003800000 */
.L_x_1687:
        /* <DEDUP_REMOVED lines=16> */
.L_x_1715:
[----:B------:R-:W-:Y:S01]  /*54b0*/  PRMT R17, RZ, 0x7610, R17 ;  /* 0x00007610ff117816 */ /* 0x000fe20000000011 */
[----:B------:R-:W-:Y:S06]  /*54c0*/  BRA `(.L_x_1688) ;  /* 0x0000000000247947 */ /* 0x000fec0003800000 */
.L_x_1712:
[----:B------:R-:W2:Y:S02]  /*54d0*/  LDG.E.64 R4, desc[UR36][R4.64] ;  /* 0x0000002404047981 */ /* 0x000ea4000c1e1b00 */
[----:B--2---:R-:W0:Y:S02]  /*54e0*/  I2F.U64 R0, R4 ;  /* 0x0000000400007312 */ /* 0x004e240000301000 */
[----:B0-----:R-:W-:-:S04]  /*54f0*/  F2FP.BF16.F32.PACK_AB R0, RZ, R0 ;  /* 0x00000000ff00723e */ /* 0x001fc800000010ff */
[----:B------:R-:W-:Y:S01]  /*5500*/  PRMT R17, R0, 0x7610, R17 ;  /* 0x0000761000117816 */ /* 0x000fe20000000011 */
[----:B------:R-:W-:Y:S06]  /*5510*/  BRA `(.L_x_1688) ;  /* 0x0000000000107947 */ /* 0x000fec0003800000 */
.L_x_1711:
[----:B------:R-:W2:Y:S02]  /*5520*/  LDG.E R4, desc[UR36][R4.64] ;  /* 0x0000002404047981 */ /* 0x000ea4000c1e1900 */
[----:B--2---:R-:W-:-:S04]  /*5530*/  I2FP.F32.U32 R0, R4 ;  /* 0x0000000400007245 */ /* 0x004fc80000201000 */
[----:B------:R-:W-:-:S04]  /*5540*/  F2FP.BF16.F32.PACK_AB R0, RZ, R0 ;  /* 0x00000000ff00723e */ /* 0x000fc800000010ff */
[----:B------:R-:W-:-:S07]  /*5550*/  PRMT R17, R0, 0x7610, R17 ;  /* 0x0000761000117816 */ /* 0x000fce0000000011 */
.L_x_1688:
[----:B------:R-:W1:Y:S01]  /*5560*/  LDCU.U8 UR6, c[0x0][0x3a5] ;  /* 0x000074a0ff0677ac */ /* 0x000e620008000000 */
[----:B0-----:R-:W0:Y:S01]  /*5570*/  LDC.64 R4, c[0x0][0x398] ;  /* 0x0000e600ff047b82 */ /* 0x001e220000000a00 */
[----:B------:R-:W2:Y:S01]  /*5580*/  LDCU UR5, c[0x0][0x3ac] ;  /* 0x00007580ff0577ac */ /* 0x000ea20008000800 */
[----:B-1----:R-:W-:-:S04]  /*5590*/  UPRMT UR4, UR6, 0x9910, URZ ;  /* 0x0000991006047896 */ /* 0x002fc800080000ff */
[----:B------:R-:W-:Y:S01]  /*55a0*/  UISETP.GT.AND UP0, UPT, UR4, 0x9, UPT ;  /* 0x000000090400788c */ /* 0x000fe2000bf04270 */
[----:B--2---:R-:W-:-:S05]  /*55b0*/  IMAD R3, R18, UR5, RZ ;  /* 0x0000000512037c24 */ /* 0x004fca000f8e02ff */
        /* <DEDUP_REMOVED lines=16> */
.L_x_1719:
[----:B------:R-:W2:Y:S02]  /*56c0*/  LDG.E.U8 R4, desc[UR36][R4.64] ;  /* 0x0000002404047981 */ /* 0x000ea4000c1e1100 */
[----:B--2---:R-:W-:-:S04]  /*56d0*/  I2FP.F32.U32 R0, R4 ;  /* 0x0000000400007245 */ /* 0x004fc80000201000 */
[----:B------:R-:W-:-:S04]  /*56e0*/  F2FP.BF16.F32.PACK_AB R0, RZ, R0 ;  /* 0x00000000ff00723e */ /* 0x000fc800000010ff */
[----:B------:R-:W-:Y:S01]  /*56f0*/  PRMT R27, R0, 0x7610, R27 ;  /* 0x00007610001b7816 */ /* 0x000fe2000000001b */
[----:B------:R-:W-:Y:S06]  /*5700*/  BRA `(.L_x_1721) ;  /* 0x0000000c00c47947 */ /* 0x000fec0003800000 */
.L_x_1718:
        /* <DEDUP_REMOVED lines=11> */
.L_x_1723:
[----:B------:R-:W2:Y:S02]  /*57c0*/  LDG.E R4, desc[UR36][R4.64] ;  /* 0x0000002404047981 */ /* 0x000ea4000c1e1900 */
[----:B--2---:R-:W-:-:S04]  /*57d0*/  I2FP.F32.S32 R0, R4 ;  /* 0x0000000400007245 */ /* 0x004fc80000201400 */
[----:B------:R-:W-:-:S04]  /*57e0*/  F2FP.BF16.F32.PACK_AB R0, RZ, R0 ;  /* 0x00000000ff00723e */ /* 0x000fc800000010ff */
[----:B------:R-:W-:Y:S01]  /*57f0*/  PRMT R27, R0, 0x7610, R27 ;  /* 0x00007610001b7816 */ /* 0x000fe2000000001b */
[----:B------:R-:W-:Y:S06]  /*5800*/  BRA `(.L_x_1721) ;  /* 0x0000000c00847947 */ /* 0x000fec0003800000 */
.L_x_1722:
[----:B------:R-:W2:Y:S02]  /*5810*/  LDG.E.U16 R4, desc[UR36][R4.64] ;  /* 0x0000002404047981 */ /* 0x000ea4000c1e1500 */
[----:B--2---:R-:W0:Y:S02]  /*5820*/  I2F.S16 R0, R4 ;  /* 0x0000000400007306 */ /* 0x004e240000101400 */
[----:B0-----:R-:W-:-:S04]  /*5830*/  F2FP.BF16.F32.PACK_AB R0, RZ, R0 ;  /* 0x00000000ff00723e */ /* 0x001fc800000010ff */
[----:B------:R-:W-:Y:S01]  /*5840*/  PRMT R27, R0, 0x7610, R27 ;  /* 0x00007610001b7816 */ /* 0x000fe2000000001b */
[----:B------:R-:W-:Y:S06]  /*5850*/  BRA `(.L_x_1721) ;  /* 0x0000000c00707947 */ /* 0x000fec0003800000 */
.L_x_1717:
        /* <DEDUP_REMOVED lines=9> */
.L_x_1725:
[----:B------:R-:W2:Y:S02]  /*58f0*/  LDG.E.U16 R0, desc[UR36][R4.64] ;  /* 0x0000002404007981 */ /* 0x000ea4000c1e1500 */
[----:B--2---:R-:W-:-:S05]  /*5900*/  HADD2.F32 R0, -RZ, R0.H0_H0 ;  /* 0x20000000ff007230 */ /* 0x004fca0000004100 */
[----:B------:R-:W-:-:S04]  /*5910*/  F2FP.BF16.F32.PACK_AB R0, RZ, R0 ;  /* 0x00000000ff00723e */ /* 0x000fc800000010ff */
[----:B------:R-:W-:Y:S01]  /*5920*/  PRMT R27, R0, 0x7610, R27 ;  /* 0x00007610001b7816 */ /* 0x000fe2000000001b */
[----:B------:R-:W-:Y:S06]  /*5930*/  BRA `(.L_x_1721) ;  /* 0x0000000c00387947 */ /* 0x000fec0003800000 */
.L_x_1724:
        /* <DEDUP_REMOVED lines=9> */
.L_x_1727:
[----:B------:R-:W2:Y:S02]  /*59d0*/  LDG.E.U16 R4, desc[UR36][R4.64] ;  /* 0x0000002404047981 */ /* 0x000ea4000c1e1500 */
[----:B--2---:R-:W-:-:S05]  /*59e0*/  HADD2.F32 R0, -RZ, R4.H0_H0 ;  /* 0x20000004ff007230 */ /* 0x004fca0000004100 */
[----:B------:R-:W-:-:S04]  /*59f0*/  F2FP.BF16.F32.PACK_AB R0, RZ, R0 ;  /* 0x00000000ff00723e */ /* 0x000fc800000010ff */
[----:B------:R-:W-:Y:S01]  /*5a00*/  PRMT R27, R0, 0x7610, R27 ;  /* 0x00007610001b7816 */ /* 0x000fe2000000001b */
[----:B------:R-:W-:Y:S06]  /*5a10*/  BRA `(.L_x_1721) ;  /* 0x0000000c00007947 */ /* 0x000fec0003800000 */
.L_x_1726:
        /* <DEDUP_REMOVED lines=9> */
.L_x_1716:
        /* <DEDUP_REMOVED lines=14> */
.L_x_1730:
        /* <DEDUP_REMOVED lines=9> */
.L_x_1729:
        /* <DEDUP_REMOVED lines=27> */
.L_x_1732:
        /* <DEDUP_REMOVED lines=15> */
.L_x_1731:
[----:B------:R0:W5:Y:S01]  /*5ec0*/  LDG.E.U16 R27, desc[UR36][R4.64] ;  /* 0x00000024041b7981 */ /* 0x000162000c1e1500 */
[----:B------:R-:W-:Y:S05]  /*5ed0*/  BRA `(.L_x_1721) ;  /* 0x0000000400d07947 */ /* 0x000fea0003800000 */
.L_x_1728:
        /* <DEDUP_REMOVED lines=13> */
.L_x_1735:
        /* <DEDUP_REMOVED lines=21> */
.L_x_1739:
[----:B------:R-:W-:Y:S05]  /*6100*/  BSYNC.RECONVERGENT B1 ;  /* 0x0000000000017941 */ /* 0x000fea0003800200 */
.L_x_1738:
[----:B------:R-:W-:Y:S01]  /*6110*/  IMAD.SHL.U32 R0, R0, 0x100000, RZ ;  /* 0x0010000000007824 */ /* 0x000fe200078e00ff */
[----:B------:R-:W-:-:S04]  /*6120*/  LEA R3, R3, 0x3b800000, 0x17 ;  /* 0x3b80000003037811 */ /* 0x000fc800078eb8ff */
[----:B------:R-:W-:-:S07]  /*6130*/  LOP3.LUT R0, R3, R0, R7, 0xfe, !PT ;  /* 0x0000000003007212 */ /* 0x000fce00078efe07 */
.L_x_1737:
[----:B------:R-:W-:Y:S05]  /*6140*/  BSYNC.RECONVERGENT B0 ;  /* 0x0000000000007941 */ /* 0x000fea0003800200 */
.L_x_1736:
[----:B------:R-:W-:-:S04]  /*6150*/  F2FP.BF16.F32.PACK_AB R0, RZ, R0 ;  /* 0x00000000ff00723e */ /* 0x000fc800000010ff */
[----:B------:R-:W-:Y:S01]  /*6160*/  PRMT R27, R0, 0x7610, R27 ;  /* 0x00007610001b7816 */ /* 0x000fe2000000001b */
[----:B------:R-:W-:Y:S06]  /*6170*/  BRA `(.L_x_1721) ;  /* 0x0000000400287947 */ /* 0x000fec0003800000 */
.L_x_1734:
        /* <DEDUP_REMOVED lines=21> */
.L_x_1743:
[----:B------:R-:W-:Y:S05]  /*62d0*/  BSYNC.RECONVERGENT B1 ;  /* 0x0000000000017941 */ /* 0x000fea0003800200 */
.L_x_1742:
[----:B------:R-:W-:Y:S01]  /*62e0*/  IMAD.SHL.U32 R0, R0, 0x200000, RZ ;  /* 0x0020000000007824 */ /* 0x000fe200078e00ff */
[----:B------:R-:W-:-:S04]  /*62f0*/  LEA R3, R3, 0x37800000, 0x17 ;  /* 0x3780000003037811 */ /* 0x000fc800078eb8ff */
[----:B------:R-:W-:-:S07]  /*6300*/  LOP3.LUT R0, R3, R0, R7, 0xfe, !PT ;  /* 0x0000000003007212 */ /* 0x000fce00078efe07 */
.L_x_1741:
[----:B------:R-:W-:Y:S05]  /*6310*/  BSYNC.RECONVERGENT B0 ;  /* 0x0000000000007941 */ /* 0x000fea0003800200 */
.L_x_1740:
[----:B------:R-:W-:-:S04]  /*6320*/  F2FP.BF16.F32.PACK_AB R0, RZ, R0 ;  /* 0x00000000ff00723e */ /* 0x000fc800000010ff */
[----:B------:R-:W-:Y:S01]  /*6330*/  PRMT R27, R0, 0x7610, R27 ;  /* 0x00007610001b7816 */ /* 0x000fe2000000001b */
[----:B------:R-:W-:Y:S06]  /*6340*/  BRA `(.L_x_1721) ;  /* 0x0000000000b47947 */ /* 0x000fec0003800000 */
.L_x_1733:
        /* <DEDUP_REMOVED lines=14> */
.L_x_1747:
[----:B------:R-:W-:Y:S05]  /*6430*/  BSYNC.RECONVERGENT B0 ;  /* 0x0000000000007941 */ /* 0x000fea0003800200 */
.L_x_1746:
[----:B------:R-:W-:-:S04]  /*6440*/  F2FP.BF16.F32.PACK_AB R0, RZ, R0 ;  /* 0x00000000ff00723e */ /* 0x000fc800000010ff */
[----:B------:R-:W-:Y:S01]  /*6450*/  PRMT R27, R0, 0x7610, R27 ;  /* 0x00007610001b7816 */ /* 0x000fe2000000001b */
[----:B------:R-:W-:Y:S06]  /*6460*/  BRA `(.L_x_1721) ;  /* 0x00000000006c7947 */ /* 0x000fec0003800000 */
.L_x_1720:
        /* <DEDUP_REMOVED lines=16> */
.L_x_1748:
[----:B------:R-:W-:Y:S01]  /*6570*/  PRMT R27, RZ, 0x7610, R27 ;  /* 0x00007610ff1b7816 */ /* 0x000fe2000000001b */
[----:B------:R-:W-:Y:S06]  /*6580*/  BRA `(.L_x_1721) ;  /* 0x0000000000247947 */ /* 0x000fec0003800000 */
.L_x_1745:
[----:B------:R-:W2:Y:S02]  /*6590*/  LDG.E.64 R4, desc[UR36][R4.64] ;  /* 0x0000002404047981 */ /* 0x000ea4000c1e1b00 */
[----:B--2---:R-:W0:Y:S02]  /*65a0*/  I2F.U64 R0, R4 ;  /* 0x0000000400007312 */ /* 0x004e240000301000 */
[----:B0-----:R-:W-:-:S04]  /*65b0*/  F2FP.BF16.F32.PACK_AB R0, RZ, R0 ;  /* 0x00000000ff00723e */ /* 0x001fc800000010ff */
[----:B------:R-:W-:Y:S01]  /*65c0*/  PRMT R27, R0, 0x7610, R27 ;  /* 0x00007610001b7816 */ /* 0x000fe2000000001b */
[----:B------:R-:W-:Y:S06]  /*65d0*/  BRA `(.L_x_1721) ;  /* 0x0000000000107947 */ /* 0x000fec0003800000 */
.L_x_1744:
[----:B------:R-:W2:Y:S02]  /*65e0*/  LDG.E R4, desc[UR36][R4.64] ;  /* 0x0000002404047981 */ /* 0x000ea4000c1e1900 */
[----:B--2---:R-:W-:-:S04]  /*65f0*/  I2FP.F32.U32 R0, R4 ;  /* 0x0000000400007245 */ /* 0x004fc80000201000 */
[----:B------:R-:W-:-:S04]  /*6600*/  F2FP.BF16.F32.PACK_AB R0, RZ, R0 ;  /* 0x00000000ff00723e */ /* 0x000fc800000010ff */
[----:B------:R-:W-:-:S07]  /*6610*/  PRMT R27, R0, 0x7610, R27 ;  /* 0x00007610001b7816 */ /* 0x000fce000000001b */
.L_x_1721:
[----:B------:R-:W-:-:S07]  /*6620*/  VIADD R19, R19, 0x80 ;  /* 0x0000008013137836 */ /* 0x000fce0000000000 */
.L_x_1682:
[----:B------:R-:W-:Y:S05]  /*6630*/  BSYNC.RECONVERGENT B6 ;  /* 0x0000000000067941 */ /* 0x000fea0003800200 */
.L_x_1681:
        /* <DEDUP_REMOVED lines=27> */
.L_x_1754:
[----:B------:R-:W2:Y:S02]  /*67f0*/  LDG.E.U8 R4, desc[UR36][R4.64] ;  /* 0x0000002404047981 */ /* 0x000ea4000c1e1100 */
[----:B--2---:R-:W-:-:S04]  /*6800*/  I2FP.F32.U32 R0, R4 ;  /* 0x0000000400007245 */ /* 0x004fc80000201000 */
[----:B------:R-:W-:-:S04]  /*6810*/  F2FP.BF16.F32.PACK_AB R0, RZ, R0 ;  /* 0x00000000ff00723e */ /* 0x000fc800000010ff */
[----:B------:R-:W-:Y:S01]  /*6820*/  PRMT R18, R0, 0x7610, R18 ;  /* 0x0000761000127816 */ /* 0x000fe20000000012 */
[----:B------:R-:W-:Y:S06]  /*6830*/  BRA `(.L_x_1756) ;  /* 0x0000000c00c47947 */ /* 0x000fec0003800000 */
.L_x_1753:
        /* <DEDUP_REMOVED lines=11> */
.L_x_1758:
[----:B------:R-:W2:Y:S02]  /*68f0*/  LDG.E R4, desc[UR36][R4.64] ;  /* 0x0000002404047981 */ /* 0x000ea4000c1e1900 */
[----:B--2---:R-:W-:-:S04]  /*6900*/  I2FP.F32.S32 R0, R4 ;  /* 0x0000000400007245 */ /* 0x004fc80000201400 */
[----:B------:R-:W-:-:S04]  /*6910*/  F2FP.BF16.F32.PACK_AB R0, RZ, R0 ;  /* 0x00000000ff00723e */ /* 0x000fc800000010ff */
[----:B------:R-:W-:Y:S01]  /*6920*/  PRMT R18, R0, 0x7610, R18 ;  /* 0x0000761000127816 */ /* 0x000fe20000000012 */
[----:B------:R-:W-:Y:S06]  /*6930*/  BRA `(.L_x_1756) ;  /* 0x0000000c00847947 */ /* 0x000fec0003800000 */
.L_x_1757:
[----:B------:R-:W2:Y:S02]  /*6940*/  LDG.E.U16 R4, desc[UR36][R4.64] ;  /* 0x0000002404047981 */ /* 0x000ea4000c1e1500 */
[----:B--2---:R-:W0:Y:S02]  /*6950*/  I2F.S16 R0, R4 ;  /* 0x0000000400007306 */ /* 0x004e240000101400 */
[----:B0-----:R-:W-:-:S04]  /*6960*/  F2FP.BF16.F32.PACK_AB R0, RZ, R0 ;  /* 0x00000000ff00723e */ /* 0x001fc800000010ff */
[----:B------:R-:W-:Y:S01]  /*6970*/  PRMT R18, R0, 0x7610, R18 ;  /* 0x0000761000127816 */ /* 0x000fe20000000012 */
[----:B------:R-:W-:Y:S06]  /*6980*/  BRA `(.L_x_1756) ;  /* 0x0000000c00707947 */ /* 0x000fec0003800000 */
.L_x_1752:
        /* <DEDUP_REMOVED lines=9> */
.L_x_1760:
[----:B------:R-:W2:Y:S02]  /*6a20*/  LDG.E.U16 R0, desc[UR36][R4.64] ;  /* 0x0000002404007981 */ /* 0x000ea4000c1e1500 */
[----:B--2---:R-:W-:-:S05]  /*6a30*/  HADD2.F32 R0, -RZ, R0.H0_H0 ;  /* 0x20000000ff007230 */ /* 0x004fca0000004100 */
[----:B------:R-:W-:-:S04]  /*6a40*/  F2FP.BF16.F32.PACK_AB R0, RZ, R0 ;  /* 0x00000000ff00723e */ /* 0x000fc800000010ff */
[----:B------:R-:W-:Y:S01]  /*6a50*/  PRMT R18, R0, 0x7610, R18 ;  /* 0x0000761000127816 */ /* 0x000fe20000000012 */
[----:B------:R-:W-:Y:S06]  /*6a60*/  BRA `(.L_x_1756) ;  /* 0x0000000c00387947 */ /* 0x000fec0003800000 */
.L_x_1759:
        /* <DEDUP_REMOVED lines=9> */
.L_x_1762:
[----:B------:R-:W2:Y:S02]  /*6b00*/  LDG.E.U16 R4, desc[UR36][R4.64] ;  /* 0x0000002404047981 */ /* 0x000ea4000c1e1500 */
[----:B--2---:R-:W-:-:S05]  /*6b10*/  HADD2.F32 R0, -RZ, R4.H0_H0 ;  /* 0x20000004ff007230 */ /* 0x004fca0000004100 */
[----:B------:R-:W-:-:S04]  /*6b20*/  F2FP.BF16.F32.PACK_AB R0, RZ, R0 ;  /* 0x00000000ff00723e */ /* 0x000fc800000010ff */
[----:B------:R-:W-:Y:S01]  /*6b30*/  PRMT R18, R0, 0x7610, R18 ;  /* 0x0000761000127816 */ /* 0x000fe20000000012 */
[----:B------:R-:W-:Y:S06]  /*6b40*/  BRA `(.L_x_1756) ;  /* 0x0000000c00007947 */ /* 0x000fec0003800000 */
.L_x_1761:
        /* <DEDUP_REMOVED lines=9> */
.L_x_1751:
        /* <DEDUP_REMOVED lines=14> */
.L_x_1765:
        /* <DEDUP_REMOVED lines=9> */
.L_x_1764:
        /* <DEDUP_REMOVED lines=27> */
.L_x_1767:
        /* <DEDUP_REMOVED lines=15> */
.L_x_1766:
[----:B------:R0:W5:Y:S01]  /*6ff0*/  LDG.E.U16 R18, desc[UR36][R4.64] ;  /* 0x0000002404127981 */ /* 0x000162000c1e1500 */
[----:B------:R-:W-:Y:S05]  /*7000*/  BRA `(.L_x_1756) ;  /* 0x0000000400d07947 */ /* 0x000fea0003800000 */
.L_x_1763:
        /* <DEDUP_REMOVED lines=13> */
.L_x_1770:
        /* <DEDUP_REMOVED lines=21> */
.L_x_1774:
[----:B------:R-:W-:Y:S05]  /*7230*/  BSYNC.RECONVERGENT B1 ;  /* 0x0000000000017941 */ /* 0x000fea0003800200 */
.L_x_1773:
[----:B------:R-:W-:Y:S01]  /*7240*/  IMAD.SHL.U32 R0, R0, 0x100000, RZ ;  /* 0x0010000000007824 */ /* 0x000fe200078e00ff */
[----:B------:R-:W-:-:S04]  /*7250*/  LEA R3, R3, 0x3b800000, 0x17 ;  /* 0x3b80000003037811 */ /* 0x000fc800078eb8ff */
[----:B------:R-:W-:-:S07]  /*7260*/  LOP3.LUT R0, R3, R0, R7, 0xfe, !PT ;  /* 0x0000000003007212 */ /* 0x000fce00078efe07 */
.L_x_1772:
[----:B------:R-:W-:Y:S05]  /*7270*/  BSYNC.RECONVERGENT B0 ;  /* 0x0000000000007941 */ /* 0x000fea0003800200 */
.L_x_1771:
[----:B------:R-:W-:-:S04]  /*7280*/  F2FP.BF16.F32.PACK_AB R0, RZ, R0 ;  /* 0x00000000ff00723e */ /* 0x000fc800000010ff */
[----:B------:R-:W-:Y:S01]  /*7290*/  PRMT R18, R0, 0x7610, R18 ;  /* 0x0000761000127816 */ /* 0x000fe20000000012 */
[----:B------:R-:W-:Y:S06]  /*72a0*/  BRA `(.L_x_1756) ;  /* 0x0000000400287947 */ /* 0x000fec0003800000 */
.L_x_1769:
        /* <DEDUP_REMOVED lines=21> */
.L_x_1778:
[----:B------:R-:W-:Y:S05]  /*7400*/  BSYNC.RECONVERGENT B1 ;  /* 0x0000000000017941 */ /* 0x000fea0003800200 */
.L_x_1777:
[----:B------:R-:W-:Y:S01]  /*7410*/  IMAD.SHL.U32 R0, R0, 0x200000, RZ ;  /* 0x0020000000007824 */ /* 0x000fe200078e00ff */
[----:B------:R-:W-:-:S04]  /*7420*/  LEA R3, R3, 0x37800000, 0x17 ;  /* 0x3780000003037811 */ /* 0x000fc800078eb8ff */
[----:B------:R-:W-:-:S07]  /*7430*/  LOP3.LUT R0, R3, R0, R7, 0xfe, !PT ;  /* 0x0000000003007212 */ /* 0x000fce00078efe07 */
.L_x_1776:
[----:B------:R-:W-:Y:S05]  /*7440*/  BSYNC.RECONVERGENT B0 ;  /* 0x0000000000007941 */ /* 0x000fea0003800200 */
.L_x_1775:
[----:B------:R-:W-:-:S04]  /*7450*/  F2FP.BF16.F32.PACK_AB R0, RZ, R0 ;  /* 0x00000000ff00723e */ /* 0x000fc800000010ff */
[----:B------:R-:W-:Y:S01]  /*7460*/  PRMT R18, R0, 0x7610, R18 ;  /* 0x0000761000127816 */ /* 0x000fe20000000012 */
[----:B------:R-:W-:Y:S06]  /*7470*/  BRA `(.L_x_1756) ;  /* 0x0000000000b47947 */ /* 0x000fec0003800000 */
.L_x_1768:
        /* <DEDUP_REMOVED lines=14> */
.L_x_1782:
[----:B------:R-:W-:Y:S05]  /*7560*/  BSYNC.RECONVERGENT B0 ;  /* 0x0000000000007941 */ /* 0x000fea0003800200 */
.L_x_1781:
[----:B------:R-:W-:-:S04]  /*7570*/  F2FP.BF16.F32.PACK_AB R0, RZ, R0 ;  /* 0x00000000ff00723e */ /* 0x000fc800000010ff */
[----:B------:R-:W-:Y:S01]  /*7580*/  PRMT R18, R0, 0x7610, R18 ;  /* 0x0000761000127816 */ /* 0x000fe20000000012 */
[----:B------:R-:W-:Y:S06]  /*7590*/  BRA `(.L_x_1756) ;  /* 0x00000000006c7947 */ /* 0x000fec0003800000 */
.L_x_1755:
        /* <DEDUP_REMOVED lines=16> */
.L_x_1783:
[----:B------:R-:W-:Y:S01]  /*76a0*/  PRMT R18, RZ, 0x7610, R18 ;  /* 0x00007610ff127816 */ /* 0x000fe20000000012 */
[----:B------:R-:W-:Y:S06]  /*76b0*/  BRA `(.L_x_1756) ;  /* 0x0000000000247947 */ /* 0x000fec0003800000 */
.L_x_1780:
[----:B------:R-:W2:Y:S02]  /*76c0*/  LDG.E.64 R4, desc[UR36][R4.64] ;  /* 0x0000002404047981 */ /* 0x000ea4000c1e1b00 */
[----:B--2---:R-:W0:Y:S02]  /*76d0*/  I2F.U64 R0, R4 ;  /* 0x0000000400007312 */ /* 0x004e240000301000 */
[----:B0-----:R-:W-:-:S04]  /*76e0*/  F2FP.BF16.F32.PACK_AB R0, RZ, R0 ;  /* 0x00000000ff00723e */ /* 0x001fc800000010ff */
[----:B------:R-:W-:Y:S01]  /*76f0*/  PRMT R18, R0, 0x7610, R18 ;  /* 0x0000761000127816 */ /* 0x000fe20000000012 */
[----:B------:R-:W-:Y:S06]  /*7700*/  BRA `(.L_x_1756) ;  /* 0x0000000000107947 */ /* 0x000fec0003800000 */
.L_x_1779:
[----:B------:R-:W2:Y:S02]  /*7710*/  LDG.E R4, desc[UR36][R4.64] ;  /* 0x0000002404047981 */ /* 0x000ea4000c1e1900 */
[----:B--2---:R-:W-:-:S04]  /*7720*/  I2FP.F32.U32 R0, R4 ;  /* 0x0000000400007245 */ /* 0x004fc80000201000 */
[----:B------:R-:W-:-:S04]  /*7730*/  F2FP.BF16.F32.PACK_AB R0, RZ, R0 ;  /* 0x00000000ff00723e */ /* 0x000fc800000010ff */
[----:B------:R-:W-:-:S07]  /*7740*/  PRMT R18, R0, 0x7610, R18 ;  /* 0x0000761000127816 */ /* 0x000fce0000000012 */
.L_x_1756:
        /* <DEDUP_REMOVED lines=21> */
.L_x_1787:
[----:B------:R-:W2:Y:S02]  /*78a0*/  LDG.E.U8 R4, desc[UR36][R4.64] ;  /* 0x0000002404047981 */ /* 0x000ea4000c1e1100 */
[----:B--2---:R-:W-:-:S04]  /*78b0*/  I2FP.F32.U32 R0, R4 ;  /* 0x0000000400007245 */ /* 0x004fc80000201000 */
[----:B------:R-:W-:Y:S01]  /*78c0*/  F2FP.BF16.F32.PACK_AB R0, RZ, R0 ;  /* 0x00000000ff00723e */ /* 0x000fe200000010ff */
[----:B------:R-:W-:Y:S06]  /*78d0*/  BRA `(.L_x_1750) ;  /* 0x0000000c00887947 */ /* 0x000fec0003800000 */
.L_x_1786:
        /* <DEDUP_REMOVED lines=10> */
.L_x_1790:
[----:B------:R-:W2:Y:S02]  /*7980*/  LDG.E R4, desc[UR36][R4.64] ;  /* 0x0000002404047981 */ /* 0x000ea4000c1e1900 */
[----:B--2---:R-:W-:-:S04]  /*7990*/  I2FP.F32.S32 R0, R4 ;  /* 0x0000000400007245 */ /* 0x004fc80000201400 */
[----:B------:R-:W-:Y:S01]  /*79a0*/  F2FP.BF16.F32.PACK_AB R0, RZ, R0 ;  /* 0x00000000ff00723e */ /* 0x000fe200000010ff */
[----:B------:R-:W-:Y:S06]  /*79b0*/  BRA `(.L_x_1750) ;  /* 0x0000000c00507947 */ /* 0x000fec0003800000 */
.L_x_1789:
[----:B------:R-:W2:Y:S02]  /*79c0*/  LDG.E.U16 R4, desc[UR36][R4.64] ;  /* 0x0000002404047981 */ /* 0x000ea4000c1e1500 */
[----:B--2---:R-:W0:Y:S02]  /*79d0*/  I2F.S16 R0, R4 ;  /* 0x0000000400007306 */ /* 0x004e240000101400 */
[----:B0-----:R-:W-:Y:S01]  /*79e0*/  F2FP.BF16.F32.PACK_AB R0, RZ, R0 ;  /* 0x00000000ff00723e */ /* 0x001fe200000010ff */
[----:B------:R-:W-:Y:S06]  /*79f0*/  BRA `(.L_x_1750) ;  /* 0x0000000c00407947 */ /* 0x000fec0003800000 */
.L_x_1785:
        /* <DEDUP_REMOVED lines=9> */
.L_x_1792:
[----:B------:R-:W2:Y:S02]  /*7a90*/  LDG.E.U16 R0, desc[UR36][R4.64] ;  /* 0x0000002404007981 */ /* 0x000ea4000c1e1500 */
[----:B--2---:R-:W-:-:S05]  /*7aa0*/  HADD2.F32 R0, -RZ, R0.H0_H0 ;  /* 0x20000000ff007230 */ /* 0x004fca0000004100 */
[----:B------:R-:W-:Y:S01]  /*7ab0*/  F2FP.BF16.F32.PACK_AB R0, RZ, R0 ;  /* 0x00000000ff00723e */ /* 0x000fe200000010ff */
[----:B------:R-:W-:Y:S06]  /*7ac0*/  BRA `(.L_x_1750) ;  /* 0x0000000c000c7947 */ /* 0x000fec0003800000 */
.L_x_1791:
        /* <DEDUP_REMOVED lines=9> */
.L_x_1794:
[----:B------:R-:W2:Y:S02]  /*7b60*/  LDG.E.U16 R4, desc[UR36][R4.64] ;  /* 0x0000002404047981 */ /* 0x000ea4000c1e1500 */
[----:B--2---:R-:W-:-:S05]  /*7b70*/  HADD2.F32 R0, -RZ, R4.H0_H0 ;  /* 0x20000004ff007230 */ /* 0x004fca0000004100 */
[----:B------:R-:W-:Y:S01]  /*7b80*/  F2FP.BF16.F32.PACK_AB R0, RZ, R0 ;  /* 0x00000000ff00723e */ /* 0x000fe200000010ff */
[----:B------:R-:W-:Y:S06]  /*7b90*/  BRA `(.L_x_1750) ;  /* 0x0000000800d87947 */ /* 0x000fec0003800000 */
.L_x_1793:
        /* <DEDUP_REMOVED lines=8> */
.L_x_1784:
        /* <DEDUP_REMOVED lines=13> */
.L_x_1797:
        /* <DEDUP_REMOVED lines=8> */
.L_x_1796:
        /* <DEDUP_REMOVED lines=27> */
.L_x_1799:
        /* <DEDUP_REMOVED lines=12> */
[----:B------:R-:W-:Y:S01]  /*7fe0*/  F2FP.BF16.F32.PACK_AB R0, RZ, R0 ;  /* 0x00000000ff00723e */ /* 0x000fe200000010ff */
[----:B------:R-:W-:Y:S06]  /*7ff0*/  BRA `(.L_x_1750) ;  /* 0x0000000400c07947 */ /* 0x000fec0003800000 */
.L_x_1798:
[----:B------:R1:W5:Y:S01]  /*8000*/  LDG.E.U16 R0, desc[UR36][R4.64] ;  /* 0x0000002404007981 */ /* 0x000362000c1e1500 */
[----:B------:R-:W-:Y:S05]  /*8010*/  BRA `(.L_x_1750) ;  /* 0x0000000400b87947 */ /* 0x000fea0003800000 */
.L_x_1795:
        /* <DEDUP_REMOVED lines=12> */
.L_x_1802:
        /* <DEDUP_REMOVED lines=21> */
.L_x_1806:
[----:B------:R-:W-:Y:S05]  /*8230*/  BSYNC.RECONVERGENT B1 ;  /* 0x0000000000017941 */ /* 0x000fea0003800200 */
.L_x_1805:
[----:B------:R-:W-:Y:S01]  /*8240*/  IMAD.SHL.U32 R0, R0, 0x100000, RZ ;  /* 0x0010000000007824 */ /* 0x000fe200078e00ff */
[----:B------:R-:W-:-:S04]  /*8250*/  LEA R3, R3, 0x3b800000, 0x17 ;  /* 0x3b80000003037811 */ /* 0x000fc800078eb8ff */
[----:B------:R-:W-:-:S07]  /*8260*/  LOP3.LUT R0, R3, R0, R7, 0xfe, !PT ;  /* 0x0000000003007212 */ /* 0x000fce00078efe07 */
.L_x_1804:
[----:B------:R-:W-:Y:S05]  /*8270*/  BSYNC.RECONVERGENT B0 ;  /* 0x0000000000007941 */ /* 0x000fea0003800200 */
.L_x_1803:
[----:B------:R-:W-:Y:S01]  /*8280*/  F2FP.BF16.F32.PACK_AB R0, RZ, R0 ;  /* 0x00000000ff00723e */ /* 0x000fe200000010ff */
[----:B------:R-:W-:Y:S06]  /*8290*/  BRA `(.L_x_1750) ;  /* 0x0000000400187947 */ /* 0x000fec0003800000 */
.L_x_1801:
        /* <DEDUP_REMOVED lines=21> */
.L_x_1810:
[----:B------:R-:W-:Y:S05]  /*83f0*/  BSYNC.RECONVERGENT B1 ;  /* 0x0000000000017941 */ /* 0x000fea0003800200 */
.L_x_1809:
[----:B------:R-:W-:Y:S01]  /*8400*/  IMAD.SHL.U32 R0, R0, 0x200000, RZ ;  /* 0x0020000000007824 */ /* 0x000fe200078e00ff */
[----:B------:R-:W-:-:S04]  /*8410*/  LEA R3, R3, 0x37800000, 0x17 ;  /* 0x3780000003037811 */ /* 0x000fc800078eb8ff */
[----:B------:R-:W-:-:S07]  /*8420*/  LOP3.LUT R0, R3, R0, R7, 0xfe, !PT ;  /* 0x0000000003007212 */ /* 0x000fce00078efe07 */
.L_x_1808:
[----:B------:R-:W-:Y:S05]  /*8430*/  BSYNC.RECONVERGENT B0 ;  /* 0x0000000000007941 */ /* 0x000fea0003800200 */
.L_x_1807:
[----:B------:R-:W-:Y:S01]  /*8440*/  F2FP.BF16.F32.PACK_AB R0, RZ, R0 ;  /* 0x00000000ff00723e */ /* 0x000fe200000010ff */
[----:B------:R-:W-:Y:S06]  /*8450*/  BRA `(.L_x_1750) ;  /* 0x0000000000a87947 */ /* 0x000fec0003800000 */
.L_x_1800:
        /* <DEDUP_REMOVED lines=14> */
.L_x_1814:
[----:B------:R-:W-:Y:S05]  /*8540*/  BSYNC.RECONVERGENT B0 ;  /* 0x0000000000007941 */ /* 0x000fea0003800200 */
.L_x_1813:
[----:B------:R-:W-:Y:S01]  /*8550*/  F2FP.BF16.F32.PACK_AB R0, RZ, R0 ;  /* 0x00000000ff00723e */ /* 0x000fe200000010ff */
[----:B------:R-:W-:Y:S06]  /*8560*/  BRA `(.L_x_1750) ;  /* 0x0000000000647947 */ /* 0x000fec0003800000 */
.L_x_1788:
        /* <DEDUP_REMOVED lines=16> */
.L_x_1815:
[----:B------:R-:W-:Y:S01]  /*8670*/  PRMT R0, RZ, 0x7610, R0 ;  /* 0x00007610ff007816 */ /* 0x000fe20000000000 */
[----:B------:R-:W-:Y:S06]  /*8680*/  BRA `(.L_x_1750) ;  /* 0x00000000001c7947 */ /* 0x000fec0003800000 */
.L_x_1812:
[----:B------:R-:W2:Y:S02]  /*8690*/  LDG.E.64 R4, desc[UR36][R4.64] ;  /* 0x0000002404047981 */ /* 0x000ea4000c1e1b00 */
[----:B--2---:R-:W0:Y:S02]  /*86a0*/  I2F.U64 R0, R4 ;  /* 0x0000000400007312 */ /* 0x004e240000301000 */
[----:B0-----:R-:W-:Y:S01]  /*86b0*/  F2FP.BF16.F32.PACK_AB R0, RZ, R0 ;  /* 0x00000000ff00723e */ /* 0x001fe200000010ff */
[----:B------:R-:W-:Y:S06]  /*86c0*/  BRA `(.L_x_1750) ;  /* 0x00000000000c7947 */ /* 0x000fec0003800000 */
.L_x_1811:
[----:B------:R-:W2:Y:S02]  /*86d0*/  LDG.E R4, desc[UR36][R4.64] ;  /* 0x0000002404047981 */ /* 0x000ea4000c1e1900 */
[----:B--2---:R-:W-:-:S04]  /*86e0*/  I2FP.F32.U32 R0, R4 ;  /* 0x0000000400007245 */ /* 0x004fc80000201000 */
[----:B------:R-:W-:-:S07]  /*86f0*/  F2FP.BF16.F32.PACK_AB R0, RZ, R0 ;  /* 0x00000000ff00723e */ /* 0x000fce00000010ff */
.L_x_1750:
[----:B------:R-:W-:Y:S05]  /*8700*/  BSYNC.RECONVERGENT B6 ;  /* 0x0000000000067941 */ /* 0x000fea0003800200 */
.L_x_1749:
[----:B------:R-:W2:Y:S01]  /*8710*/  LDC.U8 R19, c[0x0][0x3b0] ;  /* 0x0000ec00ff137b82 */ /* 0x000ea20000000000 */
[CC--:B------:R-:W-:Y:S01]  /*8720*/  ISETP.GE.AND P1, PT, R25.reuse, R16.reuse, PT ;  /* 0x000000101900720c */ /* 0x0c0fe20003f26270 */
[C---:B------:R-:W-:Y:S01]  /*8730*/  VIADD R3, R25.reuse, 0x100 ;  /* 0x0000010019037836 */ /* 0x040fe20000000000 */
[----:B------:R-:W-:Y:S01]  /*8740*/  BSSY.RECONVERGENT B0, `(.L_x_1816) ;  /* 0x000000d000007945 */ /* 0x000fe20003800200 */
[C---:B01----:R-:W-:Y:S02]  /*8750*/  VIADD R5, R25.reuse, 0x180 ;  /* 0x0000018019057836 */ /* 0x043fe40000000000 */
[----:B------:R-:W-:Y:S01]  /*8760*/  VIADD R23, R25, 0x80 ;  /* 0x0000008019177836 */ /* 0x000fe20000000000 */
[-C--:B------:R-:W-:Y:S02]  /*8770*/  ISETP.GE.AND P2, PT, R3, R16.reuse, PT ;  /* 0x000000100300720c */ /* 0x080fe40003f46270 */
[-C--:B------:R-:W-:Y:S02]  /*8780*/  ISETP.GE.AND P0, PT, R5, R16.reuse, PT ;  /* 0x000000100500720c */ /* 0x080fe40003f06270 */
[----:B------:R-:W-:-:S03]  /*8790*/  ISETP.GE.AND P4, PT, R23, R16, PT ;  /* 0x000000101700720c */ /* 0x000fc60003f86270 */
[----:B------:R-:W-:Y:S10]  /*87a0*/  @P1 BRA `(.L_x_1817) ;  /* 0x0000000000181947 */ /* 0x000ff40003800000 */
[----:B-----5:R-:W-:-:S05]  /*87b0*/  IMAD.U32 R3, R28, 0x10000, RZ ;  /* 0x000100001c037824 */ /* 0x020fca00078e00ff */
[----:B------:R-:W-:-:S13]  /*87c0*/  FSETP.GT.FTZ.AND P3, PT, R3, RZ, PT ;  /* 0x000000ff0300720b */ /* 0x000fda0003f74000 */
[----:B------:R-:W-:-:S04]  /*87d0*/  @!P3 IMAD.U32 R24, R24, 0x10000, RZ ;  /* 0x000100001818b824 */ /* 0x000fc800078e00ff */
[----:B------:R-:W-:-:S05]  /*87e0*/  @!P3 FMUL.FTZ R24, R3, R24 ;  /* 0x000000180318b220 */ /* 0x000fca0000410000 */
[----:B------:R-:W-:-:S04]  /*87f0*/  @!P3 F2FP.BF16.F32.PACK_AB R24, RZ, R24 ;  /* 0x00000018ff18b23e */ /* 0x000fc800000010ff */
[----:B------:R-:W-:-:S07]  /*8800*/  @!P3 PRMT R28, R24, 0x7610, R28 ;  /* 0x00007610181cb816 */ /* 0x000fce000000001c */
.L_x_1817:
[----:B------:R-:W-:Y:S05]  /*8810*/  BSYNC.RECONVERGENT B0 ;  /* 0x0000000000007941 */ /* 0x000fea0003800200 */
.L_x_1816:
[----:B------:R-:W-:Y:S04]  /*8820*/  BSSY.RECONVERGENT B0, `(.L_x_1818) ;  /* 0x0000008000007945 */ /* 0x000fe80003800200 */
[----:B------:R-:W-:Y:S05]  /*8830*/  @P4 BRA `(.L_x_1819) ;  /* 0x0000000000184947 */ /* 0x000fea0003800000 */
[----:B-----5:R-:W-:-:S05]  /*8840*/  IMAD.U32 R3, R22, 0x10000, RZ ;  /* 0x0001000016037824 */ /* 0x020fca00078e00ff */
[----:B------:R-:W-:-:S13]  /*8850*/  FSETP.GT.FTZ.AND P3, PT, R3, RZ, PT ;  /* 0x000000ff0300720b */ /* 0x000fda0003f74000 */
[----:B------:R-:W-:-:S04]  /*8860*/  @!P3 IMAD.U32 R26, R26, 0x10000, RZ ;  /* 0x000100001a1ab824 */ /* 0x000fc800078e00ff */
[----:B------:R-:W-:-:S05]  /*8870*/  @!P3 FMUL.FTZ R26, R3, R26 ;  /* 0x0000001a031ab220 */ /* 0x000fca0000410000 */
[----:B------:R-:W-:-:S04]  /*8880*/  @!P3 F2FP.BF16.F32.PACK_AB R26, RZ, R26 ;  /* 0x0000001aff1ab23e */ /* 0x000fc800000010ff */
[----:B------:R-:W-:-:S07]  /*8890*/  @!P3 PRMT R22, R26, 0x7610, R22 ;  /* 0x000076101a16b816 */ /* 0x000fce0000000016 */
.L_x_1819:
[----:B------:R-:W-:Y:S05]  /*88a0*/  BSYNC.RECONVERGENT B0 ;  /* 0x0000000000007941 */ /* 0x000fea0003800200 */
.L_x_1818:
        /* <DEDUP_REMOVED lines=8> */
.L_x_1821:
[----:B------:R-:W-:Y:S05]  /*8930*/  BSYNC.RECONVERGENT B0 ;  /* 0x0000000000007941 */ /* 0x000fea0003800200 */
.L_x_1820:
        /* <DEDUP_REMOVED lines=8> */
.L_x_1823:
[----:B------:R-:W-:Y:S05]  /*89c0*/  BSYNC.RECONVERGENT B0 ;  /* 0x0000000000007941 */ /* 0x000fea0003800200 */
.L_x_1822:
[----:B------:R-:W-:Y:S04]  /*89d0*/  BSSY.RECONVERGENT B6, `(.L_x_1824) ;  /* 0x000010e000067945 */ /* 0x000fe80003800200 */
[----:B------:R-:W-:Y:S05]  /*89e0*/  @P1 BRA `(.L_x_1825) ;  /* 0x0000001000301947 */ /* 0x000fea0003800000 */
[----:B------:R-:W0:Y:S01]  /*89f0*/  LDCU UR4, c[0x0][0x3b4] ;  /* 0x00007680ff0477ac */ /* 0x000e220008000800 */
[----:B------:R-:W1:Y:S01]  /*8a00*/  LDC.64 R8, c[0x0][0x388] ;  /* 0x0000e200ff087b82 */ /* 0x000e620000000a00 */
[----:B-----5:R-:W-:Y:S01]  /*8a10*/  IMAD R0, R2, 0x200, R25 ;  /* 0x0000020002007824 */ /* 0x020fe200078e0219 */
[----:B--2---:R-:W-:-:S03]  /*8a20*/  PRMT R4, R19, 0x9910, RZ ;  /* 0x0000991013047816 */ /* 0x004fc600000000ff */
        /* <DEDUP_REMOVED lines=14> */
[----:B------:R-:W-:Y:S02]  /*8b10*/  IMAD.U32 R28, R28, 0x10000, RZ ;  /* 0x000100001c1c7824 */ /* 0x000fe400078e00ff */
[----:B------:R-:W-:Y:S02]  /*8b20*/  IMAD.MOV.U32 R25, RZ, RZ, R23 ;  /* 0x000000ffff197224 */ /* 0x000fe400078e0017 */
[----:B------:R-:W0:Y:S02]  /*8b30*/  F2I.FTZ.TRUNC.NTZ R3, R28 ;  /* 0x0000001c00037305 */ /* 0x000e24000021f100 */
[----:B0-----:R0:W-:Y:S01]  /*8b40*/  STG.E.U8 desc[UR36][R8.64], R3 ;  /* 0x0000000308007986 */ /* 0x0011e2000c101124 */
[----:B------:R-:W-:Y:S05]  /*8b50*/  BRA `(.L_x_1825) ;  /* 0x0000000c00d47947 */ /* 0x000fea0003800000 */
.L_x_1829:
[----:B------:R-:W-:Y:S02]  /*8b60*/  IMAD.U32 R5, R28, 0x10000, RZ ;  /* 0x000100001c057824 */ /* 0x000fe400078e00ff */
[----:B------:R-:W-:-:S04]  /*8b70*/  IMAD.MOV.U32 R25, RZ, RZ, R23 ;  /* 0x000000ffff197224 */ /* 0x000fc800078e0017 */
[----:B------:R-:W0:Y:S02]  /*8b80*/  F2I.S64.TRUNC R4, R5 ;  /* 0x0000000500047311 */ /* 0x000e24000020d900 */
[----:B0-----:R0:W-:Y:S01]  /*8b90*/  STG.E.U8 desc[UR36][R8.64], R4 ;  /* 0x0000000408007986 */ /* 0x0011e2000c101124 */
[----:B------:R-:W-:Y:S05]  /*8ba0*/  BRA `(.L_x_1825) ;  /* 0x0000000c00c07947 */ /* 0x000fea0003800000 */
.L_x_1828:
[----:B------:R-:W-:-:S13]  /*8bb0*/  ISETP.NE.AND P0, PT, R0, 0x2, PT ;  /* 0x000000020000780c */ /* 0x000fda0003f05270 */
[----:B------:R-:W-:Y:S05]  /*8bc0*/  @!P0 BRA `(.L_x_1831) ;  /* 0x0000000000388947 */ /* 0x000fea0003800000 */
[----:B------:R-:W-:-:S13]  /*8bd0*/  ISETP.NE.AND P0, PT, R0, 0x3, PT ;  /* 0x000000030000780c */ /* 0x000fda0003f05270 */
[----:B------:R-:W-:Y:S05]  /*8be0*/  @!P0 BRA `(.L_x_1832) ;  /* 0x00000000001c8947 */ /* 0x000fea0003800000 */
[----:B------:R-:W-:-:S13]  /*8bf0*/  ISETP.NE.AND P0, PT, R0, 0x4, PT ;  /* 0x000000040000780c */ /* 0x000fda0003f05270 */
[----:B------:R-:W-:Y:S05]  /*8c00*/  @P0 BRA `(.L_x_1830) ;  /* 0x0000000800f80947 */ /* 0x000fea0003800000 */
[----:B------:R-:W-:Y:S02]  /*8c10*/  IMAD.U32 R4, R28, 0x10000, RZ ;  /* 0x000100001c047824 */ /* 0x000fe400078e00ff */
[----:B------:R-:W-:-:S04]  /*8c20*/  IMAD.MOV.U32 R25, RZ, RZ, R23 ;  /* 0x000000ffff197224 */ /* 0x000fc800078e0017 */
[----:B------:R-:W0:Y:S02]  /*8c30*/  F2I.S64.TRUNC R4, R4 ;  /* 0x0000000400047311 */ /* 0x000e24000020d900 */
[----:B0-----:R0:W-:Y:S01]  /*8c40*/  STG.E.64 desc[UR36][R8.64], R4 ;  /* 0x0000000408007986 */ /* 0x0011e2000c101b24 */
[----:B------:R-:W-:Y:S05]  /*8c50*/  BRA `(.L_x_1825) ;  /* 0x0000000c00947947 */ /* 0x000fea0003800000 */
.L_x_1832:
[----:B------:R-:W-:Y:S02]  /*8c60*/  IMAD.U32 R28, R28, 0x10000, RZ ;  /* 0x000100001c1c7824 */ /* 0x000fe400078e00ff */
[----:B------:R-:W-:Y:S02]  /*8c70*/  IMAD.MOV.U32 R25, RZ, RZ, R23 ;  /* 0x000000ffff197224 */ /* 0x000fe400078e0017 */
[----:B------:R-:W0:Y:S02]  /*8c80*/  F2I.FTZ.TRUNC.NTZ R3, R28 ;  /* 0x0000001c00037305 */ /* 0x000e24000021f100 */
[----:B0-----:R0:W-:Y:S01]  /*8c90*/  STG.E desc[UR36][R8.64], R3 ;  /* 0x0000000308007986 */ /* 0x0011e2000c101924 */
[----:B------:R-:W-:Y:S05]  /*8ca0*/  BRA `(.L_x_1825) ;  /* 0x0000000c00807947 */ /* 0x000fea0003800000 */
.L_x_1831:
[----:B------:R-:W-:Y:S02]  /*8cb0*/  IMAD.U32 R28, R28, 0x10000, RZ ;  /* 0x000100001c1c7824 */ /* 0x000fe400078e00ff */
[----:B------:R-:W-:Y:S02]  /*8cc0*/  IMAD.MOV.U32 R25, RZ, RZ, R23 ;  /* 0x000000ffff197224 */ /* 0x000fe400078e0017 */
[----:B------:R-:W0:Y:S02]  /*8cd0*/  F2I.FTZ.TRUNC.NTZ R3, R28 ;  /* 0x0000001c00037305 */ /* 0x000e24000021f100 */
[----:B0-----:R0:W-:Y:S01]  /*8ce0*/  STG.E.U16 desc[UR36][R8.64], R3 ;  /* 0x0000000308007986 */ /* 0x0011e2000c101524 */
[----:B------:R-:W-:Y:S05]  /*8cf0*/  BRA `(.L_x_1825) ;  /* 0x0000000c006c7947 */ /* 0x000fea0003800000 */
.L_x_1827:
[----:B------:R-:W-:-:S13]  /*8d00*/  ISETP.GT.AND P0, PT, R0, 0x6, PT ;  /* 0x000000060000780c */ /* 0x000fda0003f04270 */
[----:B------:R-:W-:Y:S05]  /*8d10*/  @P0 BRA `(.L_x_1833) ;  /* 0x0000000000340947 */ /* 0x000fea0003800000 */
[----:B------:R-:W-:-:S13]  /*8d20*/  ISETP.NE.AND P0, PT, R0, 0x5, PT ;  /* 0x000000050000780c */ /* 0x000fda0003f05270 */
[----:B------:R-:W-:Y:S05]  /*8d30*/  @!P0 BRA `(.L_x_1834) ;  /* 0x0000000000188947 */ /* 0x000fea0003800000 */
[----:B------:R-:W-:-:S13]  /*8d40*/  ISETP.NE.AND P0, PT, R0, 0x6, PT ;  /* 0x000000060000780c */ /* 0x000fda0003f05270 */
[----:B------:R-:W-:Y:S05]  /*8d50*/  @P0 BRA `(.L_x_1830) ;  /* 0x0000000800a40947 */ /* 0x000fea0003800000 */
[----:B------:R-:W-:Y:S02]  /*8d60*/  IMAD.U32 R3, R28, 0x10000, RZ ;  /* 0x000100001c037824 */ /* 0x000fe400078e00ff */
[----:B------:R-:W-:-:S03]  /*8d70*/  IMAD.MOV.U32 R25, RZ, RZ, R23 ;  /* 0x000000ffff197224 */ /* 0x000fc600078e0017 */
[----:B------:R0:W-:Y:S01]  /*8d80*/  STG.E desc[UR36][R8.64], R3 ;  /* 0x0000000308007986 */ /* 0x0001e2000c101924 */
[----:B------:R-:W-:Y:S05]  /*8d90*/  BRA `(.L_x_1825) ;  /* 0x0000000c00447947 */ /* 0x000fea0003800000 */
.L_x_1834:
[----:B------:R-:W-:Y:S02]  /*8da0*/  IMAD.U32 R0, R28, 0x10000, RZ ;  /* 0x000100001c007824 */ /* 0x000fe400078e00ff */
[----:B------:R-:W-:-:S03]  /*8db0*/  IMAD.MOV.U32 R25, RZ, RZ, R23 ;  /* 0x000000ffff197224 */ /* 0x000fc600078e0017 */
[----:B------:R-:W-:-:S05]  /*8dc0*/  F2FP.F16.F32.PACK_AB R0, RZ, R0 ;  /* 0x00000000ff00723e */ /* 0x000fca00000000ff */
[----:B------:R0:W-:Y:S01]  /*8dd0*/  STG.E.U16 desc[UR36][R8.64], R0 ;  /* 0x0000000008007986 */ /* 0x0001e2000c101524 */
[----:B------:R-:W-:Y:S05]  /*8de0*/  BRA `(.L_x_1825) ;  /* 0x0000000c00307947 */ /* 0x000fea0003800000 */
.L_x_1833:
[----:B------:R-:W-:-:S13]  /*8df0*/  ISETP.NE.AND P0, PT, R0, 0x7, PT ;  /* 0x000000070000780c */ /* 0x000fda0003f05270 */
[----:B------:R-:W-:Y:S05]  /*8e00*/  @!P0 BRA `(.L_x_1835) ;  /* 0x00000000003c8947 */ /* 0x000fea0003800000 */
[----:B------:R-:W-:-:S13]  /*8e10*/  ISETP.NE.AND P0, PT, R0, 0x8, PT ;  /* 0x000000080000780c */ /* 0x000fda0003f05270 */
[----:B------:R-:W-:Y:S05]  /*8e20*/  @!P0 BRA `(.L_x_1836) ;  /* 0x00000000001c8947 */ /* 0x000fea0003800000 */
[----:B------:R-:W-:-:S13]  /*8e30*/  ISETP.NE.AND P0, PT, R0, 0x9, PT ;  /* 0x000000090000780c */ /* 0x000fda0003f05270 */
[----:B------:R-:W-:Y:S05]  /*8e40*/  @P0 BRA `(.L_x_1830) ;  /* 0x0000000800680947 */ /* 0x000fea0003800000 */
[----:B------:R-:W-:Y:S02]  /*8e50*/  IMAD.U32 R28, R28, 0x10000, RZ ;  /* 0x000100001c1c7824 */ /* 0x000fe400078e00ff */
[----:B------:R-:W-:Y:S02]  /*8e60*/  IMAD.MOV.U32 R29, RZ, RZ, RZ ;  /* 0x000000ffff1d7224 */ /* 0x000fe400078e00ff */
[----:B------:R-:W-:-:S03]  /*8e70*/  IMAD.MOV.U32 R25, RZ, RZ, R23 ;  /* 0x000000ffff197224 */ /* 0x000fc600078e0017 */
[----:B------:R0:W-:Y:S01]  /*8e80*/  STG.E.64 desc[UR36][R8.64], R28 ;  /* 0x0000001c08007986 */ /* 0x0001e2000c101b24 */
[----:B------:R-:W-:Y:S05]  /*8e90*/  BRA `(.L_x_1825) ;  /* 0x0000000c00047947 */ /* 0x000fea0003800000 */
.L_x_1836:
[----:B------:R-:W-:Y:S02]  /*8ea0*/  IMAD.U32 R28, R28, 0x10000, RZ ;  /* 0x000100001c1c7824 */ /* 0x000fe400078e00ff */
[----:B------:R-:W-:-:S03]  /*8eb0*/  IMAD.MOV.U32 R25, RZ, RZ, R23 ;  /* 0x000000ffff197224 */ /* 0x000fc600078e0017 */
[----:B------:R-:W-:-:S04]  /*8ec0*/  F2FP.F16.F32.PACK_AB R3, RZ, R28 ;  /* 0x0000001cff03723e */ /* 0x000fc800000000ff */
[----:B------:R-:W-:-:S05]  /*8ed0*/  PRMT R3, R3, 0x5410, RZ ;  /* 0x0000541003037816 */ /* 0x000fca00000000ff */
[----:B------:R0:W-:Y:S01]  /*8ee0*/  STG.E desc[UR36][R8.64], R3 ;  /* 0x0000000308007986 */ /* 0x0001e2000c101924 */
[----:B------:R-:W-:Y:S05]  /*8ef0*/  BRA `(.L_x_1825) ;  /* 0x0000000800ec7947 */ /* 0x000fea0003800000 */
.L_x_1835:
[----:B------:R-:W-:Y:S02]  /*8f00*/  IMAD.U32 R4, R28, 0x10000, RZ ;  /* 0x000100001c047824 */ /* 0x000fe400078e00ff */
[----:B------:R-:W-:Y:S02]  /*8f10*/  IMAD.MOV.U32 R25, RZ, RZ, R23 ;  /* 0x000000ffff197224 */ /* 0x000fe400078e0017 */
[----:B------:R-:W-:-:S06]  /*8f20*/  FMUL.FTZ R4, R4, 1 ;  /* 0x3f80000004047820 */ /* 0x000fcc0000410000 */
[----:B------:R-:W0:Y:S02]  /*8f30*/  F2F.F64.F32 R4, R4 ;  /* 0x0000000400047310 */ /* 0x000e240000201800 */
[----:B0-----:R0:W-:Y:S01]  /*8f40*/  STG.E.64 desc[UR36][R8.64], R4 ;  /* 0x0000000408007986 */ /* 0x0011e2000c101b24 */
[----:B------:R-:W-:Y:S05]  /*8f50*/  BRA `(.L_x_1825) ;  /* 0x0000000800d47947 */ /* 0x000fea0003800000 */
.L_x_1826:
        /* <DEDUP_REMOVED lines=10> */
[----:B------:R-:W-:-:S04]  /*9000*/  FSETP.NEU.FTZ.AND P0, PT, R28, RZ, PT ;  /* 0x000000ff1c00720b */ /* 0x000fc80003f1d000 */
[----:B------:R-:W-:-:S05]  /*9010*/  SEL R3, RZ, 0x1, !P0 ;  /* 0x00000001ff037807 */ /* 0x000fca0004000000 */
[----:B------:R0:W-:Y:S01]  /*9020*/  STG.E.U8 desc[UR36][R8.64], R3 ;  /* 0x0000000308007986 */ /* 0x0001e2000c101124 */
[----:B------:R-:W-:Y:S05]  /*9030*/  BRA `(.L_x_1825) ;  /* 0x00000008009c7947 */ /* 0x000fea0003800000 */
.L_x_1839:
[----:B------:R-:W-:Y:S01]  /*9040*/  IMAD.U32 R28, R28, 0x10000, RZ ;  /* 0x000100001c1c7824 */ /* 0x000fe200078e00ff */
[----:B------:R-:W-:Y:S01]  /*9050*/  CS2R R6, SRZ ;  /* 0x0000000000067805 */ /* 0x000fe2000001ff00 */
[----:B------:R-:W-:Y:S02]  /*9060*/  IMAD.MOV.U32 R25, RZ, RZ, R23 ;  /* 0x000000ffff197224 */ /* 0x000fe400078e0017 */
[----:B------:R-:W-:-:S06]  /*9070*/  FMUL.FTZ R4, R28, 1 ;  /* 0x3f8000001c047820 */ /* 0x000fcc0000410000 */
[----:B------:R-:W0:Y:S02]  /*9080*/  F2F.F64.F32 R4, R4 ;  /* 0x0000000400047310 */ /* 0x000e240000201800 */
[----:B0-----:R0:W-:Y:S01]  /*9090*/  STG.E.128 desc[UR36][R8.64], R4 ;  /* 0x0000000408007986 */ /* 0x0011e2000c101d24 */
[----:B------:R-:W-:Y:S05]  /*90a0*/  BRA `(.L_x_1825) ;  /* 0x0000000800807947 */ /* 0x000fea0003800000 */
.L_x_1838:
[----:B------:R-:W-:-:S13]  /*90b0*/  ISETP.NE.AND P0, PT, R0, 0xf, PT ;  /* 0x0000000f0000780c */ /* 0x000fda0003f05270 */
[----:B------:R-:W-:Y:S05]  /*90c0*/  @!P0 BRA `(.L_x_1840) ;  /* 0x0000000000a88947 */ /* 0x000fea0003800000 */
[----:B------:R-:W-:-:S13]  /*90d0*/  ISETP.NE.AND P0, PT, R0, 0x17, PT ;  /* 0x000000170000780c */ /* 0x000fda0003f05270 */
[----:B------:R-:W-:Y:S05]  /*90e0*/  @!P0 BRA `(.L_x_1841) ;  /* 0x0000000000508947 */ /* 0x000fea0003800000 */
[----:B------:R-:W-:-:S13]  /*90f0*/  ISETP.NE.AND P0, PT, R0, 0x18, PT ;  /* 0x000000180000780c */ /* 0x000fda0003f05270 */
[----:B------:R-:W-:Y:S05]  /*9100*/  @P0 BRA `(.L_x_1830) ;  /* 0x0000000400b80947 */ /* 0x000fea0003800000 */
        /* <DEDUP_REMOVED lines=13> */
.L_x_1843:
[----:B------:R-:W-:Y:S05]  /*91e0*/  BSYNC.RECONVERGENT B0 ;  /* 0x0000000000007941 */ /* 0x000fea0003800200 */
.L_x_1842:
[----:B------:R-:W-:Y:S01]  /*91f0*/  LOP3.LUT R5, R0, 0x80, R5, 0xf8, !PT ;  /* 0x0000008000057812 */ /* 0x000fe200078ef805 */
[----:B------:R-:W-:-:S04]  /*9200*/  IMAD.MOV.U32 R25, RZ, RZ, R23 ;  /* 0x000000ffff197224 */ /* 0x000fc800078e0017 */
[----:B------:R0:W-:Y:S01]  /*9210*/  STG.E.U8 desc[UR36][R8.64], R5 ;  /* 0x0000000508007986 */ /* 0x0001e2000c101124 */
[----:B------:R-:W-:Y:S05]  /*9220*/  BRA `(.L_x_1825) ;  /* 0x0000000800207947 */ /* 0x000fea0003800000 */
.L_x_1841:
        /* <DEDUP_REMOVED lines=15> */
.L_x_1845:
[----:B------:R-:W-:Y:S05]  /*9320*/  BSYNC.RECONVERGENT B0 ;  /* 0x0000000000007941 */ /* 0x000fea0003800200 */
.L_x_1844:
[----:B------:R-:W-:Y:S01]  /*9330*/  LOP3.LUT R5, R0, 0x80, R5, 0xf8, !PT ;  /* 0x0000008000057812 */ /* 0x000fe200078ef805 */
[----:B------:R-:W-:-:S04]  /*9340*/  IMAD.MOV.U32 R25, RZ, RZ, R23 ;  /* 0x000000ffff197224 */ /* 0x000fc800078e0017 */
[----:B------:R0:W-:Y:S01]  /*9350*/  STG.E.U8 desc[UR36][R8.64], R5 ;  /* 0x0000000508007986 */ /* 0x0001e2000c101124 */
[----:B------:R-:W-:Y:S05]  /*9360*/  BRA `(.L_x_1825) ;  /* 0x0000000400d07947 */ /* 0x000fea0003800000 */
.L_x_1840:
[----:B------:R0:W-:Y:S01]  /*9370*/  STG.E.U16 desc[UR36][R8.64], R28 ;  /* 0x0000001c08007986 */ /* 0x0001e2000c101524 */
[----:B------:R-:W-:Y:S01]  /*9380*/  IMAD.MOV.U32 R25, RZ, RZ, R23 ;  /* 0x000000ffff197224 */ /* 0x000fe200078e0017 */
[----:B------:R-:W-:Y:S06]  /*9390*/  BRA `(.L_x_1825) ;  /* 0x0000000400c47947 */ /* 0x000fec0003800000 */
.L_x_1837:
        /* <DEDUP_REMOVED lines=10> */
[----:B------:R-:W0:Y:S02]  /*9440*/  F2I.FTZ.U32.TRUNC.NTZ R3, R3 ;  /* 0x0000000300037305 */ /* 0x000e24000021f000 */
[----:B0-----:R0:W-:Y:S01]  /*9450*/  STG.E.U16 desc[UR36][R8.64], R3 ;  /* 0x0000000308007986 */ /* 0x0011e2000c101524 */
[----:B------:R-:W-:Y:S05]  /*9460*/  BRA `(.L_x_1825) ;  /* 0x0000000400907947 */ /* 0x000fea0003800000 */
.L_x_1848:
        /* <DEDUP_REMOVED lines=13> */
.L_x_1851:
[----:B------:R-:W-:-:S04]  /*9540*/  SHF.R.U32.HI R0, RZ, 0x14, R3 ;  /* 0x00000014ff007819 */ /* 0x000fc80000011603 */
[----:B------:R-:W-:-:S04]  /*9550*/  LOP3.LUT R0, R0, 0x1, RZ, 0xc0, !PT ;  /* 0x0000000100007812 */ /* 0x000fc800078ec0ff */
[----:B------:R-:W-:-:S04]  /*9560*/  IADD3 R0, PT, PT, R3, 0x487ffff, R0 ;  /* 0x0487ffff03007810 */ /* 0x000fc80007ffe000 */
[----:B------:R-:W-:-:S04]  /*9570*/  SHF.R.U32.HI R0, RZ, 0x14, R0 ;  /* 0x00000014ff007819 */ /* 0x000fc80000011600 */
[----:B------:R-:W-:-:S07]  /*9580*/  LOP3.LUT R0, R0, 0xff, RZ, 0xc0, !PT ;  /* 0x000000ff00007812 */ /* 0x000fce00078ec0ff */
.L_x_1852:
[----:B------:R-:W-:-:S04]  /*9590*/  SHF.R.U32.HI R3, RZ, 0x18, R3 ;  /* 0x00000018ff037819 */ /* 0x000fc80000011603 */
[----:B------:R-:W-:-:S04]  /*95a0*/  LOP3.LUT R0, R0, 0x80, R3, 0xf8, !PT ;  /* 0x0000008000007812 */ /* 0x000fc800078ef803 */
[----:B------:R-:W-:-:S07]  /*95b0*/  PRMT R4, R0, 0x7610, R4 ;  /* 0x0000761000047816 */ /* 0x000fce0000000004 */
.L_x_1850:
[----:B------:R-:W-:Y:S05]  /*95c0*/  BSYNC.RECONVERGENT B0 ;  /* 0x0000000000007941 */ /* 0x000fea0003800200 */
.L_x_1849:
[----:B------:R0:W-:Y:S01]  /*95d0*/  STG.E.U8 desc[UR36][R8.64], R4 ;  /* 0x0000000408007986 */ /* 0x0001e2000c101124 */
[----:B------:R-:W-:Y:S01]  /*95e0*/  IMAD.MOV.U32 R25, RZ, RZ, R23 ;  /* 0x000000ffff197224 */ /* 0x000fe200078e0017 */
[----:B------:R-:W-:Y:S06]  /*95f0*/  BRA `(.L_x_1825) ;  /* 0x00000004002c7947 */ /* 0x000fec0003800000 */
.L_x_1847:
        /* <DEDUP_REMOVED lines=13> */
.L_x_1855:
[----:B------:R-:W-:-:S04]  /*96d0*/  SHF.R.U32.HI R0, RZ, 0x15, R3 ;  /* 0x00000015ff007819 */ /* 0x000fc80000011603 */
[----:B------:R-:W-:-:S04]  /*96e0*/  LOP3.LUT R0, R0, 0x1, RZ, 0xc0, !PT ;  /* 0x0000000100007812 */ /* 0x000fc800078ec0ff */
[----:B------:R-:W-:-:S04]  /*96f0*/  IADD3 R0, PT, PT, R3, 0x88fffff, R0 ;  /* 0x088fffff03007810 */ /* 0x000fc80007ffe000 */
[----:B------:R-:W-:-:S04]  /*9700*/  SHF.R.U32.HI R0, RZ, 0x15, R0 ;  /* 0x00000015ff007819 */ /* 0x000fc80000011600 */
[----:B------:R-:W-:-:S07]  /*9710*/  LOP3.LUT R0, R0, 0xff, RZ, 0xc0, !PT ;  /* 0x000000ff00007812 */ /* 0x000fce00078ec0ff */
.L_x_1856:
[----:B------:R-:W-:-:S04]  /*9720*/  SHF.R.U32.HI R3, RZ, 0x18, R3 ;  /* 0x00000018ff037819 */ /* 0x000fc80000011603 */
[----:B------:R-:W-:-:S04]  /*9730*/  LOP3.LUT R0, R0, 0x80, R3, 0xf8, !PT ;  /* 0x0000008000007812 */ /* 0x000fc800078ef803 */
[----:B------:R-:W-:-:S07]  /*9740*/  PRMT R4, R0, 0x7610, R4 ;  /* 0x0000761000047816 */ /* 0x000fce0000000004 */
.L_x_1854:
[----:B------:R-:W-:Y:S05]  /*9750*/  BSYNC.RECONVERGENT B0 ;  /* 0x0000000000007941 */ /* 0x000fea0003800200 */
.L_x_1853:
[----:B------:R4:W-:Y:S01]  /*9760*/  STG.E.U8 desc[UR36][R8.64], R4 ;  /* 0x0000000408007986 */ /* 0x0009e2000c101124 */
[----:B------:R-:W-:Y:S01]  /*9770*/  IMAD.MOV.U32 R25, RZ, RZ, R23 ;  /* 0x000000ffff197224 */ /* 0x000fe200078e0017 */
[----:B------:R-:W-:Y:S06]  /*9780*/  BRA `(.L_x_1825) ;  /* 0x0000000000c87947 */ /* 0x000fec0003800000 */
.L_x_1846:
[----:B------:R-:W-:-:S13]  /*9790*/  ISETP.NE.AND P0, PT, R0, 0x1c, PT ;  /* 0x0000001c0000780c */ /* 0x000fda0003f05270 */
[----:B------:R-:W-:Y:S05]  /*97a0*/  @!P0 BRA `(.L_x_1857) ;  /* 0x0000000000b08947 */ /* 0x000fea0003800000 */
[----:B------:R-:W-:-:S13]  /*97b0*/  ISETP.NE.AND P0, PT, R0, 0x1d, PT ;  /* 0x0000001d0000780c */ /* 0x000fda0003f05270 */
[----:B------:R-:W-:Y:S05]  /*97c0*/  @!P0 BRA `(.L_x_1858) ;  /* 0x0000000000948947 */ /* 0x000fea0003800000 */
[----:B------:R-:W-:-:S13]  /*97d0*/  ISETP.NE.AND P0, PT, R0, 0x2c, PT ;  /* 0x0000002c0000780c */ /* 0x000fda0003f05270 */
[----:B------:R-:W-:Y:S05]  /*97e0*/  @!P0 BRA `(.L_x_1859) ;  /* 0x0000000000488947 */ /* 0x000fea0003800000 */
.L_x_1830:
        /* <DEDUP_REMOVED lines=16> */
.L_x_1860:
[----:B------:R-:W-:Y:S01]  /*98f0*/  IMAD.MOV.U32 R25, RZ, RZ, R23 ;  /* 0x000000ffff197224 */ /* 0x000fe200078e0017 */
[----:B------:R-:W-:Y:S06]  /*9900*/  BRA `(.L_x_1825) ;  /* 0x0000000000687947 */ /* 0x000fec0003800000 */
.L_x_1859:
[----:B------:R-:W-:Y:S02]  /*9910*/  IMAD.U32 R28, R28, 0x10000, RZ ;  /* 0x000100001c1c7824 */ /* 0x000fe400078e00ff */
        /* <DEDUP_REMOVED lines=16> */
.L_x_1858:
[----:B------:R-:W-:Y:S02]  /*9a20*/  IMAD.U32 R4, R28, 0x10000, RZ ;  /* 0x000100001c047824 */ /* 0x000fe400078e00ff */
[----:B------:R-:W-:-:S04]  /*9a30*/  IMAD.MOV.U32 R25, RZ, RZ, R23 ;  /* 0x000000ffff197224 */ /* 0x000fc800078e0017 */
[----:B------:R-:W0:Y:S02]  /*9a40*/  F2I.U64.TRUNC R4, R4 ;  /* 0x0000000400047311 */ /* 0x000e24000020d800 */
[----:B0-----:R1:W-:Y:S01]  /*9a50*/  STG.E.64 desc[UR36][R8.64], R4 ;  /* 0x0000000408007986 */ /* 0x0013e2000c101b24 */
[----:B------:R-:W-:Y:S05]  /*9a60*/  BRA `(.L_x_1825) ;  /* 0x0000000000107947 */ /* 0x000fea0003800000 */
.L_x_1857:
[----:B------:R-:W-:Y:S02]  /*9a70*/  IMAD.U32 R28, R28, 0x10000, RZ ;  /* 0x000100001c1c7824 */ /* 0x000fe400078e00ff */
[----:B------:R-:W-:Y:S02]  /*9a80*/  IMAD.MOV.U32 R25, RZ, RZ, R23 ;  /* 0x000000ffff197224 */ /* 0x000fe400078e0017 */
[----:B------:R-:W0:Y:S02]  /*9a90*/  F2I.FTZ.U32.TRUNC.NTZ R3, R28 ;  /* 0x0000001c00037305 */ /* 0x000e24000021f000 */
[----:B0-----:R0:W-:Y:S03]  /*9aa0*/  STG.E desc[UR36][R8.64], R3 ;  /* 0x0000000308007986 */ /* 0x0011e6000c101924 */
.L_x_1825:
[----:B------:R-:W-:Y:S05]  /*9ab0*/  BSYNC.RECONVERGENT B6 ;  /* 0x0000000000067941 */ /* 0x000fea0003800200 */
.L_x_1824:
[----:B------:R-:W-:Y:S01]  /*9ac0*/  ISETP.GE.AND P0, PT, R25, R16, PT ;  /* 0x000000101900720c */ /* 0x000fe20003f06270 */
[----:B------:R-:W-:-:S12]  /*9ad0*/  BSSY.RECONVERGENT B6, `(.L_x_1861) ;  /* 0x00001f0000067945 */ /* 0x000fd80003800200 */
[----:B------:R-:W-:Y:S05]  /*9ae0*/  @P0 BRA `(.L_x_1862) ;  /* 0x0000001c00b80947 */ /* 0x000fea0003800000 */
[----:B------:R-:W2:Y:S01]  /*9af0*/  LDCU UR4, c[0x0][0x3b4] ;  /* 0x00007680ff0477ac */ /* 0x000ea20008000800 */
[----:B01-34-:R-:W0:Y:S01]  /*9b00*/  LDC.64 R8, c[0x0][0x388] ;  /* 0x0000e200ff087b82 */ /* 0x01be220000000a00 */
[----:B-----5:R-:W-:Y:S01]  /*9b10*/  IMAD R0, R2, 0x200, R25 ;  /* 0x0000020002007824 */ /* 0x020fe200078e0219 */
[----:B--2---:R-:W-:-:S03]  /*9b20*/  PRMT R4, R19, 0x9910, RZ ;  /* 0x0000991013047816 */ /* 0x004fc600000000ff */
        /* <DEDUP_REMOVED lines=14> */
[----:B------:R-:W-:-:S04]  /*9c10*/  IMAD.U32 R22, R22, 0x10000, RZ ;  /* 0x0001000016167824 */ /* 0x000fc800078e00ff */
[----:B------:R-:W0:Y:S02]  /*9c20*/  F2I.FTZ.TRUNC.NTZ R3, R22 ;  /* 0x0000001600037305 */ /* 0x000e24000021f100 */
[----:B0-----:R0:W-:Y:S01]  /*9c30*/  STG.E.U8 desc[UR36][R8.64], R3 ;  /* 0x0000000308007986 */ /* 0x0011e2000c101124 */
[----:B------:R-:W-:Y:S05]  /*9c40*/  BRA `(.L_x_1868) ;  /* 0x0000000c007c7947 */ /* 0x000fea0003800000 */
.L_x_1866:
[----:B------:R-:W-:-:S06]  /*9c50*/  IMAD.U32 R5, R22, 0x10000, RZ ;  /* 0x0001000016057824 */ /* 0x000fcc00078e00ff */
[----:B------:R-:W0:Y:S02]  /*9c60*/  F2I.S64.TRUNC R4, R5 ;  /* 0x0000000500047311 */ /* 0x000e24000020d900 */
[----:B0-----:R0:W-:Y:S01]  /*9c70*/  STG.E.U8 desc[UR36][R8.64], R4 ;  /* 0x0000000408007986 */ /* 0x0011e2000c101124 */
[----:B------:R-:W-:Y:S05]  /*9c80*/  BRA `(.L_x_1868) ;  /* 0x0000000c006c7947 */ /* 0x000fea0003800000 */
.L_x_1865:
[----:B------:R-:W-:-:S13]  /*9c90*/  ISETP.NE.AND P0, PT, R0, 0x2, PT ;  /* 0x000000020000780c */ /* 0x000fda0003f05270 */
[----:B------:R-:W-:Y:S05]  /*9ca0*/  @!P0 BRA `(.L_x_1869) ;  /* 0x0000000000308947 */ /* 0x000fea0003800000 */
[----:B------:R-:W-:-:S13]  /*9cb0*/  ISETP.NE.AND P0, PT, R0, 0x3, PT ;  /* 0x000000030000780c */ /* 0x000fda0003f05270 */
[----:B------:R-:W-:Y:S05]  /*9cc0*/  @!P0 BRA `(.L_x_1870) ;  /* 0x0000000000188947 */ /* 0x000fea0003800000 */
[----:B------:R-:W-:-:S13]  /*9cd0*/  ISETP.NE.AND P0, PT, R0, 0x4, PT ;  /* 0x000000040000780c */ /* 0x000fda0003f05270 */
[----:B------:R-:W-:Y:S05]  /*9ce0*/  @P0 BRA `(.L_x_1867) ;  /* 0x0000000800780947 */ /* 0x000fea0003800000 */
[----:B------:R-:W-:-:S06]  /*9cf0*/  IMAD.U32 R4, R22, 0x10000, RZ ;  /* 0x0001000016047824 */ /* 0x000fcc00078e00ff */
[----:B------:R-:W0:Y:S02]  /*9d00*/  F2I.S64.TRUNC R4, R4 ;  /* 0x0000000400047311 */ /* 0x000e24000020d900 */
[----:B0-----:R0:W-:Y:S01]  /*9d10*/  STG.E.64 desc[UR36][R8.64], R4 ;  /* 0x0000000408007986 */ /* 0x0011e2000c101b24 */
[----:B------:R-:W-:Y:S05]  /*9d20*/  BRA `(.L_x_1868) ;  /* 0x0000000c00447947 */ /* 0x000fea0003800000 */
.L_x_1870:
[----:B------:R-:W-:-:S04]  /*9d30*/  IMAD.U32 R22, R22, 0x10000, RZ ;  /* 0x0001000016167824 */ /* 0x000fc800078e00ff */
[----:B------:R-:W0:Y:S02]  /*9d40*/  F2I.FTZ.TRUNC.NTZ R3, R22 ;  /* 0x0000001600037305 */ /* 0x000e24000021f100 */
[----:B0-----:R0:W-:Y:S01]  /*9d50*/  STG.E desc[UR36][R8.64], R3 ;  /* 0x0000000308007986 */ /* 0x0011e2000c101924 */
[----:B------:R-:W-:Y:S05]  /*9d60*/  BRA `(.L_x_1868) ;  /* 0x0000000c00347947 */ /* 0x000fea0003800000 */
.L_x_1869:
[----:B------:R-:W-:-:S04]  /*9d70*/  IMAD.U32 R22, R22, 0x10000, RZ ;  /* 0x0001000016167824 */ /* 0x000fc800078e00ff */
[----:B------:R-:W0:Y:S02]  /*9d80*/  F2I.FTZ.TRUNC.NTZ R3, R22 ;  /* 0x0000001600037305 */ /* 0x000e24000021f100 */
[----:B0-----:R0:W-:Y:S01]  /*9d90*/  STG.E.U16 desc[UR36][R8.64], R3 ;  /* 0x0000000308007986 */ /* 0x0011e2000c101524 */
[----:B------:R-:W-:Y:S05]  /*9da0*/  BRA `(.L_x_1868) ;  /* 0x0000000c00247947 */ /* 0x000fea0003800000 */
.L_x_1864:
[----:B------:R-:W-:-:S13]  /*9db0*/  ISETP.GT.AND P0, PT, R0, 0x6, PT ;  /* 0x000000060000780c */ /* 0x000fda0003f04270 */
[----:B------:R-:W-:Y:S05]  /*9dc0*/  @P0 BRA `(.L_x_1871) ;  /* 0x00000000002c0947 */ /* 0x000fea0003800000 */
[----:B------:R-:W-:-:S13]  /*9dd0*/  ISETP.NE.AND P0, PT, R0, 0x5, PT ;  /* 0x000000050000780c */ /* 0x000fda0003f05270 */
[----:B------:R-:W-:Y:S05]  /*9de0*/  @!P0 BRA `(.L_x_1872) ;  /* 0x0000000000148947 */ /* 0x000fea0003800000 */
[----:B------:R-:W-:-:S13]  /*9df0*/  ISETP.NE.AND P0, PT, R0, 0x6, PT ;  /* 0x000000060000780c */ /* 0x000fda0003f05270 */
[----:B------:R-:W-:Y:S05]  /*9e00*/  @P0 BRA `(.L_x_1867) ;  /* 0x0000000800300947 */ /* 0x000fea0003800000 */
[----:B------:R-:W-:-:S05]  /*9e10*/  IMAD.U32 R3, R22, 0x10000, RZ ;  /* 0x0001000016037824 */ /* 0x000fca00078e00ff */
[----:B------:R3:W-:Y:S01]  /*9e20*/  STG.E desc[UR36][R8.64], R3 ;  /* 0x0000000308007986 */ /* 0x0007e2000c101924 */
[----:B------:R-:W-:Y:S05]  /*9e30*/  BRA `(.L_x_1868) ;  /* 0x0000000c00007947 */ /* 0x000fea0003800000 */
.L_x_1872:
[----:B------:R-:W-:-:S05]  /*9e40*/  IMAD.U32 R0, R22, 0x10000, RZ ;  /* 0x0001000016007824 */ /* 0x000fca00078e00ff */
[----:B------:R-:W-:-:S05]  /*9e50*/  F2FP.F16.F32.PACK_AB R0, RZ, R0 ;  /* 0x00000000ff00723e */ /* 0x000fca00000000ff */
[----:B------:R4:W-:Y:S01]  /*9e60*/  STG.E.U16 desc[UR36][R8.64], R0 ;  /* 0x0000000008007986 */ /* 0x0009e2000c101524 */
[----:B------:R-:W-:Y:S05]  /*9e70*/  BRA `(.L_x_1868) ;  /* 0x0000000800f07947 */ /* 0x000fea0003800000 */
.L_x_1871:
[----:B------:R-:W-:-:S13]  /*9e80*/  ISETP.NE.AND P0, PT, R0, 0x7, PT ;  /* 0x000000070000780c */ /* 0x000fda0003f05270 */
[----:B------:R-:W-:Y:S05]  /*9e90*/  @!P0 BRA `(.L_x_1873) ;  /* 0x0000000000348947 */ /* 0x000fea0003800000 */
[----:B------:R-:W-:-:S13]  /*9ea0*/  ISETP.NE.AND P0, PT, R0, 0x8, PT ;  /* 0x000000080000780c */ /* 0x000fda0003f05270 */
[----:B------:R-:W-:Y:S05]  /*9eb0*/  @!P0 BRA `(.L_x_1874) ;  /* 0x0000000000188947 */ /* 0x000fea0003800000 */
[----:B------:R-:W-:-:S13]  /*9ec0*/  ISETP.NE.AND P0, PT, R0, 0x9, PT ;  /* 0x000000090000780c */ /* 0x000fda0003f05270 */
[----:B------:R-:W-:Y:S05]  /*9ed0*/  @P0 BRA `(.L_x_1867) ;  /* 0x0000000400fc0947 */ /* 0x000fea0003800000 */
[----:B------:R-:W-:Y:S02]  /*9ee0*/  IMAD.U32 R22, R22, 0x10000, RZ ;  /* 0x0001000016167824 */ /* 0x000fe400078e00ff */
[----:B------:R-:W-:-:S05]  /*9ef0*/  IMAD.MOV.U32 R23, RZ, RZ, RZ ;  /* 0x000000ffff177224 */ /* 0x000fca00078e00ff */
[----:B------:R1:W-:Y:S01]  /*9f00*/  STG.E.64 desc[UR36][R8.64], R22 ;  /* 0x0000001608007986 */ /* 0x0003e2000c101b24 */
[----:B------:R-:W-:Y:S05]  /*9f10*/  BRA `(.L_x_1868) ;  /* 0x0000000800c87947 */ /* 0x000fea0003800000 */
.L_x_1874:
[----:B------:R-:W-:-:S05]  /*9f20*/  IMAD.U32 R22, R22, 0x10000, RZ ;  /* 0x0001000016167824 */ /* 0x000fca00078e00ff */
[----:B------:R-:W-:-:S04]  /*9f30*/  F2FP.F16.F32.PACK_AB R3, RZ, R22 ;  /* 0x00000016ff03723e */ /* 0x000fc800000000ff */
[----:B------:R-:W-:-:S05]  /*9f40*/  PRMT R3, R3, 0x5410, RZ ;  /* 0x0000541003037816 */ /* 0x000fca00000000ff */
[----:B------:R2:W-:Y:S01]  /*9f50*/  STG.E desc[UR36][R8.64], R3 ;  /* 0x0000000308007986 */ /* 0x0005e2000c101924 */
[----:B------:R-:W-:Y:S05]  /*9f60*/  BRA `(.L_x_1868) ;  /* 0x0000000800b47947 */ /* 0x000fea0003800000 */
.L_x_1873:
[----:B------:R-:W-:-:S04]  /*9f70*/  IMAD.U32 R4, R22, 0x10000, RZ ;  /* 0x0001000016047824 */ /* 0x000fc800078e00ff */
[----:B------:R-:W-:-:S06]  /*9f80*/  FMUL.FTZ R4, R4, 1 ;  /* 0x3f80000004047820 */ /* 0x000fcc0000410000 */
[----:B------:R-:W0:Y:S02]  /*9f90*/  F2F.F64.F32 R4, R4 ;  /* 0x0000000400047310 */ /* 0x000e240000201800 */
[----:B0-----:R0:W-:Y:S01]  /*9fa0*/  STG.E.64 desc[UR36][R8.64], R4 ;  /* 0x0000000408007986 */ /* 0x0011e2000c101b24 */
[----:B------:R-:W-:Y:S05]  /*9fb0*/  BRA `(.L_x_1868) ;  /* 0x0000000800a07947 */ /* 0x000fea0003800000 */
.L_x_1863:
        /* <DEDUP_REMOVED lines=10> */
[----:B------:R-:W-:-:S06]  /*a060*/  IMAD.U32 R3, R22, 0x10000, RZ ;  /* 0x0001000016037824 */ /* 0x000fcc00078e00ff */
[----:B------:R-:W0:Y:S02]  /*a070*/  F2I.FTZ.U32.TRUNC.NTZ R3, R3 ;  /* 0x0000000300037305 */ /* 0x000e24000021f000 */
[----:B0-----:R0:W-:Y:S01]  /*a080*/  STG.E.U16 desc[UR36][R8.64], R3 ;  /* 0x0000000308007986 */ /* 0x0011e2000c101524 */
[----:B------:R-:W-:Y:S05]  /*a090*/  BRA `(.L_x_1868) ;  /* 0x0000000800687947 */ /* 0x000fea0003800000 */
.L_x_1878:
        /* <DEDUP_REMOVED lines=17> */
.L_x_1881:
[----:B------:R-:W-:-:S04]  /*a1b0*/  SHF.R.U32.HI R3, RZ, 0x18, R5 ;  /* 0x00000018ff037819 */ /* 0x000fc80000011605 */
[----:B------:R-:W-:-:S04]  /*a1c0*/  LOP3.LUT R0, R0, 0x80, R3, 0xf8, !PT ;  /* 0x0000008000007812 */ /* 0x000fc800078ef803 */
[----:B------:R-:W-:-:S07]  /*a1d0*/  PRMT R4, R0, 0x7610, R4 ;  /* 0x0000761000047816 */ /* 0x000fce0000000004 */
.L_x_1880:
[----:B------:R-:W-:Y:S05]  /*a1e0*/  BSYNC.RECONVERGENT B0 ;  /* 0x0000000000007941 */ /* 0x000fea0003800200 */
.L_x_1879:
[----:B------:R0:W-:Y:S01]  /*a1f0*/  STG.E.U8 desc[UR36][R8.64], R4 ;  /* 0x0000000408007986 */ /* 0x0001e2000c101124 */
[----:B------:R-:W-:Y:S05]  /*a200*/  BRA `(.L_x_1868) ;  /* 0x00000008000c7947 */ /* 0x000fea0003800000 */
.L_x_1877:
        /* <DEDUP_REMOVED lines=17> */
.L_x_1884:
[----:B------:R-:W-:-:S04]  /*a320*/  SHF.R.U32.HI R3, RZ, 0x18, R5 ;  /* 0x00000018ff037819 */ /* 0x000fc80000011605 */
[----:B------:R-:W-:-:S04]  /*a330*/  LOP3.LUT R0, R0, 0x80, R3, 0xf8, !PT ;  /* 0x0000008000007812 */ /* 0x000fc800078ef803 */
[----:B------:R-:W-:-:S07]  /*a340*/  PRMT R4, R0, 0x7610, R4 ;  /* 0x0000761000047816 */ /* 0x000fce0000000004 */
.L_x_1883:
[----:B------:R-:W-:Y:S05]  /*a350*/  BSYNC.RECONVERGENT B0 ;  /* 0x0000000000007941 */ /* 0x000fea0003800200 */
.L_x_1882:
[----:B------:R0:W-:Y:S01]  /*a360*/  STG.E.U8 desc[UR36][R8.64], R4 ;  /* 0x0000000408007986 */ /* 0x0001e2000c101124 */
[----:B------:R-:W-:Y:S05]  /*a370*/  BRA `(.L_x_1868) ;  /* 0x0000000400b07947 */ /* 0x000fea0003800000 */
.L_x_1876:
[----:B------:R-:W-:-:S13]  /*a380*/  ISETP.NE.AND P0, PT, R0, 0x1c, PT ;  /* 0x0000001c0000780c */ /* 0x000fda0003f05270 */
[----:B------:R-:W-:Y:S05]  /*a390*/  @!P0 BRA `(.L_x_1885) ;  /* 0x0000000000608947 */ /* 0x000fea0003800000 */
[----:B------:R-:W-:-:S13]  /*a3a0*/  ISETP.NE.AND P0, PT, R0, 0x1d, PT ;  /* 0x0000001d0000780c */ /* 0x000fda0003f05270 */
[----:B------:R-:W-:Y:S05]  /*a3b0*/  @!P0 BRA `(.L_x_1886) ;  /* 0x0000000000488947 */ /* 0x000fea0003800000 */
[----:B------:R-:W-:-:S13]  /*a3c0*/  ISETP.NE.AND P0, PT, R0, 0x2c, PT ;  /* 0x0000002c0000780c */ /* 0x000fda0003f05270 */
[----:B------:R-:W-:Y:S05]  /*a3d0*/  @P0 BRA `(.L_x_1867) ;  /* 0x0000000000bc0947 */ /* 0x000fea0003800000 */
[----:B------:R-:W-:-:S05]  /*a3e0*/  IMAD.U32 R22, R22, 0x10000, RZ ;  /* 0x0001000016167824 */ /* 0x000fca00078e00ff */
        /* <DEDUP_REMOVED lines=15> */
.L_x_1886:
[----:B------:R-:W-:-:S06]  /*a4e0*/  IMAD.U32 R4, R22, 0x10000, RZ ;  /* 0x0001000016047824 */ /* 0x000fcc00078e00ff */
[----:B------:R-:W0:Y:S02]  /*a4f0*/  F2I.U64.TRUNC R4, R4 ;  /* 0x0000000400047311 */ /* 0x000e24000020d800 */
[----:B0-----:R0:W-:Y:S01]  /*a500*/  STG.E.64 desc[UR36][R8.64], R4 ;  /* 0x0000000408007986 */ /* 0x0011e2000c101b24 */
[----:B------:R-:W-:Y:S05]  /*a510*/  BRA `(.L_x_1868) ;  /* 0x0000000400487947 */ /* 0x000fea0003800000 */
.L_x_1885:
[----:B------:R-:W-:-:S04]  /*a520*/  IMAD.U32 R22, R22, 0x10000, RZ ;  /* 0x0001000016167824 */ /* 0x000fc800078e00ff */
[----:B------:R-:W0:Y:S02]  /*a530*/  F2I.FTZ.U32.TRUNC.NTZ R3, R22 ;  /* 0x0000001600037305 */ /* 0x000e24000021f000 */
[----:B0-----:R0:W-:Y:S01]  /*a540*/  STG.E desc[UR36][R8.64], R3 ;  /* 0x0000000308007986 */ /* 0x0011e2000c101924 */
[----:B------:R-:W-:Y:S05]  /*a550*/  BRA `(.L_x_1868) ;  /* 0x0000000400387947 */ /* 0x000fea0003800000 */
.L_x_1875:
[----:B------:R-:W-:-:S13]  /*a560*/  ISETP.GT.AND P0, PT, R0, 0xe, PT ;  /* 0x0000000e0000780c */ /* 0x000fda0003f04270 */
[----:B------:R-:W-:Y:S05]  /*a570*/  @P0 BRA `(.L_x_1887) ;  /* 0x00000000003c0947 */ /* 0x000fea0003800000 */
[----:B------:R-:W-:-:S13]  /*a580*/  ISETP.NE.AND P0, PT, R0, 0xa, PT ;  /* 0x0000000a0000780c */ /* 0x000fda0003f05270 */
[----:B------:R-:W-:Y:S05]  /*a590*/  @!P0 BRA `(.L_x_1888) ;  /* 0x00000000001c8947 */ /* 0x000fea0003800000 */
[----:B------:R-:W-:-:S13]  /*a5a0*/  ISETP.NE.AND P0, PT, R0, 0xb, PT ;  /* 0x0000000b0000780c */ /* 0x000fda0003f05270 */
[----:B------:R-:W-:Y:S05]  /*a5b0*/  @P0 BRA `(.L_x_1867) ;  /* 0x0000000000440947 */ /* 0x000fea0003800000 */
[----:B------:R-:W-:-:S05]  /*a5c0*/  IMAD.U32 R22, R22, 0x10000, RZ ;  /* 0x0001000016167824 */ /* 0x000fca00078e00ff */
[----:B------:R-:W-:-:S04]  /*a5d0*/  FSETP.NEU.FTZ.AND P0, PT, R22, RZ, PT ;  /* 0x000000ff1600720b */ /* 0x000fc80003f1d000 */
[----:B------:R-:W-:-:S05]  /*a5e0*/  SEL R3, RZ, 0x1, !P0 ;  /* 0x00000001ff037807 */ /* 0x000fca0004000000 */
[----:B------:R0:W-:Y:S01]  /*a5f0*/  STG.E.U8 desc[UR36][R8.64], R3 ;  /* 0x0000000308007986 */ /* 0x0001e2000c101124 */
[----:B------:R-:W-:Y:S05]  /*a600*/  BRA `(.L_x_1868) ;  /* 0x00000004000c7947 */ /* 0x000fea0003800000 */
.L_x_1888:
[----:B------:R-:W-:Y:S01]  /*a610*/  IMAD.U32 R22, R22, 0x10000, RZ ;  /* 0x0001000016167824 */ /* 0x000fe200078e00ff */
[----:B------:R-:W-:-:S03]  /*a620*/  CS2R R6, SRZ ;  /* 0x0000000000067805 */ /* 0x000fc6000001ff00 */
[----:B------:R-:W-:-:S06]  /*a630*/  FMUL.FTZ R4, R22, 1 ;  /* 0x3f80000016047820 */ /* 0x000fcc0000410000 */
[----:B------:R-:W0:Y:S02]  /*a640*/  F2F.F64.F32 R4, R4 ;  /* 0x0000000400047310 */ /* 0x000e240000201800 */
[----:B0-----:R0:W-:Y:S01]  /*a650*/  STG.E.128 desc[UR36][R8.64], R4 ;  /* 0x0000000408007986 */ /* 0x0011e2000c101d24 */
[----:B------:R-:W-:Y:S05]  /*a660*/  BRA `(.L_x_1868) ;  /* 0x0000000000f47947 */ /* 0x000fea0003800000 */
.L_x_1887:
[----:B------:R-:W-:-:S13]  /*a670*/  ISETP.NE.AND P0, PT, R0, 0xf, PT ;  /* 0x0000000f0000780c */ /* 0x000fda0003f05270 */
[----:B------:R-:W-:Y:S05]  /*a680*/  @!P0 BRA `(.L_x_1889) ;  /* 0x0000000000e88947 */ /* 0x000fea0003800000 */
[----:B------:R-:W-:-:S13]  /*a690*/  ISETP.NE.AND P0, PT, R0, 0x17, PT ;  /* 0x000000170000780c */ /* 0x000fda0003f05270 */
[----:B------:R-:W-:Y:S05]  /*a6a0*/  @!P0 BRA `(.L_x_1890) ;  /* 0x0000000000908947 */ /* 0x000fea0003800000 */
[----:B------:R-:W-:-:S13]  /*a6b0*/  ISETP.NE.AND P0, PT, R0, 0x18, PT ;  /* 0x000000180000780c */ /* 0x000fda0003f05270 */
[----:B------:R-:W-:Y:S05]  /*a6c0*/  @!P0 BRA `(.L_x_1891) ;  /* 0x0000000000448947 */ /* 0x000fea0003800000 */
.L_x_1867:
        /* <DEDUP_REMOVED lines=16> */
.L_x_1892:
[----:B------:R-:W-:Y:S05]  /*a7d0*/  BRA `(.L_x_1868) ;  /* 0x0000000000987947 */ /* 0x000fea0003800000 */
.L_x_1891:
        /* <DEDUP_REMOVED lines=13> */
.L_x_1894:
[----:B------:R-:W-:Y:S05]  /*a8b0*/  BSYNC.RECONVERGENT B0 ;  /* 0x0000000000007941 */ /* 0x000fea0003800200 */
.L_x_1893:
[----:B------:R-:W-:-:S05]  /*a8c0*/  LOP3.LUT R3, R0, 0x80, R3, 0xf8, !PT ;  /* 0x0000008000037812 */ /* 0x000fca00078ef803 */
[----:B------:R0:W-:Y:S01]  /*a8d0*/  STG.E.U8 desc[UR36][R8.64], R3 ;  /* 0x0000000308007986 */ /* 0x0001e2000c101124 */
[----:B------:R-:W-:Y:S05]  /*a8e0*/  BRA `(.L_x_1868) ;  /* 0x0000000000547947 */ /* 0x000fea0003800000 */
.L_x_1890:
        /* <DEDUP_REMOVED lines=12> */
.L_x_1896:
[----:B------:R-:W-:Y:S01]  /*a9b0*/  IMAD.MOV.U32 R0, RZ, RZ, 0x7f ;  /* 0x0000007fff007424 */ /* 0x000fe200078e00ff */
[----:B------:R-:W-:-:S04]  /*a9c0*/  ISETP.GT.U32.AND P0, PT, R4, 0x7f800000, PT ;  /* 0x7f8000000400780c */ /* 0x000fc80003f04070 */
[----:B------:R-:W-:-:S09]  /*a9d0*/  SEL R0, R0, 0x7c, P0 ;  /* 0x0000007c00007807 */ /* 0x000fd20000000000 */
.L_x_1897:
[----:B------:R-:W-:Y:S05]  /*a9e0*/  BSYNC.RECONVERGENT B0 ;  /* 0x0000000000007941 */ /* 0x000fea0003800200 */
.L_x_1895:
[----:B------:R-:W-:-:S04]  /*a9f0*/  SHF.R.U32.HI R3, RZ, 0x18, R3 ;  /* 0x00000018ff037819 */ /* 0x000fc80000011603 */
[----:B------:R-:W-:-:S05]  /*aa00*/  LOP3.LUT R3, R0, 0x80, R3, 0xf8, !PT ;  /* 0x0000008000037812 */ /* 0x000fca00078ef803 */
[----:B------:R0:W-:Y:S01]  /*aa10*/  STG.E.U8 desc[UR36][R8.64], R3 ;  /* 0x0000000308007986 */ /* 0x0001e2000c101124 */
[----:B------:R-:W-:Y:S05]  /*aa20*/  BRA `(.L_x_1868) ;  /* 0x0000000000047947 */ /* 0x000fea0003800000 */
.L_x_1889:
[----:B------:R0:W-:Y:S02]  /*aa30*/  STG.E.U16 desc[UR36][R8.64], R22 ;  /* 0x0000001608007986 */ /* 0x0001e4000c101524 */
.L_x_1868:
        /* <DEDUP_REMOVED lines=21> */
[----:B------:R-:W-:-:S06]  /*ab90*/  IMAD.U32 R17, R17, 0x10000, RZ ;  /* 0x0001000011117824 */ /* 0x000fcc00078e00ff */
[----:B------:R-:W0:Y:S02]  /*aba0*/  F2I.FTZ.TRUNC.NTZ R17, R17 ;  /* 0x0000001100117305 */ /* 0x000e24000021f100 */
[----:B0-----:R0:W-:Y:S01]  /*abb0*/  STG.E.U8 desc[UR36][R8.64], R17 ;  /* 0x0000001108007986 */ /* 0x0011e2000c101124 */
[----:B------:R-:W-:Y:S05]  /*abc0*/  BRA `(.L_x_1903) ;  /* 0x0000000c007c7947 */ /* 0x000fea0003800000 */
.L_x_1901:
[----:B------:R-:W-:-:S06]  /*abd0*/  IMAD.U32 R5, R17, 0x10000, RZ ;  /* 0x0001000011057824 */ /* 0x000fcc00078e00ff */
[----:B------:R-:W0:Y:S02]  /*abe0*/  F2I.S64.TRUNC R4, R5 ;  /* 0x0000000500047311 */ /* 0x000e24000020d900 */
[----:B0-----:R0:W-:Y:S01]  /*abf0*/  STG.E.U8 desc[UR36][R8.64], R4 ;  /* 0x0000000408007986 */ /* 0x0011e2000c101124 */
[----:B------:R-:W-:Y:S05]  /*ac00*/  BRA `(.L_x_1903) ;  /* 0x0000000c006c7947 */ /* 0x000fea0003800000 */
.L_x_1900:
        /* <DEDUP_REMOVED lines=10> */
.L_x_1905:
[----:B------:R-:W-:-:S06]  /*acb0*/  IMAD.U32 R17, R17, 0x10000, RZ ;  /* 0x0001000011117824 */ /* 0x000fcc00078e00ff */
[----:B------:R-:W0:Y:S02]  /*acc0*/  F2I.FTZ.TRUNC.NTZ R17, R17 ;  /* 0x0000001100117305 */ /* 0x000e24000021f100 */
[----:B0-----:R0:W-:Y:S01]  /*acd0*/  STG.E desc[UR36][R8.64], R17 ;  /* 0x0000001108007986 */ /* 0x0011e2000c101924 */
[----:B------:R-:W-:Y:S05]  /*ace0*/  BRA `(.L_x_1903) ;  /* 0x0000000c00347947 */ /* 0x000fea0003800000 */
.L_x_1904:
[----:B------:R-:W-:-:S06]  /*acf0*/  IMAD.U32 R17, R17, 0x10000, RZ ;  /* 0x0001000011117824 */ /* 0x000fcc00078e00ff */
[----:B------:R-:W0:Y:S02]  /*ad00*/  F2I.FTZ.TRUNC.NTZ R17, R17 ;  /* 0x0000001100117305 */ /* 0x000e24000021f100 */
[----:B0-----:R0:W-:Y:S01]  /*ad10*/  STG.E.U16 desc[UR36][R8.64], R17 ;  /* 0x0000001108007986 */ /* 0x0011e2000c101524 */
[----:B------:R-:W-:Y:S05]  /*ad20*/  BRA `(.L_x_1903) ;  /* 0x0000000c00247947 */ /* 0x000fea0003800000 */
.L_x_1899:
        /* <DEDUP_REMOVED lines=9> */
.L_x_1907:
[----:B------:R-:W-:-:S05]  /*adc0*/  IMAD.U32 R0, R17, 0x10000, RZ ;  /* 0x0001000011007824 */ /* 0x000fca00078e00ff */
[----:B------:R-:W-:-:S05]  /*add0*/  F2FP.F16.F32.PACK_AB R0, RZ, R0 ;  /* 0x00000000ff00723e */ /* 0x000fca00000000ff */
[----:B------:R0:W-:Y:S01]  /*ade0*/  STG.E.U16 desc[UR36][R8.64], R0 ;  /* 0x0000000008007986 */ /* 0x0001e2000c101524 */
[----:B------:R-:W-:Y:S05]  /*adf0*/  BRA `(.L_x_1903) ;  /* 0x0000000800f07947 */ /* 0x000fea0003800000 */
.L_x_1906:
        /* <DEDUP_REMOVED lines=10> */
.L_x_1909:
[----:B------:R-:W-:-:S05]  /*aea0*/  IMAD.U32 R17, R17, 0x10000, RZ ;  /* 0x0001000011117824 */ /* 0x000fca00078e00ff */
[----:B------:R-:W-:-:S04]  /*aeb0*/  F2FP.F16.F32.PACK_AB R3, RZ, R17 ;  /* 0x00000011ff03723e */ /* 0x000fc800000000ff */
[----:B------:R-:W-:-:S05]  /*aec0*/  PRMT R3, R3, 0x5410, RZ ;  /* 0x0000541003037816 */ /* 0x000fca00000000ff */
[----:B------:R0:W-:Y:S01]  /*aed0*/  STG.E desc[UR36][R8.64], R3 ;  /* 0x0000000308007986 */ /* 0x0001e2000c101924 */
[----:B------:R-:W-:Y:S05]  /*aee0*/  BRA `(.L_x_1903) ;  /* 0x0000000800b47947 */ /* 0x000fea0003800000 */
.L_x_1908:
[----:B------:R-:W-:-:S04]  /*aef0*/  IMAD.U32 R4, R17, 0x10000, RZ ;  /* 0x0001000011047824 */ /* 0x000fc800078e00ff */
[----:B------:R-:W-:-:S06]  /*af00*/  FMUL.FTZ R4, R4, 1 ;  /* 0x3f80000004047820 */ /* 0x000fcc0000410000 */
[----:B------:R-:W0:Y:S02]  /*af10*/  F2F.F64.F32 R4, R4 ;  /* 0x0000000400047310 */ /* 0x000e240000201800 */
[----:B0-----:R0:W-:Y:S01]  /*af20*/  STG.E.64 desc[UR36][R8.64], R4 ;  /* 0x0000000408007986 */ /* 0x0011e2000c101b24 */
[----:B------:R-:W-:Y:S05]  /*af30*/  BRA `(.L_x_1903) ;  /* 0x0000000800a07947 */ /* 0x000fea0003800000 */
.L_x_1898:
        /* <DEDUP_REMOVED lines=14> */
.L_x_1913:
        /* <DEDUP_REMOVED lines=17> */
.L_x_1916:
[----:B------:R-:W-:-:S04]  /*b130*/  SHF.R.U32.HI R3, RZ, 0x18, R17 ;  /* 0x00000018ff037819 */ /* 0x000fc80000011611 */
[----:B------:R-:W-:-:S04]  /*b140*/  LOP3.LUT R0, R0, 0x80, R3, 0xf8, !PT ;  /* 0x0000008000007812 */ /* 0x000fc800078ef803 */
[----:B------:R-:W-:-:S07]  /*b150*/  PRMT R4, R0, 0x7610, R4 ;  /* 0x0000761000047816 */ /* 0x000fce0000000004 */
.L_x_1915:
[----:B------:R-:W-:Y:S05]  /*b160*/  BSYNC.RECONVERGENT B0 ;  /* 0x0000000000007941 */ /* 0x000fea0003800200 */
.L_x_1914:
[----:B------:R0:W-:Y:S01]  /*b170*/  STG.E.U8 desc[UR36][R8.64], R4 ;  /* 0x0000000408007986 */ /* 0x0001e2000c101124 */
[----:B------:R-:W-:Y:S05]  /*b180*/  BRA `(.L_x_1903) ;  /* 0x00000008000c7947 */ /* 0x000fea0003800000 */
.L_x_1912:
        /* <DEDUP_REMOVED lines=17> */
.L_x_1919:
[----:B------:R-:W-:-:S04]  /*b2a0*/  SHF.R.U32.HI R3, RZ, 0x18, R17 ;  /* 0x00000018ff037819 */ /* 0x000fc80000011611 */
[----:B------:R-:W-:-:S04]  /*b2b0*/  LOP3.LUT R0, R0, 0x80, R3, 0xf8, !PT ;  /* 0x0000008000007812 */ /* 0x000fc800078ef803 */
[----:B------:R-:W-:-:S07]  /*b2c0*/  PRMT R4, R0, 0x7610, R4 ;  /* 0x0000761000047816 */ /* 0x000fce0000000004 */
.L_x_1918:
[----:B------:R-:W-:Y:S05]  /*b2d0*/  BSYNC.RECONVERGENT B0 ;  /* 0x0000000000007941 */ /* 0x000fea0003800200 */
.L_x_1917:
[----:B------:R0:W-:Y:S01]  /*b2e0*/  STG.E.U8 desc[UR36][R8.64], R4 ;  /* 0x0000000408007986 */ /* 0x0001e2000c101124 */
[----:B------:R-:W-:Y:S05]  /*b2f0*/  BRA `(.L_x_1903) ;  /* 0x0000000400b07947 */ /* 0x000fea0003800000 */
.L_x_1911:
        /* <DEDUP_REMOVED lines=22> */
.L_x_1921:
[----:B------:R-:W-:-:S06]  /*b460*/  IMAD.U32 R4, R17, 0x10000, RZ ;  /* 0x0001000011047824 */ /* 0x000fcc00078e00ff */
[----:B------:R-:W0:Y:S02]  /*b470*/  F2I.U64.TRUNC R4, R4 ;  /* 0x0000000400047311 */ /* 0x000e24000020d800 */
[----:B0-----:R0:W-:Y:S01]  /*b480*/  STG.E.64 desc[UR36][R8.64], R4 ;  /* 0x0000000408007986 */ /* 0x0011e2000c101b24 */
[----:B------:R-:W-:Y:S05]  /*b490*/  BRA `(.L_x_1903) ;  /* 0x0000000400487947 */ /* 0x000fea0003800000 */
.L_x_1920:
[----:B------:R-:W-:-:S06]  /*b4a0*/  IMAD.U32 R17, R17, 0x10000, RZ ;  /* 0x0001000011117824 */ /* 0x000fcc00078e00ff */
[----:B------:R-:W0:Y:S02]  /*b4b0*/  F2I.FTZ.U32.TRUNC.NTZ R17, R17 ;  /* 0x0000001100117305 */ /* 0x000e24000021f000 */
[----:B0-----:R0:W-:Y:S01]  /*b4c0*/  STG.E desc[UR36][R8.64], R17 ;  /* 0x0000001108007986 */ /* 0x0011e2000c101924 */
[----:B------:R-:W-:Y:S05]  /*b4d0*/  BRA `(.L_x_1903) ;  /* 0x0000000400387947 */ /* 0x000fea0003800000 */
.L_x_1910:
        /* <DEDUP_REMOVED lines=11> */
.L_x_1923:
[----:B------:R-:W-:Y:S01]  /*b590*/  IMAD.U32 R17, R17, 0x10000, RZ ;  /* 0x0001000011117824 */ /* 0x000fe200078e00ff */
[----:B------:R-:W-:-:S03]  /*b5a0*/  CS2R R6, SRZ ;  /* 0x0000000000067805 */ /* 0x000fc6000001ff00 */
[----:B------:R-:W-:-:S06]  /*b5b0*/  FMUL.FTZ R4, R17, 1 ;  /* 0x3f80000011047820 */ /* 0x000fcc0000410000 */
[----:B------:R-:W0:Y:S02]  /*b5c0*/  F2F.F64.F32 R4, R4 ;  /* 0x0000000400047310 */ /* 0x000e240000201800 */
[----:B0-----:R3:W-:Y:S01]  /*b5d0*/  STG.E.128 desc[UR36][R8.64], R4 ;  /* 0x0000000408007986 */ /* 0x0017e2000c101d24 */
[----:B------:R-:W-:Y:S05]  /*b5e0*/  BRA `(.L_x_1903) ;  /* 0x0000000000f47947 */ /* 0x000fea0003800000 */
.L_x_1922:
[----:B------:R-:W-:-:S13]  /*b5f0*/  ISETP.NE.AND P0, PT, R0, 0xf, PT ;  /* 0x0000000f0000780c */ /* 0x000fda0003f05270 */
[----:B------:R-:W-:Y:S05]  /*b600*/  @!P0 BRA `(.L_x_1924) ;  /* 0x0000000000e88947 */ /* 0x000fea0003800000 */
[----:B------:R-:W-:-:S13]  /*b610*/  ISETP.NE.AND P0, PT, R0, 0x17, PT ;  /* 0x000000170000780c */ /* 0x000fda0003f05270 */
[----:B------:R-:W-:Y:S05]  /*b620*/  @!P0 BRA `(.L_x_1925) ;  /* 0x0000000000908947 */ /* 0x000fea0003800000 */
[----:B------:R-:W-:-:S13]  /*b630*/  ISETP.NE.AND P0, PT, R0, 0x18, PT ;  /* 0x000000180000780c */ /* 0x000fda0003f05270 */
[----:B------:R-:W-:Y:S05]  /*b640*/  @!P0 BRA `(.L_x_1926) ;  /* 0x0000000000448947 */ /* 0x000fea0003800000 */
.L_x_1902:
        /* <DEDUP_REMOVED lines=16> */
.L_x_1927:
[----:B------:R-:W-:Y:S05]  /*b750*/  BRA `(.L_x_1903) ;  /* 0x0000000000987947 */ /* 0x000fea0003800000 */
.L_x_1926:
        /* <DEDUP_REMOVED lines=13> */
.L_x_1929:
[----:B------:R-:W-:Y:S05]  /*b830*/  BSYNC.RECONVERGENT B0 ;  /* 0x0000000000007941 */ /* 0x000fea0003800200 */
.L_x_1928:
[----:B------:R-:W-:-:S05]  /*b840*/  LOP3.LUT R3, R0, 0x80, R3, 0xf8, !PT ;  /* 0x0000008000037812 */ /* 0x000fca00078ef803 */
[----:B------:R1:W-:Y:S01]  /*b850*/  STG.E.U8 desc[UR36][R8.64], R3 ;  /* 0x0000000308007986 */ /* 0x0003e2000c101124 */
[----:B------:R-:W-:Y:S05]  /*b860*/  BRA `(.L_x_1903) ;  /* 0x0000000000547947 */ /* 0x000fea0003800000 */
.L_x_1925:
        /* <DEDUP_REMOVED lines=12> */
.L_x_1931:
[----:B------:R-:W-:Y:S01]  /*b930*/  IMAD.MOV.U32 R0, RZ, RZ, 0x7f ;  /* 0x0000007fff007424 */ /* 0x000fe200078e00ff */
[----:B------:R-:W-:-:S04]  /*b940*/  ISETP.GT.U32.AND P0, PT, R4, 0x7f800000, PT ;  /* 0x7f8000000400780c */ /* 0x000fc80003f04070 */
[----:B------:R-:W-:-:S09]  /*b950*/  SEL R0, R0, 0x7c, P0 ;  /* 0x0000007c00007807 */ /* 0x000fd20000000000 */
.L_x_1932:
[----:B------:R-:W-:Y:S05]  /*b960*/  BSYNC.RECONVERGENT B0 ;  /* 0x0000000000007941 */ /* 0x000fea0003800200 */
.L_x_1930:
[----:B------:R-:W-:-:S04]  /*b970*/  SHF.R.U32.HI R3, RZ, 0x18, R3 ;  /* 0x00000018ff037819 */ /* 0x000fc80000011603 */
[----:B------:R-:W-:-:S05]  /*b980*/  LOP3.LUT R3, R0, 0x80, R3, 0xf8, !PT ;  /* 0x0000008000037812 */ /* 0x000fca00078ef803 */
[----:B------:R2:W-:Y:S01]  /*b990*/  STG.E.U8 desc[UR36][R8.64], R3 ;  /* 0x0000000308007986 */ /* 0x0005e2000c101124 */
[----:B------:R-:W-:Y:S05]  /*b9a0*/  BRA `(.L_x_1903) ;  /* 0x0000000000047947 */ /* 0x000fea0003800000 */
.L_x_1924:
[----:B------:R0:W-:Y:S02]  /*b9b0*/  STG.E.U16 desc[UR36][R8.64], R17 ;  /* 0x0000001108007986 */ /* 0x0001e4000c101524 */
.L_x_1903:
[----:B------:R-:W-:-:S07]  /*b9c0*/  VIADD R25, R25, 0x80 ;  /* 0x0000008019197836 */ /* 0x000fce0000000000 */
.L_x_1862:
[----:B------:R-:W-:Y:S05]  /*b9d0*/  BSYNC.RECONVERGENT B6 ;  /* 0x0000000000067941 */ /* 0x000fea0003800200 */
.L_x_1861:
[----:B------:R-:W-:-:S13]  /*b9e0*/  ISETP.GE.AND P0, PT, R25, R16, PT ;  /* 0x000000101900720c */ /* 0x000fda0003f06270 */
[----:B------:R-:W-:Y:S05]  /*b9f0*/  @P0 EXIT ;  /* 0x000000000000094d */ /* 0x000fea0003800000 */
[----:B01-34-:R-:W0:Y:S01]  /*ba00*/  LDC.64 R4, c[0x0][0x388] ;  /* 0x0000e200ff047b82 */ /* 0x01be220000000a00 */
[----:B------:R-:W1:Y:S01]  /*ba10*/  LDCU UR4, c[0x0][0x3b4] ;  /* 0x00007680ff0477ac */ /* 0x000e620008000800 */
[----:B--2--5:R-:W-:Y:S01]  /*ba20*/  PRMT R0, R19, 0x9910, RZ ;  /* 0x0000991013007816 */ /* 0x024fe200000000ff */
        /* <DEDUP_REMOVED lines=16> */
[----:B0-----:R-:W-:Y:S01]  /*bb30*/  STG.E.U8 desc[UR36][R2.64], R5 ;  /* 0x0000000502007986 */ /* 0x001fe2000c101124 */
[----:B------:R-:W-:Y:S05]  /*bb40*/  EXIT ;  /* 0x000000000000794d */ /* 0x000fea0003800000 */
.L_x_1936:
[----:B------:R-:W-:-:S06]  /*bb50*/  IMAD.U32 R5, R18, 0x10000, RZ ;  /* 0x0001000012057824 */ /* 0x000fcc00078e00ff */
[----:B------:R-:W0:Y:S02]  /*bb60*/  F2I.S64.TRUNC R4, R5 ;  /* 0x0000000500047311 */ /* 0x000e24000020d900 */
[----:B0-----:R-:W-:Y:S01]  /*bb70*/  STG.E.U8 desc[UR36][R2.64], R4 ;  /* 0x0000000402007986 */ /* 0x001fe2000c101124 */
[----:B------:R-:W-:Y:S05]  /*bb80*/  EXIT ;  /* 0x000000000000794d */ /* 0x000fea0003800000 */
.L_x_1935:
        /* <DEDUP_REMOVED lines=8> */
[----:B0-----:R-:W-:Y:S01]  /*bc10*/  STG.E.64 desc[UR36][R2.64], R4 ;  /* 0x0000000402007986 */ /* 0x001fe2000c101b24 */
[----:B------:R-:W-:Y:S05]  /*bc20*/  EXIT ;  /* 0x000000000000794d */ /* 0x000fea0003800000 */
.L_x_1939:
[----:B------:R-:W-:-:S04]  /*bc30*/  IMAD.U32 R18, R18, 0x10000, RZ ;  /* 0x0001000012127824 */ /* 0x000fc800078e00ff */
[----:B------:R-:W0:Y:S02]  /*bc40*/  F2I.FTZ.TRUNC.NTZ R5, R18 ;  /* 0x0000001200057305 */ /* 0x000e24000021f100 */
[----:B0-----:R-:W-:Y:S01]  /*bc50*/  STG.E desc[UR36][R2.64], R5 ;  /* 0x0000000502007986 */ /* 0x001fe2000c101924 */
[----:B------:R-:W-:Y:S05]  /*bc60*/  EXIT ;  /* 0x000000000000794d */ /* 0x000fea0003800000 */
.L_x_1938:
[----:B------:R-:W-:-:S04]  /*bc70*/  IMAD.U32 R18, R18, 0x10000, RZ ;  /* 0x0001000012127824 */ /* 0x000fc800078e00ff */
[----:B------:R-:W0:Y:S02]  /*bc80*/  F2I.FTZ.TRUNC.NTZ R5, R18 ;  /* 0x0000001200057305 */ /* 0x000e24000021f100 */
[----:B0-----:R-:W-:Y:S01]  /*bc90*/  STG.E.U16 desc[UR36][R2.64], R5 ;  /* 0x0000000502007986 */ /* 0x001fe2000c101524 */
[----:B------:R-:W-:Y:S05]  /*bca0*/  EXIT ;  /* 0x000000000000794d */ /* 0x000fea0003800000 */
.L_x_1934:
[----:B------:R-:W-:-:S13]  /*bcb0*/  ISETP.GT.AND P0, PT, R0, 0x6, PT ;  /* 0x000000060000780c */ /* 0x000fda0003f04270 */
[----:B------:R-:W-:Y:S05]  /*bcc0*/  @P0 BRA `(.L_x_1940) ;  /* 0x00000000002c0947 */ /* 0x000fea0003800000 */
[----:B------:R-:W-:-:S13]  /*bcd0*/  ISETP.NE.AND P0, PT, R0, 0x5, PT ;  /* 0x000000050000780c */ /* 0x000fda0003f05270 */
[----:B------:R-:W-:Y:S05]  /*bce0*/  @!P0 BRA `(.L_x_1941) ;  /* 0x0000000000148947 */ /* 0x000fea0003800000 */
[----:B------:R-:W-:-:S13]  /*bcf0*/  ISETP.NE.AND P0, PT, R0, 0x6, PT ;  /* 0x000000060000780c */ /* 0x000fda0003f05270 */
[----:B------:R-:W-:Y:S05]  /*bd00*/  @P0 BRA `(.L_x_1937) ;  /* 0x0000000800300947 */ /* 0x000fea0003800000 */
[----:B------:R-:W-:-:S05]  /*bd10*/  IMAD.U32 R5, R18, 0x10000, RZ ;  /* 0x0001000012057824 */ /* 0x000fca00078e00ff */
[----:B------:R-:W-:Y:S01]  /*bd20*/  STG.E desc[UR36][R2.64], R5 ;  /* 0x0000000502007986 */ /* 0x000fe2000c101924 */
[----:B------:R-:W-:Y:S05]  /*bd30*/  EXIT ;  /* 0x000000000000794d */ /* 0x000fea0003800000 */
.L_x_1941:
[----:B------:R-:W-:-:S05]  /*bd40*/  IMAD.U32 R0, R18, 0x10000, RZ ;  /* 0x0001000012007824 */ /* 0x000fca00078e00ff */
[----:B------:R-:W-:-:S05]  /*bd50*/  F2FP.F16.F32.PACK_AB R0, RZ, R0 ;  /* 0x00000000ff00723e */ /* 0x000fca00000000ff */
[----:B------:R-:W-:Y:S01]  /*bd60*/  STG.E.U16 desc[UR36][R2.64], R0 ;  /* 0x0000000002007986 */ /* 0x000fe2000c101524 */
[----:B------:R-:W-:Y:S05]  /*bd70*/  EXIT ;  /* 0x000000000000794d */ /* 0x000fea0003800000 */
.L_x_1940:
        /* <DEDUP_REMOVED lines=8> */
[----:B------:R-:W-:Y:S01]  /*be00*/  STG.E.64 desc[UR36][R2.64], R18 ;  /* 0x0000001202007986 */ /* 0x000fe2000c101b24 */
[----:B------:R-:W-:Y:S05]  /*be10*/  EXIT ;  /* 0x000000000000794d */ /* 0x000fea0003800000 */
.L_x_1943:
[----:B------:R-:W-:-:S05]  /*be20*/  IMAD.U32 R18, R18, 0x10000, RZ ;  /* 0x0001000012127824 */ /* 0x000fca00078e00ff */
[----:B------:R-:W-:-:S04]  /*be30*/  F2FP.F16.F32.PACK_AB R5, RZ, R18 ;  /* 0x00000012ff05723e */ /* 0x000fc800000000ff */
[----:B------:R-:W-:-:S05]  /*be40*/  PRMT R5, R5, 0x5410, RZ ;  /* 0x0000541005057816 */ /* 0x000fca00000000ff */
[----:B------:R-:W-:Y:S01]  /*be50*/  STG.E desc[UR36][R2.64], R5 ;  /* 0x0000000502007986 */ /* 0x000fe2000c101924 */
[----:B------:R-:W-:Y:S05]  /*be60*/  EXIT ;  /* 0x000000000000794d */ /* 0x000fea0003800000 */
.L_x_1942:
[----:B------:R-:W-:-:S04]  /*be70*/  IMAD.U32 R4, R18, 0x10000, RZ ;  /* 0x0001000012047824 */ /* 0x000fc800078e00ff */
[----:B------:R-:W-:-:S06]  /*be80*/  FMUL.FTZ R4, R4, 1 ;  /* 0x3f80000004047820 */ /* 0x000fcc0000410000 */
[----:B------:R-:W0:Y:S02]  /*be90*/  F2F.F64.F32 R4, R4 ;  /* 0x0000000400047310 */ /* 0x000e240000201800 */
[----:B0-----:R-:W-:Y:S01]  /*bea0*/  STG.E.64 desc[UR36][R2.64], R4 ;  /* 0x0000000402007986 */ /* 0x001fe2000c101b24 */
[----:B------:R-:W-:Y:S05]  /*beb0*/  EXIT ;  /* 0x000000000000794d */ /* 0x000fea0003800000 */
.L_x_1933:
        /* <DEDUP_REMOVED lines=12> */
[----:B0-----:R-:W-:Y:S01]  /*bf80*/  STG.E.U16 desc[UR36][R2.64], R5 ;  /* 0x0000000502007986 */ /* 0x001fe2000c101524 */
[----:B------:R-:W-:Y:S05]  /*bf90*/  EXIT ;  /* 0x000000000000794d */ /* 0x000fea0003800000 */
.L_x_1947:
        /* <DEDUP_REMOVED lines=18> */
.L_x_1950:
[----:B------:R-:W-:-:S04]  /*c0c0*/  SHF.R.U32.HI R5, RZ, 0x18, R5 ;  /* 0x00000018ff057819 */ /* 0x000fc80000011605 */
[----:B------:R-:W-:-:S07]  /*c0d0*/  LOP3.LUT R0, R0, 0x80, R5, 0xf8, !PT ;  /* 0x0000008000007812 */ /* 0x000fce00078ef805 */
.L_x_1949:
[----:B------:R-:W-:Y:S05]  /*c0e0*/  BSYNC.RECONVERGENT B0 ;  /* 0x0000000000007941 */ /* 0x000fea0003800200 */
.L_x_1948:
[----:B------:R-:W-:Y:S01]  /*c0f0*/  STG.E.U8 desc[UR36][R2.64], R0 ;  /* 0x0000000002007986 */ /* 0x000fe2000c101124 */
[----:B------:R-:W-:Y:S05]  /*c100*/  EXIT ;  /* 0x000000000000794d */ /* 0x000fea0003800000 */
.L_x_1946:
        /* <DEDUP_REMOVED lines=18> */
.L_x_1953:
[----:B------:R-:W-:-:S04]  /*c230*/  SHF.R.U32.HI R5, RZ, 0x18, R5 ;  /* 0x00000018ff057819 */ /* 0x000fc80000011605 */
[----:B------:R-:W-:-:S07]  /*c240*/  LOP3.LUT R0, R0, 0x80, R5, 0xf8, !PT ;  /* 0x0000008000007812 */ /* 0x000fce00078ef805 */
.L_x_1952:
[----:B------:R-:W-:Y:S05]  /*c250*/  BSYNC.RECONVERGENT B0 ;  /* 0x0000000000007941 */ /* 0x000fea0003800200 */
.L_x_1951:
[----:B------:R-:W-:Y:S01]  /*c260*/  STG.E.U8 desc[UR36][R2.64], R0 ;  /* 0x0000000002007986 */ /* 0x000fe2000c101124 */
[----:B------:R-:W-:Y:S05]  /*c270*/  EXIT ;  /* 0x000000000000794d */ /* 0x000fea0003800000 */
.L_x_1945:
        /* <DEDUP_REMOVED lines=22> */
.L_x_1955:
[----:B------:R-:W-:-:S06]  /*c3e0*/  IMAD.U32 R4, R18, 0x10000, RZ ;  /* 0x0001000012047824 */ /* 0x000fcc00078e00ff */
[----:B------:R-:W0:Y:S02]  /*c3f0*/  F2I.U64.TRUNC R4, R4 ;  /* 0x0000000400047311 */ /* 0x000e24000020d800 */
[----:B0-----:R-:W-:Y:S01]  /*c400*/  STG.E.64 desc[UR36][R2.64], R4 ;  /* 0x0000000402007986 */ /* 0x001fe2000c101b24 */
[----:B------:R-:W-:Y:S05]  /*c410*/  EXIT ;  /* 0x000000000000794d */ /* 0x000fea0003800000 */
.L_x_1954:
[----:B------:R-:W-:-:S04]  /*c420*/  IMAD.U32 R18, R18, 0x10000, RZ ;  /* 0x0001000012127824 */ /* 0x000fc800078e00ff */
[----:B------:R-:W0:Y:S02]  /*c430*/  F2I.FTZ.U32.TRUNC.NTZ R5, R18 ;  /* 0x0000001200057305 */ /* 0x000e24000021f000 */
[----:B0-----:R-:W-:Y:S01]  /*c440*/  STG.E desc[UR36][R2.64], R5 ;  /* 0x0000000502007986 */ /* 0x001fe2000c101924 */
[----:B------:R-:W-:Y:S05]  /*c450*/  EXIT ;  /* 0x000000000000794d */ /* 0x000fea0003800000 */
.L_x_1944:
        /* <DEDUP_REMOVED lines=9> */
[----:B------:R-:W-:Y:S01]  /*c4f0*/  STG.E.U8 desc[UR36][R2.64], R5 ;  /* 0x0000000502007986 */ /* 0x000fe2000c101124 */
[----:B------:R-:W-:Y:S05]  /*c500*/  EXIT ;  /* 0x000000000000794d */ /* 0x000fea0003800000 */
.L_x_1957:
[----:B------:R-:W-:Y:S01]  /*c510*/  IMAD.U32 R18, R18, 0x10000, RZ ;  /* 0x0001000012127824 */ /* 0x000fe200078e00ff */
[----:B------:R-:W-:-:S03]  /*c520*/  CS2R R6, SRZ ;  /* 0x0000000000067805 */ /* 0x000fc6000001ff00 */
[----:B------:R-:W-:-:S06]  /*c530*/  FMUL.FTZ R4, R18, 1 ;  /* 0x3f80000012047820 */ /* 0x000fcc0000410000 */
[----:B------:R-:W0:Y:S02]  /*c540*/  F2F.F64.F32 R4, R4 ;  /* 0x0000000400047310 */ /* 0x000e240000201800 */
[----:B0-----:R-:W-:Y:S01]  /*c550*/  STG.E.128 desc[UR36][R2.64], R4 ;  /* 0x0000000402007986 */ /* 0x001fe2000c101d24 */
[----:B------:R-:W-:Y:S05]  /*c560*/  EXIT ;  /* 0x000000000000794d */ /* 0x000fea0003800000 */
.L_x_1956:
[----:B------:R-:W-:-:S13]  /*c570*/  ISETP.NE.AND P0, PT, R0, 0xf, PT ;  /* 0x0000000f0000780c */ /* 0x000fda0003f05270 */
[----:B------:R-:W-:Y:S05]  /*c580*/  @!P0 BRA `(.L_x_1958) ;  /* 0x0000000000e88947 */ /* 0x000fea0003800000 */
[----:B------:R-:W-:-:S13]  /*c590*/  ISETP.NE.AND P0, PT, R0, 0x17, PT ;  /* 0x000000170000780c */ /* 0x000fda0003f05270 */
[----:B------:R-:W-:Y:S05]  /*c5a0*/  @!P0 BRA `(.L_x_1959) ;  /* 0x0000000000908947 */ /* 0x000fea0003800000 */
[----:B------:R-:W-:-:S13]  /*c5b0*/  ISETP.NE.AND P0, PT, R0, 0x18, PT ;  /* 0x000000180000780c */ /* 0x000fda0003f05270 */
[----:B------:R-:W-:Y:S05]  /*c5c0*/  @!P0 BRA `(.L_x_1960) ;  /* 0x0000000000448947 */ /* 0x000fea0003800000 */
.L_x_1937:
        /* <DEDUP_REMOVED lines=16> */
.L_x_1961:
[----:B------:R-:W-:Y:S05]  /*c6d0*/  EXIT ;  /* 0x000000000000794d */ /* 0x000fea0003800000 */
.L_x_1960:
        /* <DEDUP_REMOVED lines=13> */
.L_x_1963:
[----:B------:R-:W-:Y:S05]  /*c7b0*/  BSYNC.RECONVERGENT B0 ;  /* 0x0000000000007941 */ /* 0x000fea0003800200 */
.L_x_1962:
[----:B------:R-:W-:-:S05]  /*c7c0*/  LOP3.LUT R5, R0, 0x80, R5, 0xf8, !PT ;  /* 0x0000008000057812 */ /* 0x000fca00078ef805 */
[----:B------:R-:W-:Y:S01]  /*c7d0*/  STG.E.U8 desc[UR36][R2.64], R5 ;  /* 0x0000000502007986 */ /* 0x000fe2000c101124 */
[----:B------:R-:W-:Y:S05]  /*c7e0*/  EXIT ;  /* 0x000000000000794d */ /* 0x000fea0003800000 */
.L_x_1959:
        /* <DEDUP_REMOVED lines=12> */
.L_x_1965:
[----:B------:R-:W-:Y:S01]  /*c8b0*/  IMAD.MOV.U32 R0, RZ, RZ, 0x7f ;  /* 0x0000007fff007424 */ /* 0x000fe200078e00ff */
[----:B------:R-:W-:-:S04]  /*c8c0*/  ISETP.GT.U32.AND P0, PT, R4, 0x7f800000, PT ;  /* 0x7f8000000400780c */ /* 0x000fc80003f04070 */
[----:B------:R-:W-:-:S09]  /*c8d0*/  SEL R0, R0, 0x7c, P0 ;  /* 0x0000007c00007807 */ /* 0x000fd20000000000 */
.L_x_1966:
[----:B------:R-:W-:Y:S05]  /*c8e0*/  BSYNC.RECONVERGENT B0 ;  /* 0x0000000000007941 */ /* 0x000fea0003800200 */
.L_x_1964:
[----:B------:R-:W-:-:S04]  /*c8f0*/  SHF.R.U32.HI R5, RZ, 0x18, R5 ;  /* 0x00000018ff057819 */ /* 0x000fc80000011605 */
[----:B------:R-:W-:-:S05]  /*c900*/  LOP3.LUT R5, R0, 0x80, R5, 0xf8, !PT ;  /* 0x0000008000057812 */ /* 0x000fca00078ef805 */
[----:B------:R-:W-:Y:S01]  /*c910*/  STG.E.U8 desc[UR36][R2.64], R5 ;  /* 0x0000000502007986 */ /* 0x000fe2000c101124 */
[----:B------:R-:W-:Y:S05]  /*c920*/  EXIT ;  /* 0x000000000000794d */ /* 0x000fea0003800000 */
.L_x_1958:
[----:B------:R-:W-:Y:S01]  /*c930*/  STG.E.U16 desc[UR36][R2.64], R18 ;  /* 0x0000001202007986 */ /* 0x000fe2000c101524 */
[----:B------:R-:W-:Y:S05]  /*c940*/  EXIT ;  /* 0x000000000000794d */ /* 0x000fea0003800000 */
.L_x_1967:
        /* <DEDUP_REMOVED lines=11> */
.L_x_3675:


//--------------------- .text._ZN2at6native18elementwise_kernelILi128ELi4EZNS0_22gpu_kernel_impl_nocastIZZZNS0_12prelu_kernelERNS_14TensorIteratorEENKUlvE_clEvENKUlvE1_clEvEUlN3c108BFloat16ES8_E_EEvRNS_18TensorIteratorBaseERKT_EUliE_EEviT1_ --------------------------
	.section	.text._ZN2at6native18elementwise_kernelILi128ELi4EZNS0_22gpu_kernel_impl_nocastIZZZNS0_12prelu_kernelERNS_14TensorIteratorEENKUlvE_clEvENKUlvE1_clEvEUlN3c108BFloat16ES8_E_EEvRNS_18TensorIteratorBaseERKT_EUliE_EEviT1_,"ax",@progbits
	.align	128
        .global         _ZN2at6native18elementwise_kernelILi128ELi4EZNS0_22gpu_kernel_impl_nocastIZZZNS0_12prelu_kernelERNS_14TensorIteratorEENKUlvE_clEvENKUlvE1_clEvEUlN3c108BFloat16ES8_E_EEvRNS_18TensorIteratorBaseERKT_EUliE_EEviT1_
        .type           _ZN2at6native18elementwise_kernelILi128ELi4EZNS0_22gpu_kernel_impl_nocastIZZZNS0_12prelu_kernelERNS_14TensorIteratorEENKUlvE_clEvENKUlvE1_clEvEUlN3c108BFloat16ES8_E_EEvRNS_18TensorIteratorBaseERKT_EUliE_EEviT1_,@function
        .size           _ZN2at6native18elementwise_kernelILi128ELi4EZNS0_22gpu_kernel_impl_nocastIZZZNS0_12prelu_kernelERNS_14TensorIteratorEENKUlvE_clEvENKUlvE1_clEvEUlN3c108BFloat16ES8_E_EEvRNS_18TensorIteratorBaseERKT_EUliE_EEviT1_,(.L_x_3676 - _ZN2at6native18elementwise_kernelILi128ELi4EZNS0_22gpu_kernel_impl_nocastIZZZNS0_12prelu_kernelERNS_14TensorIteratorEENKUlvE_clEvENKUlvE1_clEvEUlN3c108BFloat16ES8_E_EEvRNS_18TensorIteratorBaseERKT_EUliE_EEviT1_)
        .other          _ZN2at6native18elementwise_kernelILi128ELi4EZNS0_22gpu_kernel_impl_nocastIZZZNS0_12prelu_kernelERNS_14TensorIteratorEENKUlvE_clEvENKUlvE1_clEvEUlN3c108BFloat16ES8_E_EEvRNS_18TensorIteratorBaseERKT_EUliE_EEviT1_,@"STO_CUDA_ENTRY STV_DEFAULT"
_ZN2at6native18elementwise_kernelILi128ELi4EZNS0_22gpu_kernel_impl_nocastIZZZNS0_12prelu_kernelERNS_14TensorIteratorEENKUlvE_clEvENKUlvE1_clEvEUlN3c108BFloat16ES8_E_EEvRNS_18TensorIteratorBaseERKT_EUliE_EEviT1_:
.text._ZN2at6native18elementwise_kernelILi128ELi4EZNS0_22gpu_kernel_impl_nocastIZZZNS0_12prelu_kernelERNS_14TensorIteratorEENKUlvE_clEvENKUlvE1_clEvEUlN3c108BFloat16ES8_E_EEvRNS_18TensorIteratorBaseERKT_EUliE_EEviT1_:
        /* <DEDUP_REMOVED lines=19> */
[----:B------:R-:W-:-:S02]  /*0130*/  IADD3 R3, PT, PT, R3, 0x80, RZ ;  /* 0x0000008003037810 */ /* 0x000fc40007ffe0ff */
[----:B--2---:R-:W-:-:S04]  /*0140*/  SHF.L.U32 R0, R11, 0x10, RZ ;  /* 0x000000100b007819 */ /* 0x004fc800000006ff */
[----:B------:R-:W-:-:S13]  /*0150*/  FSETP.GT.FTZ.AND P0, PT, R0, RZ, PT ;  /* 0x000000ff0000720b */ /* 0x000fda0003f14000 */
[----:B---3--:R-:W-:-:S05]  /*0160*/  @!P0 SHF.L.U32 R13, R6, 0x10, RZ ;  /* 0x00000010060d8819 */ /* 0x008fca00000006ff */
[----:B------:R-:W-:-:S05]  /*0170*/  @!P0 FMUL.FTZ R13, R0, R13 ;  /* 0x0000000d000d8220 */ /* 0x000fca0000410000 */
[----:B------:R-:W-:-:S04]  /*0180*/  @!P0 F2FP.BF16.F32.PACK_AB R13, RZ, R13 ;  /* 0x0000000dff0d823e */ /* 0x000fc800000010ff */
        /* <DEDUP_REMOVED lines=16> */
[----:B------:R-:W-:-:S05]  /*0290*/  @!P0 PRMT R11, R13, 0x7610, R11 ;  /* 0x000076100d0b8816 */ /* 0x000fca000000000b */
[----:B0-----:R0:W-:Y:S02]  /*02a0*/  STG.E.U16 desc[UR6][R8.64], R11 ;  /* 0x0000000b08007986 */ /* 0x0011e4000c101506 */
.L_x_1971:
[----:B------:R-:W-:-:S13]  /*02b0*/  ISETP.GE.AND P0, PT, R3, UR4, PT ;  /* 0x0000000403007c0c */ /* 0x000fda000bf06270 */
[----:B------:R-:W-:Y:S05]  /*02c0*/  @P0 BREAK.RELIABLE B1 ;  /* 0x0000000000010942 */ /* 0x000fea0003800100 */
[----:B------:R-:W-:Y:S05]  /*02d0*/  @P0 BRA `(.L_x_1972) ;  /* 0x0000000000380947 */ /* 0x000fea0003800000 */
[----:B------:R-:W-:Y:S05]  /*02e0*/  BSYNC.RELIABLE B1 ;  /* 0x0000000000017941 */ /* 0x000fea0003800100 */
.L_x_1970:
        /* <DEDUP_REMOVED lines=13> */
.L_x_1972:
[----:B------:R-:W-:Y:S05]  /*03c0*/  BSYNC.RECONVERGENT B0 ;  /* 0x0000000000007941 */ /* 0x000fea0003800200 */
.L_x_1969:
        /* <DEDUP_REMOVED lines=8> */
[----:B---3--:R-:W-:-:S04]  /*0450*/  SHF.L.U32 R0, R9, 0x10, RZ ;  /* 0x0000001009007819 */ /* 0x008fc800000006ff */
[----:B------:R-:W-:-:S13]  /*0460*/  FSETP.GT.FTZ.AND P0, PT, R0, RZ, PT ;  /* 0x000000ff0000720b */ /* 0x000fda0003f14000 */
[----:B--2---:R-:W-:-:S05]  /*0470*/  @!P0 SHF.L.U32 R11, R4, 0x10, RZ ;  /* 0x00000010040b8819 */ /* 0x004fca00000006ff */
[----:B------:R-:W-:-:S05]  /*0480*/  @!P0 FMUL.FTZ R11, R0, R11 ;  /* 0x0000000b000b8220 */ /* 0x000fca0000410000 */
[----:B------:R-:W-:-:S04]  /*0490*/  @!P0 F2FP.BF16.F32.PACK_AB R11, RZ, R11 ;  /* 0x0000000bff0b823e */ /* 0x000fc800000010ff */
[----:B------:R-:W-:-:S05]  /*04a0*/  @!P0 PRMT R9, R11, 0x7610, R9 ;  /* 0x000076100b098816 */ /* 0x000fca0000000009 */
[----:B0-----:R-:W-:Y:S01]  /*04b0*/  STG.E.U16 desc[UR6][R6.64], R9 ;  /* 0x0000000906007986 */ /* 0x001fe2000c101506 */
[----:B------:R-:W-:Y:S05]  /*04c0*/  EXIT ;  /* 0x000000000000794d */ /* 0x000fea0003800000 */
.L_x_1968:
        /* <DEDUP_REMOVED lines=356> */
.L_x_1976:
        /* <DEDUP_REMOVED lines=8> */
[----:B------:R-:W-:Y:S02]  /*1b90*/  IADD3 R3, PT, PT, R3, 0x80, RZ ;  /* 0x0000008003037810 */ /* 0x000fe40007ffe0ff */
[----:B--2---:R-:W-:-:S04]  /*1ba0*/  SHF.L.U32 R11, R7, 0x10, RZ ;  /* 0x00000010070b7819 */ /* 0x004fc800000006ff */
[----:B------:R-:W-:-:S13]  /*1bb0*/  FSETP.GT.FTZ.AND P0, PT, R11, RZ, PT ;  /* 0x000000ff0b00720b */ /* 0x000fda0003f14000 */
[----:B---3--:R-:W-:-:S05]  /*1bc0*/  @!P0 SHF.L.U32 R4, R4, 0x10, RZ ;  /* 0x0000001004048819 */ /* 0x008fca00000006ff */
[----:B------:R-:W-:Y:S01]  /*1bd0*/  @!P0 FMUL.FTZ R10, R11, R4 ;  /* 0x000000040b0a8220 */ /* 0x000fe20000410000 */
[----:B0-----:R-:W-:-:S04]  /*1be0*/  IADD3 R4, P1, PT, R5, UR8, RZ ;  /* 0x0000000805047c10 */ /* 0x001fc8000ff3e0ff */
[----:B------:R-:W-:Y:S02]  /*1bf0*/  @!P0 F2FP.BF16.F32.PACK_AB R10, RZ, R10 ;  /* 0x0000000aff0a823e */ /* 0x000fe400000010ff */
        /* <DEDUP_REMOVED lines=354> */
.L_x_1978:
        /* <DEDUP_REMOVED lines=16> */
[----:B------:R-:W-:-:S05]  /*3320*/  @!P0 PRMT R7, R10, 0x7610, R7 ;  /* 0x000076100a078816 */ /* 0x000fca0000000007 */
[----:B------:R0:W-:Y:S02]  /*3330*/  STG.E.U16 desc[UR6][R4.64], R7 ;  /* 0x0000000704007986 */ /* 0x0001e4000c101506 */
.L_x_1975:
[----:B------:R-:W-:-:S13]  /*3340*/  ISETP.GE.AND P0, PT, R3, UR4, PT ;  /* 0x0000000403007c0c */ /* 0x000fda000bf06270 */
[----:B------:R-:W-:Y:S05]  /*3350*/  @P0 BREAK.RELIABLE B1 ;  /* 0x0000000000010942 */ /* 0x000fea0003800100 */
[----:B------:R-:W-:Y:S05]  /*3360*/  @P0 BRA `(.L_x_1977) ;  /* 0x0000001400bc0947 */ /* 0x000fea0003800000 */
[----:B------:R-:W-:Y:S05]  /*3370*/  BSYNC.RELIABLE B1 ;  /* 0x0000000000017941 */ /* 0x000fea0003800100 */
.L_x_1974:
        /* <DEDUP_REMOVED lines=348> */
.L_x_1979:
        /* <DEDUP_REMOVED lines=18> */
.L_x_1977:
[----:B------:R-:W-:Y:S05]  /*4a60*/  BSYNC.RECONVERGENT B0 ;  /* 0x0000000000007941 */ /* 0x000fea0003800200 */
.L_x_1973:
        /* <DEDUP_REMOVED lines=351> */
.L_x_1980:
        /* <DEDUP_REMOVED lines=9> */
[----:B------:R-:W-:Y:S02]  /*60f0*/  IADD3.X R3, PT, PT, RZ, UR5, RZ, P1, !PT ;  /* 0x00000005ff037c10 */ /* 0x000fe40008ffe4ff */
[----:B--2---:R-:W-:-:S04]  /*6100*/  SHF.L.U32 R9, R5, 0x10, RZ ;  /* 0x0000001005097819 */ /* 0x004fc800000006ff */
[----:B------:R-:W-:-:S13]  /*6110*/  FSETP.GT.FTZ.AND P0, PT, R9, RZ, PT ;  /* 0x000000ff0900720b */ /* 0x000fda0003f14000 */
[----:B---3--:R-:W-:-:S05]  /*6120*/  @!P0 SHF.L.U32 R0, R0, 0x10, RZ ;  /* 0x0000001000008819 */ /* 0x008fca00000006ff */
[----:B------:R-:W-:-:S05]  /*6130*/  @!P0 FMUL.FTZ R0, R9, R0 ;  /* 0x0000000009008220 */ /* 0x000fca0000410000 */
[----:B------:R-:W-:-:S04]  /*6140*/  @!P0 F2FP.BF16.F32.PACK_AB R0, RZ, R0 ;  /* 0x00000000ff00823e */ /* 0x000fc800000010ff */
[----:B------:R-:W-:-:S05]  /*6150*/  @!P0 PRMT R5, R0, 0x7610, R5 ;  /* 0x0000761000058816 */ /* 0x000fca0000000005 */
[----:B------:R-:W-:Y:S01]  /*6160*/  STG.E.U16 desc[UR6][R2.64], R5 ;  /* 0x0000000502007986 */ /* 0x000fe2000c101506 */
[----:B------:R-:W-:Y:S05]  /*6170*/  EXIT ;  /* 0x000000000000794d */ /* 0x000fea0003800000 */
.L_x_1981:
        /* <DEDUP_REMOVED lines=16> */
.L_x_3676:


//--------------------- .text._ZN2at6native27unrolled_elementwise_kernelIZZZNS0_12prelu_kernelERNS_14TensorIteratorEENKUlvE_clEvENKUlvE1_clEvEUlN3c108BFloat16ES7_E_St5arrayIPcLm3EELi4E23TrivialOffsetCalculatorILi2EjESC_ILi1EjENS0_6memory15LoadWithoutCastENSF_16StoreWithoutCastEEEviT_T0_T2_T3_T4_T5_ --------------------------
	.section	.text._ZN2at6native27unrolled_elementwise_kernelIZZZNS0_12prelu_kernelERNS_14TensorIteratorEENKUlvE_clEvENKUlvE1_clEvEUlN3c108BFloat16ES7_E_St5arrayIPcLm3EELi4E23TrivialOffsetCalculatorILi2EjESC_ILi1EjENS0_6memory15LoadWithoutCastENSF_16StoreWithoutCastEEEviT_T0_T2_T3_T4_T5_,"ax",@progbits
	.align	128
        .global         _ZN2at6native27unrolled_elementwise_kernelIZZZNS0_12prelu_kernelERNS_14TensorIteratorEENKUlvE_clEvENKUlvE1_clEvEUlN3c108BFloat16ES7_E_St5arrayIPcLm3EELi4E23TrivialOffsetCalculatorILi2EjESC_ILi1EjENS0_6memory15LoadWithoutCastENSF_16StoreWithoutCastEEEviT_T0_T2_T3_T4_T5_
        .type           _ZN2at6native27unrolled_elementwise_kernelIZZZNS0_12prelu_kernelERNS_14TensorIteratorEENKUlvE_clEvENKUlvE1_clEvEUlN3c108BFloat16ES7_E_St5arrayIPcLm3EELi4E23TrivialOffsetCalculatorILi2EjESC_ILi1EjENS0_6memory15LoadWithoutCastENSF_16StoreWithoutCastEEEviT_T0_T2_T3_T4_T5_,@function
        .size           _ZN2at6native27unrolled_elementwise_kernelIZZZNS0_12prelu_kernelERNS_14TensorIteratorEENKUlvE_clEvENKUlvE1_clEvEUlN3c108BFloat16ES7_E_St5arrayIPcLm3EELi4E23TrivialOffsetCalculatorILi2EjESC_ILi1EjENS0_6memory15LoadWithoutCastENSF_16StoreWithoutCastEEEviT_T0_T2_T3_T4_T5_,(.L_x_3677 - _ZN2at6native27unrolled_elementwise_kernelIZZZNS0_12prelu_kernelERNS_14TensorIteratorEENKUlvE_clEvENKUlvE1_clEvEUlN3c108BFloat16ES7_E_St5arrayIPcLm3EELi4E23TrivialOffsetCalculatorILi2EjESC_ILi1EjENS0_6memory15LoadWithoutCastENSF_16StoreWithoutCastEEEviT_T0_T2_T3_T4_T5_)
        .other          _ZN2at6native27unrolled_elementwise_kernelIZZZNS0_12prelu_kernelERNS_14TensorIteratorEENKUlvE_clEvENKUlvE1_clEvEUlN3c108BFloat16ES7_E_St5arrayIPcLm3EELi4E23TrivialOffsetCalculatorILi2EjESC_ILi1EjENS0_6memory15LoadWithoutCastENSF_16StoreWithoutCastEEEviT_T0_T2_T3_T4_T5_,@"STO_CUDA_ENTRY STV_DEFAULT"
_ZN2at6native27unrolled_elementwise_kernelIZZZNS0_12prelu_kernelERNS_14TensorIteratorEENKUlvE_clEvENKUlvE1_clEvEUlN3c108BFloat16ES7_E_St5arrayIPcLm3EELi4E23TrivialOffsetCalculatorILi2EjESC_ILi1EjENS0_6memory15LoadWithoutCastENSF_16StoreWithoutCastEEEviT_T0_T2_T3_T4_T5_:
.text._ZN2at6native27unrolled_elementwise_kernelIZZZNS0_12prelu_kernelERNS_14TensorIteratorEENKUlvE_clEvENKUlvE1_clEvEUlN3c108BFloat16ES7_E_St5arrayIPcLm3EELi4E23TrivialOffsetCalculatorILi2EjESC_ILi1EjENS0_6memory15LoadWithoutCastENSF_16StoreWithoutCastEEEviT_T0_T2_T3_T4_T5_:
        /* <DEDUP_REMOVED lines=18> */
[C---:B------:R-:W-:Y:S01]  /*0120*/  @!P1 IMAD R23, R17.reuse, 0x200, R0 ;  /* 0x0000020011179824 */ /* 0x040fe200078e0200 */
[----:B------:R-:W-:Y:S02]  /*0130*/  @!P1 IADD3 R0, PT, PT, R0, 0x80, RZ ;  /* 0x0000008000009810 */ /* 0x000fe40007ffe0ff */
[----:B------:R-:W-:Y:S01]  /*0140*/  @!P0 LEA R16, R17, R14, 0x9 ;  /* 0x0000000e11108211 */ /* 0x000fe200078e48ff */
[----:B0-----:R-:W-:Y:S01]  /*0150*/  @!P1 IMAD.WIDE.U32 R24, R23, 0x2, R24 ;  /* 0x0000000217189825 */ /* 0x001fe200078e0018 */
[----:B------:R-:W-:Y:S02]  /*0160*/  ISETP.GE.AND P3, PT, R0, R15, PT ;  /* 0x0000000f0000720c */ /* 0x000fe40003f66270 */
[----:B------:R-:W-:Y:S01]  /*0170*/  PRMT R20, RZ, 0x7610, R20 ;  /* 0x00007610ff147816 */ /* 0x000fe20000000014 */
[----:B-1----:R-:W-:Y:S01]  /*0180*/  @!P0 IMAD.WIDE.U32 R6, R16, 0x2, R6 ;  /* 0x0000000210068825 */ /* 0x002fe200078e0006 */
[----:B------:R-:W5:Y:S04]  /*0190*/  @!P1 LDG.E.U16 R13, desc[UR4][R24.64] ;  /* 0x00000004180d9981 */ /* 0x000f68000c1e1500 */
[----:B------:R-:W5:Y:S05]  /*01a0*/  @!P0 LDG.E.U16 R20, desc[UR4][R6.64] ;  /* 0x0000000406148981 */ /* 0x000f6a000c1e1500 */
[----:B------:R-:W-:-:S02]  /*01b0*/  @!P3 IMAD R21, R17, 0x200, R0 ;  /* 0x000002001115b824 */ /* 0x000fc400078e0200 */
[----:B------:R-:W-:Y:S02]  /*01c0*/  @!P3 VIADD R0, R0, 0x80 ;  /* 0x000000800000b836 */ /* 0x000fe40000000000 */
[C---:B---3--:R-:W-:Y:S02]  /*01d0*/  @!P3 IMAD.WIDE.U32 R28, R21.reuse, 0x2, R4 ;  /* 0x00000002151cb825 */ /* 0x048fe400078e0004 */
[----:B------:R-:W0:Y:S01]  /*01e0*/  LDC.64 R4, c[0x0][0x390] ;  /* 0x0000e400ff047b82 */ /* 0x000e220000000a00 */
[----:B------:R-:W-:Y:S01]  /*01f0*/  ISETP.GE.AND P2, PT, R0, R15, PT ;  /* 0x0000000f0000720c */ /* 0x000fe20003f46270 */
[----:B----4-:R-:W-:Y:S01]  /*0200*/  @!P3 IMAD.WIDE.U32 R8, R21, 0x2, R8 ;  /* 0x000000021508b825 */ /* 0x010fe200078e0008 */
[----:B------:R1:W5:Y:S11]  /*0210*/  @!P3 LDG.E.U16 R12, desc[UR4][R28.64] ;  /* 0x000000041c0cb981 */ /* 0x000376000c1e1500 */
[----:B------:R-:W-:Y:S01]  /*0220*/  @!P2 IMAD R19, R17, 0x200, R0 ;  /* 0x000002001113a824 */ /* 0x000fe200078e0200 */
[----:B------:R-:W-:Y:S01]  /*0230*/  PRMT R21, RZ, 0x7610, R21 ;  /* 0x00007610ff157816 */ /* 0x000fe20000000015 */
[----:B--2---:R-:W-:Y:S01]  /*0240*/  @!P1 IMAD.WIDE.U32 R10, R23, 0x2, R10 ;  /* 0x00000002170a9825 */ /* 0x004fe200078e000a */
[----:B------:R-:W-:-:S03]  /*0250*/  PRMT R0, RZ, 0x7610, R0 ;  /* 0x00007610ff007816 */ /* 0x000fc60000000000 */
[----:B------:R-:W-:Y:S02]  /*0260*/  @!P2 IMAD.WIDE.U32 R26, R19, 0x2, R2 ;  /* 0x00000002131aa825 */ /* 0x000fe400078e0002 */
[----:B------:R-:W2:Y:S02]  /*0270*/  LDC.64 R2, c[0x0][0x390] ;  /* 0x0000e400ff027b82 */ /* 0x000ea40000000a00 */
[----:B-1----:R-:W-:Y:S01]  /*0280*/  VIADD R28, R14, 0x80 ;  /* 0x000000800e1c7836 */ /* 0x002fe20000000000 */
        /* <DEDUP_REMOVED lines=8> */
[C---:B------:R-:W-:Y:S01]  /*0310*/  VIADD R24, R14.reuse, 0x100 ;  /* 0x000001000e187836 */ /* 0x040fe20000000000 */
[----:B------:R-:W-:Y:S01]  /*0320*/  PRMT R16, RZ, 0x7610, R16 ;  /* 0x00007610ff107816 */ /* 0x000fe20000000010 */
[----:B-1----:R-:W-:Y:S01]  /*0330*/  VIADD R26, R14, 0x180 ;  /* 0x000001800e1a7836 */ /* 0x002fe20000000000 */
        /* <DEDUP_REMOVED lines=12> */
[----:B-----5:R-:W-:-:S05]  /*0400*/  IMAD.U32 R5, R21, 0x10000, RZ ;  /* 0x0001000015057824 */ /* 0x020fca00078e00ff */
[----:B------:R-:W-:-:S13]  /*0410*/  FSETP.GT.FTZ.AND P4, PT, R5, RZ, PT ;  /* 0x000000ff0500720b */ /* 0x000fda0003f94000 */
[----:B------:R-:W-:-:S04]  /*0420*/  @!P4 IMAD.U32 R20, R20, 0x10000, RZ ;  /* 0x000100001414c824 */ /* 0x000fc800078e00ff */
[----:B------:R-:W-:-:S05]  /*0430*/  @!P4 FMUL.FTZ R20, R5, R20 ;  /* 0x000000140514c220 */ /* 0x000fca0000410000 */
[----:B------:R-:W-:-:S04]  /*0440*/  @!P4 F2FP.BF16.F32.PACK_AB R20, RZ, R20 ;  /* 0x00000014ff14c23e */ /* 0x000fc800000010ff */
[----:B------:R-:W-:-:S07]  /*0450*/  @!P4 PRMT R21, R20, 0x7610, R21 ;  /* 0x000076101415c816 */ /* 0x000fce0000000015 */
.L_x_1983:
[----:B------:R-:W-:Y:S05]  /*0460*/  BSYNC.RECONVERGENT B0 ;  /* 0x0000000000007941 */ /* 0x000fea0003800200 */
.L_x_1982:
[----:B------:R-:W-:Y:S04]  /*0470*/  BSSY.RECONVERGENT B0, `(.L_x_1984) ;  /* 0x0000008000007945 */ /* 0x000fe80003800200 */
[----:B------:R-:W-:Y:S05]  /*0480*/  @P5 BRA `(.L_x_1985) ;  /* 0x0000000000185947 */ /* 0x000fea0003800000 */
[----:B-----5:R-:W-:-:S04]  /*0490*/  SHF.L.U32 R4, R19, 0x10, RZ ;  /* 0x0000001013047819 */ /* 0x020fc800000006ff */
[----:B------:R-:W-:-:S13]  /*04a0*/  FSETP.GT.FTZ.AND P4, PT, R4, RZ, PT ;  /* 0x000000ff0400720b */ /* 0x000fda0003f94000 */
[----:B------:R-:W-:-:S04]  /*04b0*/  @!P4 IMAD.U32 R13, R13, 0x10000, RZ ;  /* 0x000100000d0dc824 */ /* 0x000fc800078e00ff */
[----:B------:R-:W-:-:S05]  /*04c0*/  @!P4 FMUL.FTZ R13, R4, R13 ;  /* 0x0000000d040dc220 */ /* 0x000fca0000410000 */
[----:B------:R-:W-:-:S04]  /*04d0*/  @!P4 F2FP.BF16.F32.PACK_AB R13, RZ, R13 ;  /* 0x0000000dff0dc23e */ /* 0x000fc800000010ff */
[----:B------:R-:W-:-:S07]  /*04e0*/  @!P4 PRMT R19, R13, 0x7610, R19 ;  /* 0x000076100d13c816 */ /* 0x000fce0000000013 */
.L_x_1985:
[----:B------:R-:W-:Y:S05]  /*04f0*/  BSYNC.RECONVERGENT B0 ;  /* 0x0000000000007941 */ /* 0x000fea0003800200 */
.L_x_1984:
[----:B------:R-:W-:Y:S04]  /*0500*/  BSSY.RECONVERGENT B0, `(.L_x_1986) ;  /* 0x0000008000007945 */ /* 0x000fe80003800200 */
[----:B------:R-:W-:Y:S05]  /*0510*/  @P3 BRA `(.L_x_1987) ;  /* 0x0000000000183947 */ /* 0x000fea0003800000 */
[----:B-----5:R-:W-:-:S05]  /*0520*/  IMAD.U32 R5, R18, 0x10000, RZ ;  /* 0x0001000012057824 */ /* 0x020fca00078e00ff */
[----:B------:R-:W-:-:S13]  /*0530*/  FSETP.GT.FTZ.AND P3, PT, R5, RZ, PT ;  /* 0x000000ff0500720b */ /* 0x000fda0003f74000 */
[----:B------:R-:W-:-:S05]  /*0540*/  @!P3 SHF.L.U32 R12, R12, 0x10, RZ ;  /* 0x000000100c0cb819 */ /* 0x000fca00000006ff */
[----:B------:R-:W-:-:S05]  /*0550*/  @!P3 FMUL.FTZ R12, R5, R12 ;  /* 0x0000000c050cb220 */ /* 0x000fca0000410000 */
[----:B------:R-:W-:-:S04]  /*0560*/  @!P3 F2FP.BF16.F32.PACK_AB R12, RZ, R12 ;  /* 0x0000000cff0cb23e */ /* 0x000fc800000010ff */
[----:B------:R-:W-:-:S07]  /*0570*/  @!P3 PRMT R18, R12, 0x7610, R18 ;  /* 0x000076100c12b816 */ /* 0x000fce0000000012 */
.L_x_1987:
[----:B------:R-:W-:Y:S05]  /*0580*/  BSYNC.RECONVERGENT B0 ;  /* 0x0000000000007941 */ /* 0x000fea0003800200 */
.L_x_1986:
        /* <DEDUP_REMOVED lines=8> */
.L_x_1989:
[----:B------:R-:W-:Y:S05]  /*0610*/  BSYNC.RECONVERGENT B0 ;  /* 0x0000000000007941 */ /* 0x000fea0003800200 */
.L_x_1988:
[----:B-----5:R0:W-:Y:S01]  /*0620*/  @!P0 STG.E.U16 desc[UR4][R2.64], R21 ;  /* 0x0000001502008986 */ /* 0x0201e2000c101504 */
[----:B------:R-:W-:Y:S04]  /*0630*/  BSSY.RECONVERGENT B0, `(.L_x_1990) ;  /* 0x000000c000007945 */ /* 0x000fe80003800200 */
[----:B------:R-:W-:Y:S05]  /*0640*/  @P2 BRA `(.L_x_1991) ;  /* 0x0000000000282947 */ /* 0x000fea0003800000 */
[----:B0-----:R-:W0:Y:S01]  /*0650*/  LDC.64 R2, c[0x0][0x388] ;  /* 0x0000e200ff027b82 */ /* 0x001e220000000a00 */
[----:B------:R-:W-:Y:S01]  /*0660*/  LEA R5, R17, R14, 0x9 ;  /* 0x0000000e11057211 */ /* 0x000fe200078e48ff */
[----:B------:R-:W-:-:S05]  /*0670*/  VIADD R14, R14, 0x80 ;  /* 0x000000800e0e7836 */ /* 0x000fca0000000000 */
[----:B------:R-:W-:-:S13]  /*0680*/  ISETP.GE.AND P0, PT, R14, R15, PT ;  /* 0x0000000f0e00720c */ /* 0x000fda0003f06270 */
[----:B------:R-:W-:Y:S01]  /*0690*/  @!P0 IMAD R7, R17, 0x200, R14 ;  /* 0x0000020011078824 */ /* 0x000fe200078e020e */
[----:B------:R-:W-:Y:S01]  /*06a0*/  @!P0 IADD3 R14, PT, PT, R14, 0x80, RZ ;  /* 0x000000800e0e8810 */ /* 0x000fe20007ffe0ff */
[----:B0-----:R-:W-:-:S04]  /*06b0*/  IMAD.WIDE.U32 R4, R5, 0x2, R2 ;  /* 0x0000000205047825 */ /* 0x001fc800078e0002 */
[----:B------:R-:W-:Y:S01]  /*06c0*/  @!P0 IMAD.WIDE.U32 R2, R7, 0x2, R2 ;  /* 0x0000000207028825 */ /* 0x000fe200078e0002 */
[----:B------:R1:W-:Y:S04]  /*06d0*/  STG.E.U16 desc[UR4][R4.64], R19 ;  /* 0x0000001304007986 */ /* 0x0003e8000c101504 */
[----:B------:R1:W-:Y:S02]  /*06e0*/  @!P0 STG.E.U16 desc[UR4][R2.64], R18 ;  /* 0x0000001202008986 */ /* 0x0003e4000c101504 */
.L_x_1991:
[----:B------:R-:W-:Y:S05]  /*06f0*/  BSYNC.RECONVERGENT B0 ;  /* 0x0000000000007941 */ /* 0x000fea0003800200 */
.L_x_1990:
[----:B------:R-:W-:-:S13]  /*0700*/  ISETP.GE.AND P0, PT, R14, R15, PT ;  /* 0x0000000f0e00720c */ /* 0x000fda0003f06270 */
[----:B------:R-:W-:Y:S05]  /*0710*/  @P0 EXIT ;  /* 0x000000000000094d */ /* 0x000fea0003800000 */
[----:B01----:R-:W0:Y:S01]  /*0720*/  LDC.64 R2, c[0x0][0x388] ;  /* 0x0000e200ff027b82 */ /* 0x003e220000000a00 */
[----:B------:R-:W-:-:S04]  /*0730*/  IMAD R17, R17, 0x200, R14 ;  /* 0x0000020011117824 */ /* 0x000fc800078e020e */
[----:B0-----:R-:W-:-:S05]  /*0740*/  IMAD.WIDE.U32 R2, R17, 0x2, R2 ;  /* 0x0000000211027825 */ /* 0x001fca00078e0002 */
[----:B------:R-:W-:Y:S01]  /*0750*/  STG.E.U16 desc[UR4][R2.64], R16 ;  /* 0x0000001002007986 */ /* 0x000fe2000c101504 */
[----:B------:R-:W-:Y:S05]  /*0760*/  EXIT ;  /* 0x000000000000794d */ /* 0x000fea0003800000 */
.L_x_1992:
        /* <DEDUP_REMOVED lines=9> */
.L_x_3677:


//--------------------- .text._ZN2at6native29vectorized_elementwise_kernelILi2EZZZNS0_12prelu_kernelERNS_14TensorIteratorEENKUlvE_clEvENKUlvE1_clEvEUlN3c108BFloat16ES7_E_St5arrayIPcLm3EEEEviT0_T1_ --------------------------
	.section	.text._ZN2at6native29vectorized_elementwise_kernelILi2EZZZNS0_12prelu_kernelERNS_14TensorIteratorEENKUlvE_clEvENKUlvE1_clEvEUlN3c108BFloat16ES7_E_St5arrayIPcLm3EEEEviT0_T1_,"ax",@progbits
	.align	128
        .global         _ZN2at6native29vectorized_elementwise_kernelILi2EZZZNS0_12prelu_kernelERNS_14TensorIteratorEENKUlvE_clEvENKUlvE1_clEvEUlN3c108BFloat16ES7_E_St5arrayIPcLm3EEEEviT0_T1_
        .type           _ZN2at6native29vectorized_elementwise_kernelILi2EZZZNS0_12prelu_kernelERNS_14TensorIteratorEENKUlvE_clEvENKUlvE1_clEvEUlN3c108BFloat16ES7_E_St5arrayIPcLm3EEEEviT0_T1_,@function
        .size           _ZN2at6native29vectorized_elementwise_kernelILi2EZZZNS0_12prelu_kernelERNS_14TensorIteratorEENKUlvE_clEvENKUlvE1_clEvEUlN3c108BFloat16ES7_E_St5arrayIPcLm3EEEEviT0_T1_,(.L_x_3678 - _ZN2at6native29vectorized_elementwise_kernelILi2EZZZNS0_12prelu_kernelERNS_14TensorIteratorEENKUlvE_clEvENKUlvE1_clEvEUlN3c108BFloat16ES7_E_St5arrayIPcLm3EEEEviT0_T1_)
        .other          _ZN2at6native29vectorized_elementwise_kernelILi2EZZZNS0_12prelu_kernelERNS_14TensorIteratorEENKUlvE_clEvENKUlvE1_clEvEUlN3c108BFloat16ES7_E_St5arrayIPcLm3EEEEviT0_T1_,@"STO_CUDA_ENTRY STV_DEFAULT"
_ZN2at6native29vectorized_elementwise_kernelILi2EZZZNS0_12prelu_kernelERNS_14TensorIteratorEENKUlvE_clEvENKUlvE1_clEvEUlN3c108BFloat16ES7_E_St5arrayIPcLm3EEEEviT0_T1_:
.text._ZN2at6native29vectorized_elementwise_kernelILi2EZZZNS0_12prelu_kernelERNS_14TensorIteratorEENKUlvE_clEvENKUlvE1_clEvEUlN3c108BFloat16ES7_E_St5arrayIPcLm3EEEEviT0_T1_:
        /* <DEDUP_REMOVED lines=27> */
[----:B------:R-:W-:Y:S01]  /*01b0*/  @!P5 IMAD.IADD R3, R20, 0x1, R8 ;  /* 0x000000011403d824 */ /* 0x000fe200078e0208 */
[----:B------:R-:W5:Y:S01]  /*01c0*/  @!P4 LDG.E.U16 R5, desc[UR4][R26.64] ;  /* 0x000000041a05c981 */ /* 0x000f62000c1e1500 */
[----:B------:R-:W-:Y:S01]  /*01d0*/  @!P5 VIADD R8, R8, 0x80 ;  /* 0x000000800808d836 */ /* 0x000fe20000000000 */
[----:B----4-:R-:W4:Y:S04]  /*01e0*/  LDC.64 R10, c[0x0][0x398] ;  /* 0x0000e600ff0a7b82 */ /* 0x010f280000000a00 */
[----:B------:R-:W-:-:S13]  /*01f0*/  ISETP.GE.U32.AND P0, PT, R8, R9, PT ;  /* 0x000000090800720c */ /* 0x000fda0003f06070 */
[----:B------:R-:W-:Y:S02]  /*0200*/  @!P0 IMAD.IADD R21, R20, 0x1, R8 ;  /* 0x0000000114158824 */ /* 0x000fe400078e0208 */
[----:B------:R-:W-:-:S05]  /*0210*/  @!P0 VIADD R8, R8, 0x80 ;  /* 0x0000008008088836 */ /* 0x000fca0000000000 */
[----:B------:R-:W-:-:S13]  /*0220*/  ISETP.GE.U32.AND P3, PT, R8, R9, PT ;  /* 0x000000090800720c */ /* 0x000fda0003f66070 */
[----:B------:R-:W-:Y:S01]  /*0230*/  @!P3 IADD3 R22, PT, PT, R20, R8, RZ ;  /* 0x000000081416b210 */ /* 0x000fe20007ffe0ff */
[----:B------:R-:W-:-:S05]  /*0240*/  @!P3 VIADD R8, R8, 0x80 ;  /* 0x000000800808b836 */ /* 0x000fca0000000000 */
[----:B------:R-:W-:-:S13]  /*0250*/  ISETP.GE.U32.AND P2, PT, R8, R9, PT ;  /* 0x000000090800720c */ /* 0x000fda0003f46070 */
[----:B------:R-:W-:Y:S02]  /*0260*/  @!P2 IMAD.IADD R23, R20, 0x1, R8 ;  /* 0x000000011417a824 */ /* 0x000fe400078e0208 */
[----:B------:R-:W-:-:S05]  /*0270*/  @!P2 VIADD R8, R8, 0x80 ;  /* 0x000000800808a836 */ /* 0x000fca0000000000 */
[----:B------:R-:W-:Y:S01]  /*0280*/  ISETP.GE.U32.AND P1, PT, R8, R9, PT ;  /* 0x000000090800720c */ /* 0x000fe20003f26070 */
[----:B--2---:R-:W-:-:S04]  /*0290*/  @!P5 IMAD.WIDE.U32 R14, R3, 0x2, R14 ;  /* 0x00000002030ed825 */ /* 0x004fc800078e000e */
[----:B---3--:R-:W-:-:S08]  /*02a0*/  @!P5 IMAD.WIDE.U32 R18, R3, 0x2, R18 ;  /* 0x000000020312d825 */ /* 0x008fd000078e0012 */
[----:B------:R-:W-:Y:S01]  /*02b0*/  @!P1 IMAD.IADD R25, R20, 0x1, R8 ;  /* 0x0000000114199824 */ /* 0x000fe200078e0208 */
[----:B------:R-:W-:Y:S01]  /*02c0*/  PRMT R24, RZ, 0x7610, R24 ;  /* 0x00007610ff187816 */ /* 0x000fe20000000018 */
[----:B------:R-:W-:Y:S01]  /*02d0*/  @!P1 VIADD R8, R8, 0x80 ;  /* 0x0000008008089836 */ /* 0x000fe20000000000 */
[----:B------:R-:W-:Y:S01]  /*02e0*/  PRMT R3, RZ, 0x7610, R3 ;  /* 0x00007610ff037816 */ /* 0x000fe20000000003 */
[----:B----4-:R-:W-:Y:S01]  /*02f0*/  @!P2 IMAD.WIDE.U32 R10, R23, 0x2, R10 ;  /* 0x00000002170aa825 */ /* 0x010fe200078e000a */
[----:B------:R2:W5:Y:S02]  /*0300*/  @!P5 LDG.E.U16 R4, desc[UR4][R14.64] ;  /* 0x000000040e04d981 */ /* 0x000564000c1e1500 */
[----:B------:R-:W-:Y:S02]  /*0310*/  ISETP.GE.U32.AND P6, PT, R8, R9, PT ;  /* 0x000000090800720c */ /* 0x000fe40003fc6070 */
[----:B------:R3:W5:Y:S04]  /*0320*/  @!P5 LDG.E.U16 R3, desc[UR4][R18.64] ;  /* 0x000000041203d981 */ /* 0x000768000c1e1500 */
[----:B------:R4:W5:Y:S01]  /*0330*/  @!P2 LDG.E.U16 R24, desc[UR4][R10.64] ;  /* 0x000000040a18a981 */ /* 0x000962000c1e1500 */
[----:B--2---:R-:W2:Y:S06]  /*0340*/  LDC.64 R14, c[0x0][0x398] ;  /* 0x0000e600ff0e7b82 */ /* 0x004eac0000000a00 */
[----:B------:R-:W-:-:S02]  /*0350*/  @!P6 IMAD.IADD R27, R20, 0x1, R8 ;  /* 0x00000001141be824 */ /* 0x000fc400078e0208 */
[----:B---3--:R-:W3:Y:S01]  /*0360*/  LDC.64 R18, c[0x0][0x398] ;  /* 0x0000e600ff127b82 */ /* 0x008ee20000000a00 */
[----:B------:R-:W-:-:S04]  /*0370*/  @!P6 IADD3 R8, PT, PT, R8, 0x80, RZ ;  /* 0x000000800808e810 */ /* 0x000fc80007ffe0ff */
        /* <DEDUP_REMOVED lines=42> */
[C---:B------:R-:W-:Y:S02]  /*0620*/  VIADD R12, R7.reuse, 0x100 ;  /* 0x00000100070c7836 */ /* 0x040fe40000000000 */
[C---:B------:R-:W-:Y:S01]  /*0630*/  VIADD R28, R7.reuse, 0x180 ;  /* 0x00000180071c7836 */ /* 0x040fe20000000000 */
[----:B------:R-:W-:Y:S01]  /*0640*/  BSSY.RECONVERGENT B0, `(.L_x_1994) ;  /* 0x0000011000007945 */ /* 0x000fe20003800200 */
[C---:B------:R-:W-:Y:S01]  /*0650*/  VIADD R13, R7.reuse, 0x200 ;  /* 0x00000200070d7836 */ /* 0x040fe20000000000 */
[----:B------:R1:W5:Y:S01]  /*0660*/  @!P4 LDG.E.U16 R11, desc[UR4][R16.64] ;  /* 0x00000004100bc981 */ /* 0x000362000c1e1500 */
[C---:B------:R-:W-:Y:S01]  /*0670*/  VIADD R29, R7.reuse, 0x280 ;  /* 0x00000280071d7836 */ /* 0x040fe20000000000 */
[-C--:B------:R-:W-:Y:S01]  /*0680*/  ISETP.GE.U32.AND P1, PT, R12, R9.reuse, PT ;  /* 0x000000090c00720c */ /* 0x080fe20003f26070 */
[----:B------:R-:W-:Y:S01]  /*0690*/  VIADD R12, R7, 0x80 ;  /* 0x00000080070c7836 */ /* 0x000fe20000000000 */
[-C--:B------:R-:W-:Y:S02]  /*06a0*/  ISETP.GE.U32.AND P2, PT, R28, R9.reuse, PT ;  /* 0x000000091c00720c */ /* 0x080fe40003f46070 */
[----:B------:R-:W-:-:S02]  /*06b0*/  ISETP.GE.U32.AND P3, PT, R13, R9, PT ;  /* 0x000000090d00720c */ /* 0x000fc40003f66070 */
[----:B------:R-:W-:Y:S01]  /*06c0*/  ISETP.GE.U32.AND P4, PT, R29, R9, PT ;  /* 0x000000091d00720c */ /* 0x000fe20003f86070 */
[----:B-1----:R-:W-:Y:S01]  /*06d0*/  VIADD R16, R7, 0x300 ;  /* 0x0000030007107836 */ /* 0x002fe20000000000 */
[----:B------:R-:W-:Y:S11]  /*06e0*/  @P0 BRA `(.L_x_1995) ;  /* 0x0000000000180947 */ /* 0x000ff60003800000 */
[----:B-----5:R-:W-:-:S04]  /*06f0*/  SHF.L.U32 R18, R6, 0x10, RZ ;  /* 0x0000001006127819 */ /* 0x020fc800000006ff */
[----:B------:R-:W-:-:S13]  /*0700*/  FSETP.GT.FTZ.AND P5, PT, R18, RZ, PT ;  /* 0x000000ff1200720b */ /* 0x000fda0003fb4000 */
[----:B------:R-:W-:-:S04]  /*0710*/  @!P5 IMAD.U32 R5, R5, 0x10000, RZ ;  /* 0x000100000505d824 */ /* 0x000fc800078e00ff */
[----:B------:R-:W-:-:S05]  /*0720*/  @!P5 FMUL.FTZ R5, R18, R5 ;  /* 0x000000051205d220 */ /* 0x000fca0000410000 */
[----:B------:R-:W-:-:S04]  /*0730*/  @!P5 F2FP.BF16.F32.PACK_AB R5, RZ, R5 ;  /* 0x00000005ff05d23e */ /* 0x000fc800000010ff */
[----:B------:R-:W-:-:S07]  /*0740*/  @!P5 PRMT R6, R5, 0x7610, R6 ;  /* 0x000076100506d816 */ /* 0x000fce0000000006 */
.L_x_1995:
[----:B------:R-:W-:Y:S05]  /*0750*/  BSYNC.RECONVERGENT B0 ;  /* 0x0000000000007941 */ /* 0x000fea0003800200 */
.L_x_1994:
[-C--:B------:R-:W-:Y:S01]  /*0760*/  ISETP.GE.U32.AND P6, PT, R12, R9.reuse, PT ;  /* 0x000000090c00720c */ /* 0x080fe20003fc6070 */
[----:B------:R-:W-:Y:S01]  /*0770*/  BSSY.RECONVERGENT B0, `(.L_x_1996) ;  /* 0x000000a000007945 */ /* 0x000fe20003800200 */
[----:B------:R-:W-:Y:S01]  /*0780*/  ISETP.GE.U32.AND P5, PT, R16, R9, PT ;  /* 0x000000091000720c */ /* 0x000fe20003fa6070 */
[----:B------:R-:W-:-:S10]  /*0790*/  VIADD R16, R7, 0x380 ;  /* 0x0000038007107836 */ /* 0x000fd40000000000 */
[----:B------:R-:W-:Y:S05]  /*07a0*/  @P6 BRA `(.L_x_1997) ;  /* 0x0000000000186947 */ /* 0x000fea0003800000 */
[----:B-----5:R-:W-:-:S05]  /*07b0*/  IMAD.U32 R18, R4, 0x10000, RZ ;  /* 0x0001000004127824 */ /* 0x020fca00078e00ff */
[----:B------:R-:W-:-:S13]  /*07c0*/  FSETP.GT.FTZ.AND P6, PT, R18, RZ, PT ;  /* 0x000000ff1200720b */ /* 0x000fda0003fd4000 */
[----:B------:R-:W-:-:S04]  /*07d0*/  @!P6 IMAD.U32 R3, R3, 0x10000, RZ ;  /* 0x000100000303e824 */ /* 0x000fc800078e00ff */
[----:B------:R-:W-:-:S05]  /*07e0*/  @!P6 FMUL.FTZ R3, R18, R3 ;  /* 0x000000031203e220 */ /* 0x000fca0000410000 */
[----:B------:R-:W-:-:S04]  /*07f0*/  @!P6 F2FP.BF16.F32.PACK_AB R3, RZ, R3 ;  /* 0x00000003ff03e23e */ /* 0x000fc800000010ff */
[----:B------:R-:W-:-:S07]  /*0800*/  @!P6 PRMT R4, R3, 0x7610, R4 ;  /* 0x000076100304e816 */ /* 0x000fce0000000004 */
.L_x_1997:
[----:B------:R-:W-:Y:S05]  /*0810*/  BSYNC.RECONVERGENT B0 ;  /* 0x0000000000007941 */ /* 0x000fea0003800200 */
.L_x_1996:
[----:B-----5:R-:W-:Y:S01]  /*0820*/  @!P0 IMAD.IADD R3, R20, 0x1, R7 ;  /* 0x0000000114038824 */ /* 0x020fe200078e0207 */
[----:B------:R-:W-:Y:S01]  /*0830*/  BSSY.RECONVERGENT B0, `(.L_x_1998) ;  /* 0x000000a000007945 */ /* 0x000fe20003800200 */
[----:B------:R-:W-:Y:S02]  /*0840*/  ISETP.GE.U32.AND P6, PT, R16, R9, PT ;  /* 0x000000091000720c */ /* 0x000fe40003fc6070 */
[----:B0-----:R-:W-:Y:S01]  /*0850*/  @!P0 IMAD.WIDE.U32 R14, R3, 0x2, R14 ;  /* 0x00000002030e8825 */ /* 0x001fe200078e000e */
[----:B------:R-:W-:Y:S10]  /*0860*/  @P1 BRA `(.L_x_1999) ;  /* 0x0000000000181947 */ /* 0x000ff40003800000 */
[----:B------:R-:W-:-:S05]  /*0870*/  IMAD.U32 R3, R21, 0x10000, RZ ;  /* 0x0001000015037824 */ /* 0x000fca00078e00ff */
[----:B------:R-:W-:-:S13]  /*0880*/  FSETP.GT.FTZ.AND P1, PT, R3, RZ, PT ;  /* 0x000000ff0300720b */ /* 0x000fda0003f34000 */
[----:B------:R-:W-:-:S05]  /*0890*/  @!P1 SHF.L.U32 R2, R2, 0x10, RZ ;  /* 0x0000001002029819 */ /* 0x000fca00000006ff */
[----:B------:R-:W-:-:S05]  /*08a0*/  @!P1 FMUL.FTZ R2, R3, R2 ;  /* 0x0000000203029220 */ /* 0x000fca0000410000 */
[----:B------:R-:W-:-:S04]  /*08b0*/  @!P1 F2FP.BF16.F32.PACK_AB R2, RZ, R2 ;  /* 0x00000002ff02923e */ /* 0x000fc800000010ff */
[----:B------:R-:W-:-:S07]  /*08c0*/  @!P1 PRMT R21, R2, 0x7610, R21 ;  /* 0x0000761002159816 */ /* 0x000fce0000000015 */
.L_x_1999:
[----:B------:R-:W-:Y:S05]  /*08d0*/  BSYNC.RECONVERGENT B0 ;  /* 0x0000000000007941 */ /* 0x000fea0003800200 */
.L_x_1998:
[----:B------:R-:W-:Y:S04]  /*08e0*/  BSSY.RECONVERGENT B0, `(.L_x_2000) ;  /* 0x0000008000007945 */ /* 0x000fe80003800200 */
[----:B------:R-:W-:Y:S05]  /*08f0*/  @P2 BRA `(.L_x_2001) ;  /* 0x0000000000182947 */ /* 0x000fea0003800000 */
[----:B------:R-:W-:-:S05]  /*0900*/  IMAD.U32 R3, R22, 0x10000, RZ ;  /* 0x0001000016037824 */ /* 0x000fca00078e00ff */
[----:B------:R-:W-:-:S13]  /*0910*/  FSETP.GT.FTZ.AND P1, PT, R3, RZ, PT ;  /* 0x000000ff0300720b */ /* 0x000fda0003f34000 */
[----:B------:R-:W-:-:S04]  /*0920*/  @!P1 IMAD.U32 R0, R0, 0x10000, RZ ;  /* 0x0001000000009824 */ /* 0x000fc800078e00ff */
[----:B------:R-:W-:-:S05]  /*0930*/  @!P1 FMUL.FTZ R0, R3, R0 ;  /* 0x0000000003009220 */ /* 0x000fca0000410000 */
[----:B------:R-:W-:-:S04]  /*0940*/  @!P1 F2FP.BF16.F32.PACK_AB R0, RZ, R0 ;  /* 0x00000000ff00923e */ /* 0x000fc800000010ff */
[----:B------:R-:W-:-:S07]  /*0950*/  @!P1 PRMT R22, R0, 0x7610, R22 ;  /* 0x0000761000169816 */ /* 0x000fce0000000016 */
.L_x_2001:
[----:B------:R-:W-:Y:S05]  /*0960*/  BSYNC.RECONVERGENT B0 ;  /* 0x0000000000007941 */ /* 0x000fea0003800200 */
.L_x_2000:
        /* <DEDUP_REMOVED lines=8> */
.L_x_2003:
[----:B------:R-:W-:Y:S05]  /*09f0*/  BSYNC.RECONVERGENT B0 ;  /* 0x0000000000007941 */ /* 0x000fea0003800200 */
.L_x_2002:
        /* <DEDUP_REMOVED lines=8> */
.L_x_2005:
[----:B------:R-:W-:Y:S05]  /*0a80*/  BSYNC.RECONVERGENT B0 ;  /* 0x0000000000007941 */ /* 0x000fea0003800200 */
.L_x_2004:
[----:B------:R-:W-:Y:S04]  /*0a90*/  BSSY.RECONVERGENT B0, `(.L_x_2006) ;  /* 0x0000008000007945 */ /* 0x000fe80003800200 */
[----:B------:R-:W-:Y:S05]  /*0aa0*/  @P5 BRA `(.L_x_2007) ;  /* 0x0000000000185947 */ /* 0x000fea0003800000 */
[----:B------:R-:W-:-:S04]  /*0ab0*/  SHF.L.U32 R3, R27, 0x10, RZ ;  /* 0x000000101b037819 */ /* 0x000fc800000006ff */
[----:B------:R-:W-:-:S13]  /*0ac0*/  FSETP.GT.FTZ.AND P1, PT, R3, RZ, PT ;  /* 0x000000ff0300720b */ /* 0x000fda0003f34000 */
[----:B------:R-:W-:-:S04]  /*0ad0*/  @!P1 IMAD.U32 R8, R8, 0x10000, RZ ;  /* 0x0001000008089824 */ /* 0x000fc800078e00ff */
[----:B------:R-:W-:-:S05]  /*0ae0*/  @!P1 FMUL.FTZ R8, R3, R8 ;  /* 0x0000000803089220 */ /* 0x000fca0000410000 */
[----:B------:R-:W-:-:S04]  /*0af0*/  @!P1 F2FP.BF16.F32.PACK_AB R8, RZ, R8 ;  /* 0x00000008ff08923e */ /* 0x000fc800000010ff */
[----:B------:R-:W-:-:S07]  /*0b00*/  @!P1 PRMT R27, R8, 0x7610, R27 ;  /* 0x00007610081b9816 */ /* 0x000fce000000001b */
.L_x_2007:
[----:B------:R-:W-:Y:S05]  /*0b10*/  BSYNC.RECONVERGENT B0 ;  /* 0x0000000000007941 */ /* 0x000fea0003800200 */
.L_x_2006:
        /* <DEDUP_REMOVED lines=8> */
.L_x_2009:
[----:B------:R-:W-:Y:S05]  /*0ba0*/  BSYNC.RECONVERGENT B0 ;  /* 0x0000000000007941 */ /* 0x000fea0003800200 */
.L_x_2008:
[----:B------:R-:W-:Y:S01]  /*0bb0*/  @!P0 IMAD.MOV.U32 R7, RZ, RZ, R12 ;  /* 0x000000ffff078224 */ /* 0x000fe200078e000c */
[----:B------:R0:W-:Y:S01]  /*0bc0*/  @!P0 STG.E.U16 desc[UR4][R14.64], R6 ;  /* 0x000000060e008986 */ /* 0x0001e2000c101504 */
[----:B------:R-:W-:Y:S04]  /*0bd0*/  BSSY.RECONVERGENT B0, `(.L_x_2010) ;  /* 0x000002d000007945 */ /* 0x000fe80003800200 */
[----:B------:R-:W-:Y:S01]  /*0be0*/  BSSY.RELIABLE B1, `(.L_x_2011) ;  /* 0x0000025000017945 */ /* 0x000fe20003800100 */
[----:B------:R-:W-:-:S13]  /*0bf0*/  ISETP.GE.U32.AND P0, PT, R7, R9, PT ;  /* 0x000000090700720c */ /* 0x000fda0003f06070 */
[----:B0-----:R-:W-:Y:S05]  /*0c00*/  @P0 BRA `(.L_x_2012) ;  /* 0x0000000000300947 */ /* 0x001fea0003800000 */
[----:B------:R-:W0:Y:S01]  /*0c10*/  LDC.64 R2, c[0x0][0x388] ;  /* 0x0000e200ff027b82 */ /* 0x000e220000000a00 */
[----:B------:R-:W-:Y:S02]  /*0c20*/  IMAD.IADD R5, R20, 0x1, R7 ;  /* 0x0000000114057824 */ /* 0x000fe400078e0207 */
[----:B------:R-:W-:-:S05]  /*0c30*/  VIADD R7, R7, 0x80 ;  /* 0x0000008007077836 */ /* 0x000fca0000000000 */
[----:B------:R-:W-:Y:S01]  /*0c40*/  ISETP.GE.U32.AND P0, PT, R7, R9, PT ;  /* 0x000000090700720c */ /* 0x000fe20003f06070 */
[----:B0-----:R-:W-:-:S05]  /*0c50*/  IMAD.WIDE.U32 R2, R5, 0x2, R2 ;  /* 0x0000000205027825 */ /* 0x001fca00078e0002 */
[----:B------:R0:W-:Y:S07]  /*0c60*/  STG.E.U16 desc[UR4][R2.64], R4 ;  /* 0x0000000402007986 */ /* 0x0001ee000c101504 */
[----:B------:R-:W-:Y:S05]  /*0c70*/  @P0 BRA `(.L_x_2013) ;  /* 0x0000000000300947 */ /* 0x000fea0003800000 */
[----:B0-----:R-:W0:Y:S01]  /*0c80*/  LDC.64 R2, c[0x0][0x388] ;  /* 0x0000e200ff027b82 */ /* 0x001e220000000a00 */
[----:B------:R-:W-:Y:S01]  /*0c90*/  IADD3 R5, PT, PT, R20, R7, RZ ;  /* 0x0000000714057210 */ /* 0x000fe20007ffe0ff */
[----:B------:R-:W-:-:S04]  /*0ca0*/  VIADD R7, R7, 0x80 ;  /* 0x0000008007077836 */ /* 0x000fc80000000000 */
[----:B0-----:R-:W-:-:S05]  /*0cb0*/  IMAD.WIDE.U32 R2, R5, 0x2, R2 ;  /* 0x0000000205027825 */ /* 0x001fca00078e0002 */
[----:B------:R0:W-:Y:S02]  /*0cc0*/  STG.E.U16 desc[UR4][R2.64], R21 ;  /* 0x0000001502007986 */ /* 0x0001e4000c101504 */
.L_x_2012:
[----:B------:R-:W-:-:S13]  /*0cd0*/  ISETP.GE.U32.AND P0, PT, R7, R9, PT ;  /* 0x000000090700720c */ /* 0x000fda0003f06070 */
[----:B------:R-:W-:Y:S05]  /*0ce0*/  @P0 BRA `(.L_x_2014) ;  /* 0x0000000000300947 */ /* 0x000fea0003800000 */
[----:B0-----:R-:W0:Y:S01]  /*0cf0*/  LDC.64 R2, c[0x0][0x388] ;  /* 0x0000e200ff027b82 */ /* 0x001e220000000a00 */
[----:B------:R-:W-:Y:S02]  /*0d00*/  IMAD.IADD R5, R20, 0x1, R7 ;  /* 0x0000000114057824 */ /* 0x000fe400078e0207 */
[----:B------:R-:W-:Y:S02]  /*0d10*/  VIADD R7, R7, 0x80 ;  /* 0x0000008007077836 */ /* 0x000fe40000000000 */
[----:B0-----:R-:W-:-:S05]  /*0d20*/  IMAD.WIDE.U32 R2, R5, 0x2, R2 ;  /* 0x0000000205027825 */ /* 0x001fca00078e0002 */
[----:B------:R1:W-:Y:S02]  /*0d30*/  STG.E.U16 desc[UR4][R2.64], R22 ;  /* 0x0000001602007986 */ /* 0x0003e4000c101504 */
.L_x_2013:
[----:B------:R-:W-:-:S13]  /*0d40*/  ISETP.GE.U32.AND P0, PT, R7, R9, PT ;  /* 0x000000090700720c */ /* 0x000fda0003f06070 */
[----:B------:R-:W-:Y:S05]  /*0d50*/  @P0 BRA `(.L_x_2015) ;  /* 0x0000000000340947 */ /* 0x000fea0003800000 */
[----:B01----:R-:W0:Y:S01]  /*0d60*/  LDC.64 R2, c[0x0][0x388] ;  /* 0x0000e200ff027b82 */ /* 0x003e220000000a00 */
[----:B------:R-:W-:Y:S02]  /*0d70*/  IMAD.IADD R5, R20, 0x1, R7 ;  /* 0x0000000114057824 */ /* 0x000fe400078e0207 */
[----:B------:R-:W-:Y:S02]  /*0d80*/  VIADD R7, R7, 0x80 ;  /* 0x0000008007077836 */ /* 0x000fe40000000000 */
[----:B0-----:R-:W-:-:S05]  /*0d90*/  IMAD.WIDE.U32 R2, R5, 0x2, R2 ;  /* 0x0000000205027825 */ /* 0x001fca00078e0002 */
[----:B------:R1:W-:Y:S02]  /*0da0*/  STG.E.U16 desc[UR4][R2.64], R23 ;  /* 0x0000001702007986 */ /* 0x0003e4000c101504 */
.L_x_2014:
[----:B------:R-:W-:-:S13]  /*0db0*/  ISETP.GE.U32.AND P0, PT, R7, R9, PT ;  /* 0x000000090700720c */ /* 0x000fda0003f06070 */
[----:B------:R-:W-:Y:S05]  /*0dc0*/  @P0 BREAK.RELIABLE B1 ;  /* 0x0000000000010942 */ /* 0x000fea0003800100 */
[----:B------:R-:W-:Y:S05]  /*0dd0*/  @P0 BRA `(.L_x_2016) ;  /* 0x0000000000300947 */ /* 0x000fea0003800000 */
[----:B01----:R-:W0:Y:S01]  /*0de0*/  LDC.64 R2, c[0x0][0x388] ;  /* 0x0000e200ff027b82 */ /* 0x003e220000000a00 */
[----:B------:R-:W-:Y:S01]  /*0df0*/  IMAD.IADD R5, R20, 0x1, R7 ;  /* 0x0000000114057824 */ /* 0x000fe200078e0207 */
[----:B------:R-:W-:-:S03]  /*0e00*/  IADD3 R7, PT, PT, R7, 0x80, RZ ;  /* 0x0000008007077810 */ /* 0x000fc60007ffe0ff */
[----:B0-----:R-:W-:-:S05]  /*0e10*/  IMAD.WIDE.U32 R2, R5, 0x2, R2 ;  /* 0x0000000205027825 */ /* 0x001fca00078e0002 */
[----:B------:R2:W-:Y:S02]  /*0e20*/  STG.E.U16 desc[UR4][R2.64], R25 ;  /* 0x0000001902007986 */ /* 0x0005e4000c101504 */
.L_x_2015:
[----:B------:R-:W-:Y:S05]  /*0e30*/  BSYNC.RELIABLE B1 ;  /* 0x0000000000017941 */ /* 0x000fea0003800100 */
.L_x_2011:
[----:B------:R-:W-:-:S13]  /*0e40*/  ISETP.GE.U32.AND P0, PT, R7, R9, PT ;  /* 0x000000090700720c */ /* 0x000fda0003f06070 */
[----:B012---:R-:W0:Y:S01]  /*0e50*/  @!P0 LDC.64 R2, c[0x0][0x388] ;  /* 0x0000e200ff028b82 */ /* 0x007e220000000a00 */
[----:B------:R-:W-:Y:S02]  /*0e60*/  @!P0 IMAD.IADD R5, R20, 0x1, R7 ;  /* 0x0000000114058824 */ /* 0x000fe400078e0207 */
[----:B------:R-:W-:Y:S02]  /*0e70*/  @!P0 VIADD R7, R7, 0x80 ;  /* 0x0000008007078836 */ /* 0x000fe40000000000 */
[----:B0-----:R-:W-:-:S05]  /*0e80*/  @!P0 IMAD.WIDE.U32 R2, R5, 0x2, R2 ;  /* 0x0000000205028825 */ /* 0x001fca00078e0002 */
[----:B------:R2:W-:Y:S02]  /*0e90*/  @!P0 STG.E.U16 desc[UR4][R2.64], R27 ;  /* 0x0000001b02008986 */ /* 0x0005e4000c101504 */
.L_x_2016:
[----:B------:R-:W-:Y:S05]  /*0ea0*/  BSYNC.RECONVERGENT B0 ;  /* 0x0000000000007941 */ /* 0x000fea0003800200 */
.L_x_2010:
[----:B------:R-:W-:Y:S05]  /*0eb0*/  WARPSYNC.ALL ;  /* 0x0000000000007948 */ /* 0x000fea0003800000 */
[----:B------:R-:W-:-:S13]  /*0ec0*/  ISETP.GE.U32.AND P0, PT, R7, R9, PT ;  /* 0x000000090700720c */ /* 0x000fda0003f06070 */
[----:B------:R-:W-:Y:S05]  /*0ed0*/  @P0 EXIT ;  /* 0x000000000000094d */ /* 0x000fea0003800000 */
[----:B012---:R-:W0:Y:S01]  /*0ee0*/  LDC.64 R2, c[0x0][0x388] ;  /* 0x0000e200ff027b82 */ /* 0x007e220000000a00 */
[----:B------:R-:W-:-:S04]  /*0ef0*/  IMAD.IADD R7, R20, 0x1, R7 ;  /* 0x0000000114077824 */ /* 0x000fc800078e0207 */
[----:B0-----:R-:W-:-:S05]  /*0f00*/  IMAD.WIDE.U32 R2, R7, 0x2, R2 ;  /* 0x0000000207027825 */ /* 0x001fca00078e0002 */
[----:B------:R-:W-:Y:S01]  /*0f10*/  STG.E.U16 desc[UR4][R2.64], R11 ;  /* 0x0000000b02007986 */ /* 0x000fe2000c101504 */
[----:B------:R-:W-:Y:S05]  /*0f20*/  EXIT ;  /* 0x000000000000794d */ /* 0x000fea0003800000 */
.L_x_1993:
[----:B------:R-:W0:Y:S01]  /*0f30*/  S2R R0, SR_TID.X ;  /* 0x0000000000007919 */ /* 0x000e220000002100 */
[----:B------:R-:W1:Y:S08]  /*0f40*/  LDC.64 R2, c[0x0][0x390] ;  /* 0x0000e400ff027b82 */ /* 0x000e700000000a00 */
[----:B------:R-:W2:Y:S01]  /*0f50*/  LDC.64 R4, c[0x0][0x398] ;  /* 0x0000e600ff047b82 */ /* 0x000ea20000000a00 */
[----:B-1----:R-:W-:-:S04]  /*0f60*/  IMAD.WIDE.U32 R2, R20, 0x2, R2 ;  /* 0x0000000214027825 */ /* 0x002fc800078e0002 */
[----:B0-----:R-:W-:-:S05]  /*0f70*/  IMAD.WIDE.U32 R2, R0, 0x4, R2 ;  /* 0x0000000400027825 */ /* 0x001fca00078e0002 */
[----:B------:R-:W3:Y:S01]  /*0f80*/  LDG.E R6, desc[UR4][R2.64+0x200] ;  /* 0x0002000402067981 */ /* 0x000ee2000c1e1900 */
[----:B--2---:R-:W-:-:S03]  /*0f90*/  IMAD.WIDE.U32 R4, R20, 0x2, R4 ;  /* 0x0000000214047825 */ /* 0x004fc600078e0004 */
[----:B------:R-:W2:Y:S01]  /*0fa0*/  LDG.E R13, desc[UR4][R2.64+0x400] ;  /* 0x00040004020d7981 */ /* 0x000ea2000c1e1900 */
[----:B------:R-:W-:-:S03]  /*0fb0*/  IMAD.WIDE.U32 R8, R0, 0x4, R4 ;  /* 0x0000000400087825 */ /* 0x000fc600078e0004 */
[----:B------:R-:W4:Y:S04]  /*0fc0*/  LDG.E R14, desc[UR4][R2.64+0x600] ;  /* 0x00060004020e7981 */ /* 0x000f28000c1e1900 */
[----:B------:R-:W5:Y:S04]  /*0fd0*/  LDG.E R7, desc[UR4][R8.64+0x200] ;  /* 0x0002000408077981 */ /* 0x000f68000c1e1900 */
[----:B------:R-:W4:Y:S04]  /*0fe0*/  LDG.E R4, desc[UR4][R2.64] ;  /* 0x0000000402047981 */ /* 0x000f28000c1e1900 */
[----:B------:R-:W4:Y:S04]  /*0ff0*/  LDG.E R12, desc[UR4][R8.64] ;  /* 0x00000004080c7981 */ /* 0x000f28000c1e1900 */
[----:B------:R-:W4:Y:S04]  /*1000*/  LDG.E R10, desc[UR4][R8.64+0x400] ;  /* 0x00040004080a7981 */ /* 0x000f28000c1e1900 */
[----:B------:R2:W4:Y:S01]  /*1010*/  LDG.E R11, desc[UR4][R8.64+0x600] ;  /* 0x00060004080b7981 */ /* 0x000522000c1e1900 */
[C---:B---3--:R-:W-:Y:S01]  /*1020*/  IMAD.U32 R16, R6.reuse, 0x10000, RZ ;  /* 0x0001000006107824 */ /* 0x048fe200078e00ff */
[----:B------:R-:W-:-:S04]  /*1030*/  PRMT R5, R6, 0x7632, R5 ;  /* 0x0000763206057816 */ /* 0x000fc80000000005 */
[----:B------:R-:W-:Y:S01]  /*1040*/  FSETP.GT.FTZ.AND P1, PT, R16, RZ, PT ;  /* 0x000000ff1000720b */ /* 0x000fe20003f34000 */
[----:B------:R-:W-:-:S05]  /*1050*/  IMAD.U32 R17, R5, 0x10000, RZ ;  /* 0x0001000005117824 */ /* 0x000fca00078e00ff */
[----:B------:R-:W-:-:S07]  /*1060*/  FSETP.GT.FTZ.AND P0, PT, R17, RZ, PT ;  /* 0x000000ff1100720b */ /* 0x000fce0003f14000 */
[----:B-----5:R-:W-:Y:S01]  /*1070*/  @!P1 IMAD.U32 R15, R7, 0x10000, RZ ;  /* 0x00010000070f9824 */ /* 0x020fe200078e00ff */
[----:B--2---:R-:W-:-:S03]  /*1080*/  PRMT R9, R13, 0x7610, R9 ;  /* 0x000076100d097816 */ /* 0x004fc60000000009 */
[----:B------:R-:W-:Y:S01]  /*1090*/  @!P1 FMUL.FTZ R15, R16, R15 ;  /* 0x0000000f100f9220 */ /* 0x000fe20000410000 */
[----:B------:R-:W-:Y:S01]  /*10a0*/  PRMT R2, R7, 0x7632, R2 ;  /* 0x0000763207027816 */ /* 0x000fe20000000002 */
[----:B----4-:R-:W-:-:S03]  /*10b0*/  IMAD.U32 R19, R4, 0x10000, RZ ;  /* 0x0001000004137824 */ /* 0x010fc600078e00ff */
[----:B------:R-:W-:Y:S01]  /*10c0*/  @!P1 F2FP.BF16.F32.PACK_AB R15, RZ, R15 ;  /* 0x0000000fff0f923e */ /* 0x000fe200000010ff */
[----:B------:R-:W-:Y:S01]  /*10d0*/  IMAD.U32 R18, R9, 0x10000, RZ ;  /* 0x0001000009127824 */ /* 0x000fe200078e00ff */
[----:B------:R-:W-:Y:S02]  /*10e0*/  PRMT R8, R13, 0x7632, R8 ;  /* 0x000076320d087816 */ /* 0x000fe40000000008 */
[----:B------:R-:W-:Y:S02]  /*10f0*/  @!P0 SHF.L.U32 R2, R2, 0x10, RZ ;  /* 0x0000001002028819 */ /* 0x000fe400000006ff */
[----:B------:R-:W-:Y:S02]  /*1100*/  PRMT R7, R4, 0x7632, R7 ;  /* 0x0000763204077816 */ /* 0x000fe40000000007 */
[----:B------:R-:W-:Y:S02]  /*1110*/  @!P1 PRMT R6, R15, 0x7610, R6 ;  /* 0x000076100f069816 */ /* 0x000fe40000000006 */
[----:B------:R-:W-:-:S02]  /*1120*/  PRMT R13, R14, 0x7610, R13 ;  /* 0x000076100e0d7816 */ /* 0x000fc4000000000d */
[----:B------:R-:W-:Y:S02]  /*1130*/  FSETP.GT.FTZ.AND P1, PT, R19, RZ, PT ;  /* 0x000000ff1300720b */ /* 0x000fe40003f34000 */
[----:B------:R-:W-:Y:S01]  /*1140*/  PRMT R14, R14, 0x7632, R14 ;  /* 0x000076320e0e7816 */ /* 0x000fe2000000000e */
[----:B------:R-:W-:Y:S01]  /*1150*/  @!P0 FMUL.FTZ R22, R17, R2 ;  /* 0x0000000211168220 */ /* 0x000fe20000410000 */
[----:B------:R-:W-:Y:S01]  /*1160*/  FSETP.GT.FTZ.AND P3, PT, R18, RZ, PT ;  /* 0x000000ff1200720b */ /* 0x000fe20003f74000 */
[----:B------:R-:W-:Y:S01]  /*1170*/  IMAD.U32 R24, R7, 0x10000, RZ ;  /* 0x0001000007187824 */ /* 0x000fe200078e00ff */
[----:B------:R-:W0:Y:S01]  /*1180*/  LDC.64 R2, c[0x0][0x388] ;  /* 0x0000e200ff027b82 */ /* 0x000e220000000a00 */
[----:B------:R-:W-:Y:S02]  /*1190*/  IMAD.U32 R17, R8, 0x10000, RZ ;  /* 0x0001000008117824 */ /* 0x000fe400078e00ff */
[----:B------:R-:W-:Y:S02]  /*11a0*/  IMAD.U32 R16, R13, 0x10000, RZ ;  /* 0x000100000d107824 */ /* 0x000fe400078e00ff */
[----:B------:R-:W-:Y:S01]  /*11b0*/  IMAD.U32 R15, R14, 0x10000, RZ ;  /* 0x000100000e0f7824 */ /* 0x000fe200078e00ff */
[----:B------:R-:W-:-:S02]  /*11c0*/  FSETP.GT.FTZ.AND P2, PT, R24, RZ, PT ;  /* 0x000000ff1800720b */ /* 0x000fc40003f54000 */
[----:B------:R-:W-:Y:S02]  /*11d0*/  FSETP.GT.FTZ.AND P4, PT, R17, RZ, PT ;  /* 0x000000ff1100720b */ /* 0x000fe40003f94000 */
[----:B------:R-:W-:Y:S02]  /*11e0*/  FSETP.GT.FTZ.AND P5, PT, R16, RZ, PT ;  /* 0x000000ff1000720b */ /* 0x000fe40003fb4000 */
[----:B------:R-:W-:Y:S02]  /*11f0*/  FSETP.GT.FTZ.AND P6, PT, R15, RZ, PT ;  /* 0x000000ff0f00720b */ /* 0x000fe40003fd4000 */
[----:B------:R-:W-:Y:S02]  /*1200*/  @!P0 F2FP.BF16.F32.PACK_AB R22, RZ, R22 ;  /* 0x00000016ff16823e */ /* 0x000fe400000010ff */
[C---:B------:R-:W-:Y:S01]  /*1210*/  PRMT R21, R12.reuse, 0x7632, R21 ;  /* 0x000076320c157816 */ /* 0x040fe20000000015 */
[----:B------:R-:W-:Y:S01]  /*1220*/  @!P1 IMAD.U32 R12, R12, 0x10000, RZ ;  /* 0x000100000c0c9824 */ /* 0x000fe200078e00ff */
[----:B------:R-:W-:Y:S01]  /*1230*/  @!P0 PRMT R5, R22, 0x7610, R5 ;  /* 0x0000761016058816 */ /* 0x000fe20000000005 */
[C---:B------:R-:W-:Y:S01]  /*1240*/  @!P3 IMAD.U32 R23, R10.reuse, 0x10000, RZ ;  /* 0x000100000a17b824 */ /* 0x040fe200078e00ff */
[----:B------:R-:W-:Y:S01]  /*1250*/  PRMT R22, R10, 0x7632, R22 ;  /* 0x000076320a167816 */ /* 0x000fe20000000016 */
[----:B------:R-:W-:Y:S01]  /*1260*/  @!P1 FMUL.FTZ R10, R19, R12 ;  /* 0x0000000c130a9220 */ /* 0x000fe20000410000 */
[----:B------:R-:W-:Y:S01]  /*1270*/  PRMT R19, R11, 0x7632, R19 ;  /* 0x000076320b137816 */ /* 0x000fe20000000013 */
[----:B------:R-:W-:Y:S01]  /*1280*/  @!P3 FMUL.FTZ R23, R18, R23 ;  /* 0x000000171217b220 */ /* 0x000fe20000410000 */
[----:B------:R-:W-:Y:S01]  /*1290*/  @!P2 SHF.L.U32 R21, R21, 0x10, RZ ;  /* 0x000000101515a819 */ /* 0x000fe200000006ff */
[----:B------:R-:W-:-:S02]  /*12a0*/  @!P4 IMAD.U32 R12, R22, 0x10000, RZ ;  /* 0x00010000160cc824 */ /* 0x000fc400078e00ff */
[----:B------:R-:W-:Y:S02]  /*12b0*/  @!P5 IMAD.U32 R11, R11, 0x10000, RZ ;  /* 0x000100000b0bd824 */ /* 0x000fe400078e00ff */
[----:B------:R-:W-:Y:S02]  /*12c0*/  @!P6 IMAD.U32 R18, R19, 0x10000, RZ ;  /* 0x000100001312e824 */ /* 0x000fe400078e00ff */
[----:B------:R-:W-:Y:S01]  /*12d0*/  @!P2 FMUL.FTZ R21, R24, R21 ;  /* 0x000000151815a220 */ /* 0x000fe20000410000 */
[----:B------:R-:W-:Y:S01]  /*12e0*/  @!P4 FMUL.FTZ R12, R17, R12 ;  /* 0x0000000c110cc220 */ /* 0x000fe20000410000 */
[----:B------:R-:W-:Y:S01]  /*12f0*/  @!P5 FMUL.FTZ R11, R16, R11 ;  /* 0x0000000b100bd220 */ /* 0x000fe20000410000 */
[----:B------:R-:W-:Y:S01]  /*1300*/  @!P6 FMUL.FTZ R18, R15, R18 ;  /* 0x000000120f12e220 */ /* 0x000fe20000410000 */
[----:B------:R-:W-:Y:S02]  /*1310*/  @!P3 F2FP.BF16.F32.PACK_AB R23, RZ, R23 ;  /* 0x00000017ff17b23e */ /* 0x000fe400000010ff */
[----:B------:R-:W-:-:S02]  /*1320*/  @!P2 F2FP.BF16.F32.PACK_AB R21, RZ, R21 ;  /* 0x00000015ff15a23e */ /* 0x000fc400000010ff */
[----:B------:R-:W-:Y:S02]  /*1330*/  @!P4 F2FP.BF16.F32.PACK_AB R12, RZ, R12 ;  /* 0x0000000cff0cc23e */ /* 0x000fe400000010ff */
[----:B------:R-:W-:Y:S02]  /*1340*/  @!P5 F2FP.BF16.F32.PACK_AB R11, RZ, R11 ;  /* 0x0000000bff0bd23e */ /* 0x000fe400000010ff */
[----:B------:R-:W-:Y:S01]  /*1350*/  @!P6 F2FP.BF16.F32.PACK_AB R18, RZ, R18 ;  /* 0x00000012ff12e23e */ /* 0x000fe200000010ff */
[----:B0-----:R-:W-:Y:S01]  /*1360*/  IMAD.WIDE.U32 R2, R20, 0x2, R2 ;  /* 0x0000000214027825 */ /* 0x001fe200078e0002 */
[----:B------:R-:W-:Y:S02]  /*1370*/  @!P2 PRMT R7, R21, 0x7610, R7 ;  /* 0x000076101507a816 */ /* 0x000fe40000000007 */
[----:B------:R-:W-:Y:S02]  /*1380*/  @!P3 PRMT R9, R23, 0x7610, R9 ;  /* 0x000076101709b816 */ /* 0x000fe40000000009 */
[----:B------:R-:W-:-:S02]  /*1390*/  @!P4 PRMT R8, R12, 0x7610, R8 ;  /* 0x000076100c08c816 */ /* 0x000fc40000000008 */
[----:B------:R-:W-:Y:S02]  /*13a0*/  @!P1 F2FP.BF16.F32.PACK_AB R4, RZ, R10 ;  /* 0x0000000aff04923e */ /* 0x000fe400000010ff */
[----:B------:R-:W-:Y:S02]  /*13b0*/  @!P5 PRMT R13, R11, 0x7610, R13 ;  /* 0x000076100b0dd816 */ /* 0x000fe4000000000d */
[----:B------:R-:W-:Y:S01]  /*13c0*/  @!P6 PRMT R14, R18, 0x7610, R14 ;  /* 0x00007610120ee816 */ /* 0x000fe2000000000e */
[----:B------:R-:W-:Y:S01]  /*13d0*/  IMAD.WIDE.U32 R2, R0, 0x4, R2 ;  /* 0x0000000400027825 */ /* 0x000fe200078e0002 */
        /* <DEDUP_REMOVED lines=9> */
.L_x_2017:
        /* <DEDUP_REMOVED lines=9> */
.L_x_3678:


//--------------------- .text._ZN2at6native29vectorized_elementwise_kernelILi4EZZZNS0_12prelu_kernelERNS_14TensorIteratorEENKUlvE_clEvENKUlvE1_clEvEUlN3c108BFloat16ES7_E_St5arrayIPcLm3EEEEviT0_T1_ --------------------------
	.section	.text._ZN2at6native29vectorized_elementwise_kernelILi4EZZZNS0_12prelu_kernelERNS_14TensorIteratorEENKUlvE_clEvENKUlvE1_clEvEUlN3c108BFloat16ES7_E_St5arrayIPcLm3EEEEviT0_T1_,"ax",@progbits
	.align	128
        .global         _ZN2at6native29vectorized_elementwise_kernelILi4EZZZNS0_12prelu_kernelERNS_14TensorIteratorEENKUlvE_clEvENKUlvE1_clEvEUlN3c108BFloat16ES7_E_St5arrayIPcLm3EEEEviT0_T1_
        .type           _ZN2at6native29vectorized_elementwise_kernelILi4EZZZNS0_12prelu_kernelERNS_14TensorIteratorEENKUlvE_clEvENKUlvE1_clEvEUlN3c108BFloat16ES7_E_St5arrayIPcLm3EEEEviT0_T1_,@function
        .size           _ZN2at6native29vectorized_elementwise_kernelILi4EZZZNS0_12prelu_kernelERNS_14TensorIteratorEENKUlvE_clEvENKUlvE1_clEvEUlN3c108BFloat16ES7_E_St5arrayIPcLm3EEEEviT0_T1_,(.L_x_3679 - _ZN2at6native29vectorized_elementwise_kernelILi4EZZZNS0_12prelu_kernelERNS_14TensorIteratorEENKUlvE_clEvENKUlvE1_clEvEUlN3c108BFloat16ES7_E_St5arrayIPcLm3EEEEviT0_T1_)
        .other          _ZN2at6native29vectorized_elementwise_kernelILi4EZZZNS0_12prelu_kernelERNS_14TensorIteratorEENKUlvE_clEvENKUlvE1_clEvEUlN3c108BFloat16ES7_E_St5arrayIPcLm3EEEEviT0_T1_,@"STO_CUDA_ENTRY STV_DEFAULT"
_ZN2at6native29vectorized_elementwise_kernelILi4EZZZNS0_12prelu_kernelERNS_14TensorIteratorEENKUlvE_clEvENKUlvE1_clEvEUlN3c108BFloat16ES7_E_St5arrayIPcLm3EEEEviT0_T1_:
.text._ZN2at6native29vectorized_elementwise_kernelILi4EZZZNS0_12prelu_kernelERNS_14TensorIteratorEENKUlvE_clEvENKUlvE1_clEvEUlN3c108BFloat16ES7_E_St5arrayIPcLm3EEEEviT0_T1_:
        /* <DEDUP_REMOVED lines=117> */
.L_x_2020:
[----:B------:R-:W-:Y:S05]  /*0750*/  BSYNC.RECONVERGENT B0 ;  /* 0x0000000000007941 */ /* 0x000fea0003800200 */
.L_x_2019:
        /* <DEDUP_REMOVED lines=11> */
.L_x_2022:
[----:B------:R-:W-:Y:S05]  /*0810*/  BSYNC.RECONVERGENT B0 ;  /* 0x0000000000007941 */ /* 0x000fea0003800200 */
.L_x_2021:
        /* <DEDUP_REMOVED lines=11> */
.L_x_2024:
[----:B------:R-:W-:Y:S05]  /*08d0*/  BSYNC.RECONVERGENT B0 ;  /* 0x0000000000007941 */ /* 0x000fea0003800200 */
.L_x_2023:
        /* <DEDUP_REMOVED lines=8> */
.L_x_2026:
[----:B------:R-:W-:Y:S05]  /*0960*/  BSYNC.RECONVERGENT B0 ;  /* 0x0000000000007941 */ /* 0x000fea0003800200 */
.L_x_2025:
        /* <DEDUP_REMOVED lines=8> */
.L_x_2028:
[----:B------:R-:W-:Y:S05]  /*09f0*/  BSYNC.RECONVERGENT B0 ;  /* 0x0000000000007941 */ /* 0x000fea0003800200 */
.L_x_2027:
        /* <DEDUP_REMOVED lines=8> */
.L_x_2030:
[----:B------:R-:W-:Y:S05]  /*0a80*/  BSYNC.RECONVERGENT B0 ;  /* 0x0000000000007941 */ /* 0x000fea0003800200 */
.L_x_2029:
        /* <DEDUP_REMOVED lines=8> */
.L_x_2032:
[----:B------:R-:W-:Y:S05]  /*0b10*/  BSYNC.RECONVERGENT B0 ;  /* 0x0000000000007941 */ /* 0x000fea0003800200 */
.L_x_2031:
        /* <DEDUP_REMOVED lines=8> */
.L_x_2034:
[----:B------:R-:W-:Y:S05]  /*0ba0*/  BSYNC.RECONVERGENT B0 ;  /* 0x0000000000007941 */ /* 0x000fea0003800200 */
.L_x_2033:
        /* <DEDUP_REMOVED lines=18> */
.L_x_2037:
[----:B------:R-:W-:-:S13]  /*0cd0*/  ISETP.GE.U32.AND P0, PT, R7, R9, PT ;  /* 0x000000090700720c */ /* 0x000fda0003f06070 */
[----:B------:R-:W-:Y:S05]  /*0ce0*/  @P0 BRA `(.L_x_2039) ;  /* 0x0000000000300947 */ /* 0x000fea0003800000 */
[----:B0-----:R-:W0:Y:S01]  /*0cf0*/  LDC.64 R2, c[0x0][0x388] ;  /* 0x0000e200ff027b82 */ /* 0x001e220000000a00 */
[----:B------:R-:W-:Y:S02]  /*0d00*/  IMAD.IADD R5, R20, 0x1, R7 ;  /* 0x0000000114057824 */ /* 0x000fe400078e0207 */
[----:B------:R-:W-:Y:S02]  /*0d10*/  VIADD R7, R7, 0x80 ;  /* 0x0000008007077836 */ /* 0x000fe40000000000 */
[----:B0-----:R-:W-:-:S05]  /*0d20*/  IMAD.WIDE.U32 R2, R5, 0x2, R2 ;  /* 0x0000000205027825 */ /* 0x001fca00078e0002 */
[----:B------:R1:W-:Y:S02]  /*0d30*/  STG.E.U16 desc[UR4][R2.64], R22 ;  /* 0x0000001602007986 */ /* 0x0003e4000c101504 */
.L_x_2038:
[----:B------:R-:W-:-:S13]  /*0d40*/  ISETP.GE.U32.AND P0, PT, R7, R9, PT ;  /* 0x000000090700720c */ /* 0x000fda0003f06070 */
[----:B------:R-:W-:Y:S05]  /*0d50*/  @P0 BRA `(.L_x_2040) ;  /* 0x0000000000340947 */ /* 0x000fea0003800000 */
[----:B01----:R-:W0:Y:S01]  /*0d60*/  LDC.64 R2, c[0x0][0x388] ;  /* 0x0000e200ff027b82 */ /* 0x003e220000000a00 */
[----:B------:R-:W-:Y:S02]  /*0d70*/  IMAD.IADD R5, R20, 0x1, R7 ;  /* 0x0000000114057824 */ /* 0x000fe400078e0207 */
[----:B------:R-:W-:Y:S02]  /*0d80*/  VIADD R7, R7, 0x80 ;  /* 0x0000008007077836 */ /* 0x000fe40000000000 */
[----:B0-----:R-:W-:-:S05]  /*0d90*/  IMAD.WIDE.U32 R2, R5, 0x2, R2 ;  /* 0x0000000205027825 */ /* 0x001fca00078e0002 */
[----:B------:R1:W-:Y:S02]  /*0da0*/  STG.E.U16 desc[UR4][R2.64], R23 ;  /* 0x0000001702007986 */ /* 0x0003e4000c101504 */
.L_x_2039:
        /* <DEDUP_REMOVED lines=8> */
.L_x_2040:
[----:B------:R-:W-:Y:S05]  /*0e30*/  BSYNC.RELIABLE B1 ;  /* 0x0000000000017941 */ /* 0x000fea0003800100 */
.L_x_2036:
[----:B------:R-:W-:-:S13]  /*0e40*/  ISETP.GE.U32.AND P0, PT, R7, R9, PT ;  /* 0x000000090700720c */ /* 0x000fda0003f06070 */
[----:B012---:R-:W0:Y:S01]  /*0e50*/  @!P0 LDC.64 R2, c[0x0][0x388] ;  /* 0x0000e200ff028b82 */ /* 0x007e220000000a00 */
[----:B------:R-:W-:Y:S02]  /*0e60*/  @!P0 IMAD.IADD R5, R20, 0x1, R7 ;  /* 0x0000000114058824 */ /* 0x000fe400078e0207 */
[----:B------:R-:W-:Y:S02]  /*0e70*/  @!P0 VIADD R7, R7, 0x80 ;  /* 0x0000008007078836 */ /* 0x000fe40000000000 */
[----:B0-----:R-:W-:-:S05]  /*0e80*/  @!P0 IMAD.WIDE.U32 R2, R5, 0x2, R2 ;  /* 0x0000000205028825 */ /* 0x001fca00078e0002 */
[----:B------:R2:W-:Y:S02]  /*0e90*/  @!P0 STG.E.U16 desc[UR4][R2.64], R27 ;  /* 0x0000001b02008986 */ /* 0x0005e4000c101504 */
.L_x_2041:
[----:B------:R-:W-:Y:S05]  /*0ea0*/  BSYNC.RECONVERGENT B0 ;  /* 0x0000000000007941 */ /* 0x000fea0003800200 */
.L_x_2035:
        /* <DEDUP_REMOVED lines=8> */
.L_x_2018:
        /* <DEDUP_REMOVED lines=11> */
[----:B---3--:R-:W-:-:S05]  /*0fe0*/  PRMT R9, R10, 0x7632, R9 ;  /* 0x000076320a097816 */ /* 0x008fca0000000009 */
[----:B------:R-:W-:Y:S01]  /*0ff0*/  IMAD.U32 R18, R9, 0x10000, RZ ;  /* 0x0001000009127824 */ /* 0x000fe200078e00ff */
[----:B------:R-:W-:-:S04]  /*1000*/  PRMT R8, R11, 0x7610, R8 ;  /* 0x000076100b087816 */ /* 0x000fc80000000008 */
[----:B------:R-:W-:Y:S01]  /*1010*/  FSETP.GT.FTZ.AND P6, PT, R18, RZ, PT ;  /* 0x000000ff1200720b */ /* 0x000fe20003fd4000 */
[----:B------:R-:W-:Y:S01]  /*1020*/  IMAD.U32 R22, R8, 0x10000, RZ ;  /* 0x0001000008167824 */ /* 0x000fe200078e00ff */
[----:B----4-:R-:W-:Y:S01]  /*1030*/  PRMT R13, R4, 0x7632, R13 ;  /* 0x00007632040d7816 */ /* 0x010fe2000000000d */
[----:B------:R-:W-:Y:S01]  /*1040*/  IMAD.U32 R12, R10, 0x10000, RZ ;  /* 0x000100000a0c7824 */ /* 0x000fe200078e00ff */
[----:B------:R-:W-:Y:S02]  /*1050*/  PRMT R11, R11, 0x7632, R11 ;  /* 0x000076320b0b7816 */ /* 0x000fe4000000000b */
[----:B------:R-:W-:Y:S02]  /*1060*/  FSETP.GT.FTZ.AND P5, PT, R22, RZ, PT ;  /* 0x000000ff1600720b */ /* 0x000fe40003fb4000 */
[----:B------:R-:W-:Y:S01]  /*1070*/  FSETP.GT.FTZ.AND P1, PT, R12, RZ, PT ;  /* 0x000000ff0c00720b */ /* 0x000fe20003f34000 */
[----:B------:R-:W-:-:S04]  /*1080*/  IMAD.U32 R21, R11, 0x10000, RZ ;  /* 0x000100000b157824 */ /* 0x000fc800078e00ff */
[----:B------:R-:W-:Y:S02]  /*1090*/  @!P6 SHF.L.U32 R13, R13, 0x10, RZ ;  /* 0x000000100d0de819 */ /* 0x000fe400000006ff */
[----:B--2---:R-:W-:Y:S02]  /*10a0*/  PRMT R14, R7, 0x7610, R14 ;  /* 0x00007610070e7816 */ /* 0x004fe4000000000e */
[----:B------:R-:W-:Y:S01]  /*10b0*/  FSETP.GT.FTZ.AND P4, PT, R21, RZ, PT ;  /* 0x000000ff1500720b */ /* 0x000fe20003f94000 */
[----:B0-----:R-:W-:Y:S01]  /*10c0*/  @!P6 FMUL.FTZ R16, R18, R13 ;  /* 0x0000000d1210e220 */ /* 0x001fe20000410000 */
[----:B------:R-:W-:Y:S01]  /*10d0*/  PRMT R13, R6, 0x7632, R13 ;  /* 0x00007632060d7816 */ /* 0x000fe2000000000d */
[----:B------:R-:W-:Y:S01]  /*10e0*/  @!P5 IMAD.U32 R19, R5, 0x10000, RZ ;  /* 0x000100000513d824 */ /* 0x000fe200078e00ff */
[----:B------:R-:W-:Y:S01]  /*10f0*/  PRMT R7, R7, 0x7632, R7 ;  /* 0x0000763207077816 */ /* 0x000fe20000000007 */
[----:B------:R-:W-:Y:S01]  /*1100*/  IMAD.U32 R17, R14, 0x10000, RZ ;  /* 0x000100000e117824 */ /* 0x000fe200078e00ff */
[----:B------:R-:W-:Y:S01]  /*1110*/  @!P6 F2FP.BF16.F32.PACK_AB R24, RZ, R16 ;  /* 0x00000010ff18e23e */ /* 0x000fe200000010ff */
[----:B------:R-:W-:Y:S01]  /*1120*/  IMAD.U32 R15, R6, 0x10000, RZ ;  /* 0x00010000060f7824 */ /* 0x000fe200078e00ff */
[----:B------:R-:W-:Y:S01]  /*1130*/  SHF.L.U32 R16, R7, 0x10, RZ ;  /* 0x0000001007107819 */ /* 0x000fe200000006ff */
[----:B------:R-:W-:-:S02]  /*1140*/  IMAD.U32 R18, R13, 0x10000, RZ ;  /* 0x000100000d127824 */ /* 0x000fc400078e00ff */
[----:B------:R-:W-:Y:S01]  /*1150*/  @!P5 FMUL.FTZ R19, R22, R19 ;  /* 0x000000131613d220 */ /* 0x000fe20000410000 */
[----:B------:R-:W-:Y:S01]  /*1160*/  PRMT R22, R5, 0x7632, R22 ;  /* 0x0000763205167816 */ /* 0x000fe20000000016 */
[----:B------:R-:W-:Y:S01]  /*1170*/  @!P1 IMAD.U32 R23, R4, 0x10000, RZ ;  /* 0x0001000004179824 */ /* 0x000fe200078e00ff */
[----:B------:R-:W-:Y:S01]  /*1180*/  FSETP.GT.FTZ.AND P0, PT, R17, RZ, PT ;  /* 0x000000ff1100720b */ /* 0x000fe20003f14000 */
[----:B------:R-:W0:Y:S01]  /*1190*/  LDC.64 R4, c[0x0][0x388] ;  /* 0x0000e200ff047b82 */ /* 0x000e220000000a00 */
[----:B------:R-:W-:Y:S02]  /*11a0*/  @!P6 PRMT R9, R24, 0x7610, R9 ;  /* 0x000076101809e816 */ /* 0x000fe40000000009 */
[----:B------:R-:W-:Y:S02]  /*11b0*/  FSETP.GT.FTZ.AND P3, PT, R15, RZ, PT ;  /* 0x000000ff0f00720b */ /* 0x000fe40003f74000 */
[----:B------:R-:W-:Y:S02]  /*11c0*/  FSETP.GT.FTZ.AND P2, PT, R18, RZ, PT ;  /* 0x000000ff1200720b */ /* 0x000fe40003f54000 */
[----:B------:R-:W-:Y:S01]  /*11d0*/  FSETP.GT.FTZ.AND P6, PT, R16, RZ, PT ;  /* 0x000000ff1000720b */ /* 0x000fe20003fd4000 */
[----:B------:R-:W-:-:S02]  /*11e0*/  @!P4 IMAD.U32 R22, R22, 0x10000, RZ ;  /* 0x000100001616c824 */ /* 0x000fc400078e00ff */
[----:B------:R-:W-:Y:S01]  /*11f0*/  @!P1 FMUL.FTZ R12, R12, R23 ;  /* 0x000000170c0c9220 */ /* 0x000fe20000410000 */
[----:B------:R-:W-:Y:S01]  /*1200*/  @!P5 F2FP.BF16.F32.PACK_AB R23, RZ, R19 ;  /* 0x00000013ff17d23e */ /* 0x000fe200000010ff */
[----:B------:R-:W-:Y:S01]  /*1210*/  @!P4 FMUL.FTZ R22, R21, R22 ;  /* 0x000000161516c220 */ /* 0x000fe20000410000 */
[C---:B-----5:R-:W-:Y:S02]  /*1220*/  PRMT R19, R2.reuse, 0x7632, R19 ;  /* 0x0000763202137816 */ /* 0x060fe40000000013 */
[C---:B------:R-:W-:Y:S01]  /*1230*/  PRMT R21, R3.reuse, 0x7632, R21 ;  /* 0x0000763203157816 */ /* 0x040fe20000000015 */
[----:B------:R-:W-:Y:S02]  /*1240*/  @!P0 IMAD.U32 R24, R3, 0x10000, RZ ;  /* 0x0001000003188824 */ /* 0x000fe400078e00ff */
[----:B------:R-:W-:Y:S02]  /*1250*/  @!P3 IMAD.U32 R2, R2, 0x10000, RZ ;  /* 0x000100000202b824 */ /* 0x000fe400078e00ff */
[----:B------:R-:W-:-:S02]  /*1260*/  @!P2 IMAD.U32 R19, R19, 0x10000, RZ ;  /* 0x000100001313a824 */ /* 0x000fc400078e00ff */
[----:B------:R-:W-:Y:S02]  /*1270*/  @!P6 IMAD.U32 R3, R21, 0x10000, RZ ;  /* 0x000100001503e824 */ /* 0x000fe400078e00ff */
[----:B------:R-:W-:Y:S01]  /*1280*/  @!P3 FMUL.FTZ R2, R15, R2 ;  /* 0x000000020f02b220 */ /* 0x000fe20000410000 */
[----:B------:R-:W-:Y:S01]  /*1290*/  @!P2 FMUL.FTZ R19, R18, R19 ;  /* 0x000000131213a220 */ /* 0x000fe20000410000 */
[----:B------:R-:W-:Y:S01]  /*12a0*/  @!P0 FMUL.FTZ R24, R17, R24 ;  /* 0x0000001811188220 */ /* 0x000fe20000410000 */
[----:B------:R-:W-:Y:S01]  /*12b0*/  @!P6 FMUL.FTZ R3, R16, R3 ;  /* 0x000000031003e220 */ /* 0x000fe20000410000 */
[----:B------:R-:W-:Y:S02]  /*12c0*/  @!P4 F2FP.BF16.F32.PACK_AB R22, RZ, R22 ;  /* 0x00000016ff16c23e */ /* 0x000fe400000010ff */
[----:B------:R-:W-:Y:S02]  /*12d0*/  @!P3 F2FP.BF16.F32.PACK_AB R2, RZ, R2 ;  /* 0x00000002ff02b23e */ /* 0x000fe400000010ff */
[----:B------:R-:W-:-:S02]  /*12e0*/  @!P2 F2FP.BF16.F32.PACK_AB R19, RZ, R19 ;  /* 0x00000013ff13a23e */ /* 0x000fc400000010ff */
[----:B------:R-:W-:Y:S02]  /*12f0*/  @!P0 F2FP.BF16.F32.PACK_AB R24, RZ, R24 ;  /* 0x00000018ff18823e */ /* 0x000fe400000010ff */
[----:B------:R-:W-:Y:S01]  /*1300*/  @!P6 F2FP.BF16.F32.PACK_AB R3, RZ, R3 ;  /* 0x00000003ff03e23e */ /* 0x000fe200000010ff */
[----:B0-----:R-:W-:Y:S01]  /*1310*/  IMAD.WIDE.U32 R4, R20, 0x2, R4 ;  /* 0x0000000214047825 */ /* 0x001fe200078e0004 */
[----:B------:R-:W-:Y:S02]  /*1320*/  @!P5 PRMT R8, R23, 0x7610, R8 ;  /* 0x000076101708d816 */ /* 0x000fe40000000008 */
        /* <DEDUP_REMOVED lines=14> */
.L_x_2042:
        /* <DEDUP_REMOVED lines=15> */
.L_x_3679:


//--------------------- .text._ZN2at6native29vectorized_elementwise_kernelILi8EZZZNS0_12prelu_kernelERNS_14TensorIteratorEENKUlvE_clEvENKUlvE1_clEvEUlN3c108BFloat16ES7_E_St5arrayIPcLm3EEEEviT0_T1_ --------------------------
	.section	.text._ZN2at6native29vectorized_elementwise_kernelILi8EZZZNS0_12prelu_kernelERNS_14TensorIteratorEENKUlvE_clEvENKUlvE1_clEvEUlN3c108BFloat16ES7_E_St5arrayIPcLm3EEEEviT0_T1_,"ax",@progbits
	.align	128
        .global         _ZN2at6native29vectorized_elementwise_kernelILi8EZZZNS0_12prelu_kernelERNS_14TensorIteratorEENKUlvE_clEvENKUlvE1_clEvEUlN3c108BFloat16ES7_E_St5arrayIPcLm3EEEEviT0_T1_
        .type           _ZN2at6native29vectorized_elementwise_kernelILi8EZZZNS0_12prelu_kernelERNS_14TensorIteratorEENKUlvE_clEvENKUlvE1_clEvEUlN3c108BFloat16ES7_E_St5arrayIPcLm3EEEEviT0_T1_,@function
        .size           _ZN2at6native29vectorized_elementwise_kernelILi8EZZZNS0_12prelu_kernelERNS_14TensorIteratorEENKUlvE_clEvENKUlvE1_clEvEUlN3c108BFloat16ES7_E_St5arrayIPcLm3EEEEviT0_T1_,(.L_x_3680 - _ZN2at6native29vectorized_elementwise_kernelILi8EZZZNS0_12prelu_kernelERNS_14TensorIteratorEENKUlvE_clEvENKUlvE1_clEvEUlN3c108BFloat16ES7_E_St5arrayIPcLm3EEEEviT0_T1_)
        .other          _ZN2at6native29vectorized_elementwise_kernelILi8EZZZNS0_12prelu_kernelERNS_14TensorIteratorEENKUlvE_clEvENKUlvE1_clEvEUlN3c108BFloat16ES7_E_St5arrayIPcLm3EEEEviT0_T1_,@"STO_CUDA_ENTRY STV_DEFAULT"
_ZN2at6native29vectorized_elementwise_kernelILi8EZZZNS0_12prelu_kernelERNS_14TensorIteratorEENKUlvE_clEvENKUlvE1_clEvEUlN3c108BFloat16ES7_E_St5arrayIPcLm3EEEEviT0_T1_:
.text._ZN2at6native29vectorized_elementwise_kernelILi8EZZZNS0_12prelu_kernelERNS_14TensorIteratorEENKUlvE_clEvENKUlvE1_clEvEUlN3c108BFloat16ES7_E_St5arrayIPcLm3EEEEviT0_T1_:
        /* <DEDUP_REMOVED lines=24> */
[----:B--2---:R-:W-:Y:S01]  /*0180*/  @!P4 IMAD.WIDE.U32 R26, R5, 0x2, R26 ;  /* 0x00000002051ac825 */ /* 0x004fe200078e001a */
[----:B------:R2:W5:Y:S01]  /*0190*/  @!P4 LDG.E.U16 R6, desc[UR4][R10.64] ;  /* 0x000000040a06c981 */ /* 0x000562000c1e1500 */
[----:B------:R-:W-:-:S06]  /*01a0*/  PRMT R5, RZ, 0x7610, R5 ;  /* 0x00007610ff057816 */ /* 0x000fcc0000000005 */
[----:B------:R-:W-:Y:S01]  /*01b0*/  @!P5 IMAD.IADD R3, R20, 0x1, R8 ;  /* 0x000000011403d824 */ /* 0x000fe200078e0208 */
[----:B------:R-:W5:Y:S01]  /*01c0*/  @!P4 LDG.E.U16 R5, desc[UR4][R26.64] ;  /* 0x000000041a05c981 */ /* 0x000f62000c1e1500 */
[----:B------:R-:W-:Y:S01]  /*01d0*/  @!P5 VIADD R8, R8, 0x80 ;  /* 0x000000800808d836 */ /* 0x000fe20000000000 */
[----:B--2---:R-:W2:Y:S04]  /*01e0*/  LDC.64 R10, c[0x0][0x398] ;  /* 0x0000e600ff0a7b82 */ /* 0x004ea80000000a00 */
[----:B------:R-:W-:-:S13]  /*01f0*/  ISETP.GE.U32.AND P0, PT, R8, R9, PT ;  /* 0x000000090800720c */ /* 0x000fda0003f06070 */
[----:B------:R-:W-:Y:S02]  /*0200*/  @!P0 IMAD.IADD R21, R20, 0x1, R8 ;  /* 0x0000000114158824 */ /* 0x000fe400078e0208 */
[----:B------:R-:W-:-:S05]  /*0210*/  @!P0 VIADD R8, R8, 0x80 ;  /* 0x0000008008088836 */ /* 0x000fca0000000000 */
[----:B------:R-:W-:-:S13]  /*0220*/  ISETP.GE.U32.AND P3, PT, R8, R9, PT ;  /* 0x000000090800720c */ /* 0x000fda0003f66070 */
[----:B------:R-:W-:Y:S01]  /*0230*/  @!P3 IMAD.IADD R22, R20, 0x1, R8 ;  /* 0x000000011416b824 */ /* 0x000fe200078e0208 */
[----:B------:R-:W-:-:S04]  /*0240*/  @!P3 IADD3 R8, PT, PT, R8, 0x80, RZ ;  /* 0x000000800808b810 */ /* 0x000fc80007ffe0ff */
[----:B------:R-:W-:-:S13]  /*0250*/  ISETP.GE.U32.AND P2, PT, R8, R9, PT ;  /* 0x000000090800720c */ /* 0x000fda0003f46070 */
[----:B------:R-:W-:Y:S02]  /*0260*/  @!P2 IMAD.IADD R23, R20, 0x1, R8 ;  /* 0x000000011417a824 */ /* 0x000fe400078e0208 */
[----:B------:R-:W-:-:S05]  /*0270*/  @!P2 VIADD R8, R8, 0x80 ;  /* 0x000000800808a836 */ /* 0x000fca0000000000 */
[----:B------:R-:W-:Y:S01]  /*0280*/  ISETP.GE.U32.AND P1, PT, R8, R9, PT ;  /* 0x000000090800720c */ /* 0x000fe20003f26070 */
[----:B---3--:R-:W-:-:S04]  /*0290*/  @!P5 IMAD.WIDE.U32 R14, R3, 0x2, R14 ;  /* 0x00000002030ed825 */ /* 0x008fc800078e000e */
[----:B----4-:R-:W-:-:S08]  /*02a0*/  @!P5 IMAD.WIDE.U32 R18, R3, 0x2, R18 ;  /* 0x000000020312d825 */ /* 0x010fd000078e0012 */
[----:B------:R-:W-:Y:S01]  /*02b0*/  @!P1 IMAD.IADD R25, R20, 0x1, R8 ;  /* 0x0000000114199824 */ /* 0x000fe200078e0208 */
[----:B------:R-:W-:Y:S01]  /*02c0*/  PRMT R24, RZ, 0x7610, R24 ;  /* 0x00007610ff187816 */ /* 0x000fe20000000018 */
[----:B------:R-:W-:Y:S01]  /*02d0*/  @!P1 VIADD R8, R8, 0x80 ;  /* 0x0000008008089836 */ /* 0x000fe20000000000 */
[----:B------:R3:W5:Y:S04]  /*02e0*/  @!P5 LDG.E.U16 R4, desc[UR4][R14.64] ;  /* 0x000000040e04d981 */ /* 0x000768000c1e1500 */
[----:B------:R-:W-:Y:S02]  /*02f0*/  ISETP.GE.U32.AND P6, PT, R8, R9, PT ;  /* 0x000000090800720c */ /* 0x000fe40003fc6070 */
[----:B------:R-:W-:Y:S01]  /*0300*/  PRMT R3, RZ, 0x7610, R3 ;  /* 0x00007610ff037816 */ /* 0x000fe20000000003 */
[----:B--2---:R-:W-:Y:S01]  /*0310*/  @!P2 IMAD.WIDE.U32 R10, R23, 0x2, R10 ;  /* 0x00000002170aa825 */ /* 0x004fe200078e000a */
[----:B---3--:R-:W2:Y:S04]  /*0320*/  LDC.64 R14, c[0x0][0x398] ;  /* 0x0000e600ff0e7b82 */ /* 0x008ea80000000a00 */
[----:B------:R3:W5:Y:S04]  /*0330*/  @!P5 LDG.E.U16 R3, desc[UR4][R18.64] ;  /* 0x000000041203d981 */ /* 0x000768000c1e1500 */
[----:B------:R4:W5:Y:S01]  /*0340*/  @!P2 LDG.E.U16 R24, desc[UR4][R10.64] ;  /* 0x000000040a18a981 */ /* 0x000962000c1e1500 */
[----:B------:R-:W-:-:S02]  /*0350*/  @!P6 IMAD.IADD R27, R20, 0x1, R8 ;  /* 0x00000001141be824 */ /* 0x000fc400078e0208 */
[----:B------:R-:W-:Y:S01]  /*0360*/  @!P6 VIADD R8, R8, 0x80 ;  /* 0x000000800808e836 */ /* 0x000fe20000000000 */
[----:B---3--:R-:W3:Y:S04]  /*0370*/  LDC.64 R18, c[0x0][0x398] ;  /* 0x0000e600ff127b82 */ /* 0x008ee80000000a00 */
[----:B------:R-:W-:Y:S02]  /*0380*/  ISETP.GE.U32.AND P4, PT, R8, R9, PT ;  /* 0x000000090800720c */ /* 0x000fe40003f86070 */
[----:B----4-:R-:W-:-:S11]  /*0390*/  PRMT R10, RZ, 0x7610, R10 ;  /* 0x00007610ff0a7816 */ /* 0x010fd6000000000a */
[----:B------:R-:W-:-:S05]  /*03a0*/  @!P4 IADD3 R11, PT, PT, R20, R8, RZ ;  /* 0x00000008140bc210 */ /* 0x000fca0007ffe0ff */
        /* <DEDUP_REMOVED lines=52> */
[----:B-----5:R-:W-:-:S05]  /*06f0*/  IMAD.U32 R18, R6, 0x10000, RZ ;  /* 0x0001000006127824 */ /* 0x020fca00078e00ff */
[----:B------:R-:W-:-:S13]  /*0700*/  FSETP.GT.FTZ.AND P5, PT, R18, RZ, PT ;  /* 0x000000ff1200720b */ /* 0x000fda0003fb4000 */
[----:B------:R-:W-:-:S05]  /*0710*/  @!P5 SHF.L.U32 R5, R5, 0x10, RZ ;  /* 0x000000100505d819 */ /* 0x000fca00000006ff */
[----:B------:R-:W-:-:S05]  /*0720*/  @!P5 FMUL.FTZ R5, R18, R5 ;  /* 0x000000051205d220 */ /* 0x000fca0000410000 */
[----:B------:R-:W-:-:S04]  /*0730*/  @!P5 F2FP.BF16.F32.PACK_AB R5, RZ, R5 ;  /* 0x00000005ff05d23e */ /* 0x000fc800000010ff */
[----:B------:R-:W-:-:S07]  /*0740*/  @!P5 PRMT R6, R5, 0x7610, R6 ;  /* 0x000076100506d816 */ /* 0x000fce0000000006 */
.L_x_2045:
[----:B------:R-:W-:Y:S05]  /*0750*/  BSYNC.RECONVERGENT B0 ;  /* 0x0000000000007941 */ /* 0x000fea0003800200 */
.L_x_2044:
        /* <DEDUP_REMOVED lines=11> */
.L_x_2047:
[----:B------:R-:W-:Y:S05]  /*0810*/  BSYNC.RECONVERGENT B0 ;  /* 0x0000000000007941 */ /* 0x000fea0003800200 */
.L_x_2046:
[----:B-----5:R-:W-:Y:S01]  /*0820*/  @!P0 IMAD.IADD R3, R20, 0x1, R7 ;  /* 0x0000000114038824 */ /* 0x020fe200078e0207 */
[----:B------:R-:W-:Y:S01]  /*0830*/  BSSY.RECONVERGENT B0, `(.L_x_2048) ;  /* 0x000000a000007945 */ /* 0x000fe20003800200 */
[----:B------:R-:W-:Y:S02]  /*0840*/  ISETP.GE.U32.AND P6, PT, R16, R9, PT ;  /* 0x000000091000720c */ /* 0x000fe40003fc6070 */
[----:B0-----:R-:W-:Y:S01]  /*0850*/  @!P0 IMAD.WIDE.U32 R14, R3, 0x2, R14 ;  /* 0x00000002030e8825 */ /* 0x001fe200078e000e */
[----:B------:R-:W-:Y:S10]  /*0860*/  @P1 BRA `(.L_x_2049) ;  /* 0x0000000000181947 */ /* 0x000ff40003800000 */
[----:B------:R-:W-:-:S05]  /*0870*/  IMAD.U32 R3, R21, 0x10000, RZ ;  /* 0x0001000015037824 */ /* 0x000fca00078e00ff */
[----:B------:R-:W-:-:S13]  /*0880*/  FSETP.GT.FTZ.AND P1, PT, R3, RZ, PT ;  /* 0x000000ff0300720b */ /* 0x000fda0003f34000 */
[----:B------:R-:W-:-:S04]  /*0890*/  @!P1 IMAD.U32 R2, R2, 0x10000, RZ ;  /* 0x0001000002029824 */ /* 0x000fc800078e00ff */
[----:B------:R-:W-:-:S05]  /*08a0*/  @!P1 FMUL.FTZ R2, R3, R2 ;  /* 0x0000000203029220 */ /* 0x000fca0000410000 */
[----:B------:R-:W-:-:S04]  /*08b0*/  @!P1 F2FP.BF16.F32.PACK_AB R2, RZ, R2 ;  /* 0x00000002ff02923e */ /* 0x000fc800000010ff */
[----:B------:R-:W-:-:S07]  /*08c0*/  @!P1 PRMT R21, R2, 0x7610, R21 ;  /* 0x0000761002159816 */ /* 0x000fce0000000015 */
.L_x_2049:
[----:B------:R-:W-:Y:S05]  /*08d0*/  BSYNC.RECONVERGENT B0 ;  /* 0x0000000000007941 */ /* 0x000fea0003800200 */
.L_x_2048:
[----:B------:R-:W-:Y:S04]  /*08e0*/  BSSY.RECONVERGENT B0, `(.L_x_2050) ;  /* 0x0000008000007945 */ /* 0x000fe80003800200 */
[----:B------:R-:W-:Y:S05]  /*08f0*/  @P2 BRA `(.L_x_2051) ;  /* 0x0000000000182947 */ /* 0x000fea0003800000 */
[----:B------:R-:W-:-:S05]  /*0900*/  IMAD.U32 R3, R22, 0x10000, RZ ;  /* 0x0001000016037824 */ /* 0x000fca00078e00ff */
[----:B------:R-:W-:-:S13]  /*0910*/  FSETP.GT.FTZ.AND P1, PT, R3, RZ, PT ;  /* 0x000000ff0300720b */ /* 0x000fda0003f34000 */
[----:B------:R-:W-:-:S05]  /*0920*/  @!P1 SHF.L.U32 R0, R0, 0x10, RZ ;  /* 0x0000001000009819 */ /* 0x000fca00000006ff */
[----:B------:R-:W-:-:S05]  /*0930*/  @!P1 FMUL.FTZ R0, R3, R0 ;  /* 0x0000000003009220 */ /* 0x000fca0000410000 */
[----:B------:R-:W-:-:S04]  /*0940*/  @!P1 F2FP.BF16.F32.PACK_AB R0, RZ, R0 ;  /* 0x00000000ff00923e */ /* 0x000fc800000010ff */
[----:B------:R-:W-:-:S07]  /*0950*/  @!P1 PRMT R22, R0, 0x7610, R22 ;  /* 0x0000761000169816 */ /* 0x000fce0000000016 */
.L_x_2051:
[----:B------:R-:W-:Y:S05]  /*0960*/  BSYNC.RECONVERGENT B0 ;  /* 0x0000000000007941 */ /* 0x000fea0003800200 */
.L_x_2050:
        /* <DEDUP_REMOVED lines=8> */
.L_x_2053:
[----:B------:R-:W-:Y:S05]  /*09f0*/  BSYNC.RECONVERGENT B0 ;  /* 0x0000000000007941 */ /* 0x000fea0003800200 */
.L_x_2052:
        /* <DEDUP_REMOVED lines=8> */
.L_x_2055:
[----:B------:R-:W-:Y:S05]  /*0a80*/  BSYNC.RECONVERGENT B0 ;  /* 0x0000000000007941 */ /* 0x000fea0003800200 */
.L_x_2054:
        /* <DEDUP_REMOVED lines=8> */
.L_x_2057:
[----:B------:R-:W-:Y:S05]  /*0b10*/  BSYNC.RECONVERGENT B0 ;  /* 0x0000000000007941 */ /* 0x000fea0003800200 */
.L_x_2056:
        /* <DEDUP_REMOVED lines=8> */
.L_x_2059:
[----:B------:R-:W-:Y:S05]  /*0ba0*/  BSYNC.RECONVERGENT B0 ;  /* 0x0000000000007941 */ /* 0x000fea0003800200 */
.L_x_2058:
        /* <DEDUP_REMOVED lines=18> */
.L_x_2062:
[----:B------:R-:W-:-:S13]  /*0cd0*/  ISETP.GE.U32.AND P0, PT, R7, R9, PT ;  /* 0x000000090700720c */ /* 0x000fda0003f06070 */
[----:B------:R-:W-:Y:S05]  /*0ce0*/  @P0 BRA `(.L_x_2064) ;  /* 0x0000000000300947 */ /* 0x000fea0003800000 */
[----:B0-----:R-:W0:Y:S01]  /*0cf0*/  LDC.64 R2, c[0x0][0x388] ;  /* 0x0000e200ff027b82 */ /* 0x001e220000000a00 */
[----:B------:R-:W-:Y:S02]  /*0d00*/  IMAD.IADD R5, R20, 0x1, R7 ;  /* 0x0000000114057824 */ /* 0x000fe400078e0207 */
[----:B------:R-:W-:Y:S02]  /*0d10*/  VIADD R7, R7, 0x80 ;  /* 0x0000008007077836 */ /* 0x000fe40000000000 */
[----:B0-----:R-:W-:-:S05]  /*0d20*/  IMAD.WIDE.U32 R2, R5, 0x2, R2 ;  /* 0x0000000205027825 */ /* 0x001fca00078e0002 */
[----:B------:R1:W-:Y:S02]  /*0d30*/  STG.E.U16 desc[UR4][R2.64], R22 ;  /* 0x0000001602007986 */ /* 0x0003e4000c101504 */
.L_x_2063:
[----:B------:R-:W-:-:S13]  /*0d40*/  ISETP.GE.U32.AND P0, PT, R7, R9, PT ;  /* 0x000000090700720c */ /* 0x000fda0003f06070 */
[----:B------:R-:W-:Y:S05]  /*0d50*/  @P0 BRA `(.L_x_2065) ;  /* 0x0000000000340947 */ /* 0x000fea0003800000 */
[----:B01----:R-:W0:Y:S01]  /*0d60*/  LDC.64 R2, c[0x0][0x388] ;  /* 0x0000e200ff027b82 */ /* 0x003e220000000a00 */
[----:B------:R-:W-:Y:S01]  /*0d70*/  IADD3 R5, PT, PT, R20, R7, RZ ;  /* 0x0000000714057210 */ /* 0x000fe20007ffe0ff */
[----:B------:R-:W-:-:S04]  /*0d80*/  VIADD R7, R7, 0x80 ;  /* 0x0000008007077836 */ /* 0x000fc80000000000 */
[----:B0-----:R-:W-:-:S05]  /*0d90*/  IMAD.WIDE.U32 R2, R5, 0x2, R2 ;  /* 0x0000000205027825 */ /* 0x001fca00078e0002 */
[----:B------:R1:W-:Y:S02]  /*0da0*/  STG.E.U16 desc[UR4][R2.64], R23 ;  /* 0x0000001702007986 */ /* 0x0003e4000c101504 */
.L_x_2064:
        /* <DEDUP_REMOVED lines=8> */
.L_x_2065:
[----:B------:R-:W-:Y:S05]  /*0e30*/  BSYNC.RELIABLE B1 ;  /* 0x0000000000017941 */ /* 0x000fea0003800100 */
.L_x_2061:
[----:B------:R-:W-:-:S13]  /*0e40*/  ISETP.GE.U32.AND P0, PT, R7, R9, PT ;  /* 0x000000090700720c */ /* 0x000fda0003f06070 */
[----:B012---:R-:W0:Y:S01]  /*0e50*/  @!P0 LDC.64 R2, c[0x0][0x388] ;  /* 0x0000e200ff028b82 */ /* 0x007e220000000a00 */
[----:B------:R-:W-:Y:S02]  /*0e60*/  @!P0 IMAD.IADD R5, R20, 0x1, R7 ;  /* 0x0000000114058824 */ /* 0x000fe400078e0207 */
[----:B------:R-:W-:Y:S02]  /*0e70*/  @!P0 VIADD R7, R7, 0x80 ;  /* 0x0000008007078836 */ /* 0x000fe40000000000 */
[----:B0-----:R-:W-:-:S05]  /*0e80*/  @!P0 IMAD.WIDE.U32 R2, R5, 0x2, R2 ;  /* 0x0000000205028825 */ /* 0x001fca00078e0002 */
[----:B------:R2:W-:Y:S02]  /*0e90*/  @!P0 STG.E.U16 desc[UR4][R2.64], R27 ;  /* 0x0000001b02008986 */ /* 0x0005e4000c101504 */
.L_x_2066:
[----:B------:R-:W-:Y:S05]  /*0ea0*/  BSYNC.RECONVERGENT B0 ;  /* 0x0000000000007941 */ /* 0x000fea0003800200 */
.L_x_2060:
        /* <DEDUP_REMOVED lines=8> */
.L_x_2043:
        /* <DEDUP_REMOVED lines=11> */
[----:B------:R-:W-:Y:S01]  /*0fe0*/  IMAD.WIDE.U32 R2, R0, 0x10, R2 ;  /* 0x0000001000027825 */ /* 0x000fe200078e0002 */
[----:B---3--:R-:W-:-:S03]  /*0ff0*/  PRMT R13, R4, 0x7632, R13 ;  /* 0x00007632040d7816 */ /* 0x008fc6000000000d */
[----:B------:R-:W-:Y:S02]  /*1000*/  IMAD.U32 R23, R4, 0x10000, RZ ;  /* 0x0001000004177824 */ /* 0x000fe400078e00ff */
[----:B------:R-:W-:-:S05]  /*1010*/  IMAD.U32 R15, R13, 0x10000, RZ ;  /* 0x000100000d0f7824 */ /* 0x000fca00078e00ff */
[----:B------:R-:W-:Y:S02]  /*1020*/  FSETP.GT.FTZ.AND P0, PT, R15, RZ, PT ;  /* 0x000000ff0f00720b */ /* 0x000fe40003f14000 */
[----:B--2---:R-:W-:Y:S02]  /*1030*/  PRMT R12, R8, 0x7632, R12 ;  /* 0x00007632080c7816 */ /* 0x004fe4000000000c */
[----:B------:R-:W-:-:S09]  /*1040*/  PRMT R24, R9, 0x7632, R24 ;  /* 0x0000763209187816 */ /* 0x000fd20000000018 */
[----:B------:R-:W-:-:S05]  /*1050*/  @!P0 SHF.L.U32 R12, R12, 0x10, RZ ;  /* 0x000000100c0c8819 */ /* 0x000fca00000006ff */
[----:B------:R-:W-:Y:S01]  /*1060*/  @!P0 FMUL.FTZ R12, R15, R12 ;  /* 0x0000000c0f0c8220 */ /* 0x000fe20000410000 */
[C---:B------:R-:W-:Y:S02]  /*1070*/  PRMT R15, R6.reuse, 0x7610, R15 ;  /* 0x00007610060f7816 */ /* 0x040fe4000000000f */
[----:B------:R-:W-:Y:S02]  /*1080*/  PRMT R6, R6, 0x7632, R6 ;  /* 0x0000763206067816 */ /* 0x000fe40000000006 */
[----:B------:R-:W-:Y:S01]  /*1090*/  @!P0 F2FP.BF16.F32.PACK_AB R14, RZ, R12 ;  /* 0x0000000cff0e823e */ /* 0x000fe200000010ff */
[----:B------:R-:W-:Y:S01]  /*10a0*/  IMAD.U32 R21, R15, 0x10000, RZ ;  /* 0x000100000f157824 */ /* 0x000fe200078e00ff */
[----:B------:R-:W-:Y:S01]  /*10b0*/  PRMT R12, R5, 0x7610, R12 ;  /* 0x00007610050c7816 */ /* 0x000fe2000000000c */
[----:B------:R-:W-:Y:S01]  /*10c0*/  IMAD.U32 R18, R6, 0x10000, RZ ;  /* 0x0001000006127824 */ /* 0x000fe200078e00ff */
[----:B------:R-:W-:Y:S02]  /*10d0*/  @!P0 PRMT R13, R14, 0x7610, R13 ;  /* 0x000076100e0d8816 */ /* 0x000fe4000000000d */
[----:B------:R-:W-:Y:S01]  /*10e0*/  FSETP.GT.FTZ.AND P0, PT, R23, RZ, PT ;  /* 0x000000ff1700720b */ /* 0x000fe20003f14000 */
[----:B------:R-:W-:Y:S01]  /*10f0*/  IMAD.U32 R22, R12, 0x10000, RZ ;  /* 0x000100000c167824 */ /* 0x000fe200078e00ff */
[----:B------:R-:W-:-:S02]  /*1100*/  PRMT R14, R7, 0x7610, R14 ;  /* 0x00007610070e7816 */ /* 0x000fc4000000000e */
[----:B------:R-:W-:Y:S02]  /*1110*/  PRMT R5, R5, 0x7632, R5 ;  /* 0x0000763205057816 */ /* 0x000fe40000000005 */
[----:B------:R-:W-:Y:S01]  /*1120*/  PRMT R7, R7, 0x7632, R7 ;  /* 0x0000763207077816 */ /* 0x000fe20000000007 */
[----:B------:R-:W-:Y:S01]  /*1130*/  IMAD.U32 R17, R14, 0x10000, RZ ;  /* 0x000100000e117824 */ /* 0x000fe200078e00ff */
[----:B------:R-:W-:Y:S01]  /*1140*/  FSETP.GT.FTZ.AND P1, PT, R22, RZ, PT ;  /* 0x000000ff1600720b */ /* 0x000fe20003f34000 */
[----:B------:R-:W-:Y:S01]  /*1150*/  IMAD.U32 R19, R5, 0x10000, RZ ;  /* 0x0001000005137824 */ /* 0x000fe200078e00ff */
[----:B------:R-:W-:Y:S01]  /*1160*/  FSETP.GT.FTZ.AND P3, PT, R21, RZ, PT ;  /* 0x000000ff1500720b */ /* 0x000fe20003f74000 */
[----:B------:R-:W-:Y:S01]  /*1170*/  IMAD.U32 R16, R7, 0x10000, RZ ;  /* 0x0001000007107824 */ /* 0x000fe200078e00ff */
[----:B------:R-:W-:Y:S02]  /*1180*/  FSETP.GT.FTZ.AND P5, PT, R17, RZ, PT ;  /* 0x000000ff1100720b */ /* 0x000fe40003fb4000 */
[----:B------:R-:W-:-:S02]  /*1190*/  FSETP.GT.FTZ.AND P2, PT, R19, RZ, PT ;  /* 0x000000ff1300720b */ /* 0x000fc40003f54000 */
[----:B------:R-:W-:Y:S02]  /*11a0*/  FSETP.GT.FTZ.AND P4, PT, R18, RZ, PT ;  /* 0x000000ff1200720b */ /* 0x000fe40003f94000 */
[----:B------:R-:W-:Y:S02]  /*11b0*/  FSETP.GT.FTZ.AND P6, PT, R16, RZ, PT ;  /* 0x000000ff1000720b */ /* 0x000fe40003fd4000 */
[----:B------:R-:W-:Y:S01]  /*11c0*/  @!P0 SHF.L.U32 R8, R8, 0x10, RZ ;  /* 0x0000001008088819 */ /* 0x000fe200000006ff */
[----:B------:R-:W-:Y:S01]  /*11d0*/  @!P1 IMAD.U32 R25, R9, 0x10000, RZ ;  /* 0x0001000009199824 */ /* 0x000fe200078e00ff */
[C---:B------:R-:W-:Y:S01]  /*11e0*/  PRMT R9, R10.reuse, 0x7632, R9 ;  /* 0x000076320a097816 */ /* 0x040fe20000000009 */
[----:B------:R-:W-:Y:S02]  /*11f0*/  @!P3 IMAD.U32 R26, R10, 0x10000, RZ ;  /* 0x000100000a1ab824 */ /* 0x000fe400078e00ff */
[----:B------:R-:W-:Y:S01]  /*1200*/  @!P0 FMUL.FTZ R8, R23, R8 ;  /* 0x0000000817088220 */ /* 0x000fe20000410000 */
[C---:B------:R-:W-:Y:S01]  /*1210*/  PRMT R23, R11.reuse, 0x7632, R23 ;  /* 0x000076320b177816 */ /* 0x040fe20000000017 */
[----:B------:R-:W-:-:S02]  /*1220*/  @!P5 IMAD.U32 R10, R11, 0x10000, RZ ;  /* 0x000100000b0ad824 */ /* 0x000fc400078e00ff */
[----:B------:R-:W-:Y:S01]  /*1230*/  @!P1 FMUL.FTZ R22, R22, R25 ;  /* 0x0000001916169220 */ /* 0x000fe20000410000 */
[----:B------:R-:W-:Y:S02]  /*1240*/  @!P2 IMAD.U32 R24, R24, 0x10000, RZ ;  /* 0x000100001818a824 */ /* 0x000fe400078e00ff */
[----:B------:R-:W-:Y:S01]  /*1250*/  @!P3 FMUL.FTZ R21, R21, R26 ;  /* 0x0000001a1515b220 */ /* 0x000fe20000410000 */
[----:B------:R-:W-:Y:S02]  /*1260*/  @!P4 IMAD.U32 R9, R9, 0x10000, RZ ;  /* 0x000100000909c824 */ /* 0x000fe400078e00ff */
[----:B------:R-:W-:Y:S01]  /*1270*/  @!P5 FMUL.FTZ R10, R17, R10 ;  /* 0x0000000a110ad220 */ /* 0x000fe20000410000 */
[----:B------:R-:W-:Y:S02]  /*1280*/  @!P6 IMAD.U32 R11, R23, 0x10000, RZ ;  /* 0x00010000170be824 */ /* 0x000fe400078e00ff */
[----:B------:R-:W-:Y:S01]  /*1290*/  @!P2 FMUL.FTZ R24, R19, R24 ;  /* 0x000000181318a220 */ /* 0x000fe20000410000 */
[----:B------:R-:W-:Y:S01]  /*12a0*/  @!P4 FMUL.FTZ R9, R18, R9 ;  /* 0x000000091209c220 */ /* 0x000fe20000410000 */
[----:B------:R-:W-:Y:S01]  /*12b0*/  @!P1 F2FP.BF16.F32.PACK_AB R22, RZ, R22 ;  /* 0x00000016ff16923e */ /* 0x000fe200000010ff */
[----:B------:R-:W-:Y:S01]  /*12c0*/  @!P6 FMUL.FTZ R11, R16, R11 ;  /* 0x0000000b100be220 */ /* 0x000fe20000410000 */
[----:B------:R-:W-:-:S02]  /*12d0*/  @!P3 F2FP.BF16.F32.PACK_AB R21, RZ, R21 ;  /* 0x00000015ff15b23e */ /* 0x000fc400000010ff */
[----:B------:R-:W-:Y:S02]  /*12e0*/  @!P2 F2FP.BF16.F32.PACK_AB R24, RZ, R24 ;  /* 0x00000018ff18a23e */ /* 0x000fe400000010ff */
[----:B------:R-:W-:Y:S02]  /*12f0*/  @!P4 F2FP.BF16.F32.PACK_AB R9, RZ, R9 ;  /* 0x00000009ff09c23e */ /* 0x000fe400000010ff */
[----:B------:R-:W-:Y:S02]  /*1300*/  @!P5 F2FP.BF16.F32.PACK_AB R10, RZ, R10 ;  /* 0x0000000aff0ad23e */ /* 0x000fe400000010ff */
[----:B------:R-:W-:Y:S02]  /*1310*/  @!P6 F2FP.BF16.F32.PACK_AB R11, RZ, R11 ;  /* 0x0000000bff0be23e */ /* 0x000fe400000010ff */
[----:B------:R-:W-:Y:S02]  /*1320*/  @!P1 PRMT R12, R22, 0x7610, R12 ;  /* 0x00007610160c9816 */ /* 0x000fe4000000000c */
[----:B------:R-:W-:-:S02]  /*1330*/  @!P2 PRMT R5, R24, 0x7610, R5 ;  /* 0x000076101805a816 */ /* 0x000fc40000000005 */
[----:B------:R-:W-:Y:S02]  /*1340*/  @!P3 PRMT R15, R21, 0x7610, R15 ;  /* 0x00007610150fb816 */ /* 0x000fe4000000000f */
[----:B------:R-:W-:Y:S02]  /*1350*/  @!P4 PRMT R6, R9, 0x7610, R6 ;  /* 0x000076100906c816 */ /* 0x000fe40000000006 */
[----:B------:R-:W-:Y:S02]  /*1360*/  @!P5 PRMT R14, R10, 0x7610, R14 ;  /* 0x000076100a0ed816 */ /* 0x000fe4000000000e */
[----:B------:R-:W-:Y:S02]  /*1370*/  @!P6 PRMT R7, R11, 0x7610, R7 ;  /* 0x000076100b07e816 */ /* 0x000fe40000000007 */
[----:B------:R-:W-:Y:S02]  /*1380*/  @!P0 F2FP.BF16.F32.PACK_AB R4, RZ, R8 ;  /* 0x00000008ff04823e */ /* 0x000fe400000010ff */
[----:B------:R-:W-:-:S02]  /*1390*/  PRMT R5, R12, 0x5410, R5 ;  /* 0x000054100c057816 */ /* 0x000fc40000000005 */
[----:B------:R-:W-:Y:S02]  /*13a0*/  PRMT R6, R15, 0x5410, R6 ;  /* 0x000054100f067816 */ /* 0x000fe40000000006 */
[----:B------:R-:W-:Y:S02]  /*13b0*/  PRMT R7, R14, 0x5410, R7 ;  /* 0x000054100e077816 */ /* 0x000fe40000000007 */
[----:B------:R-:W-:-:S05]  /*13c0*/  PRMT R4, R4, 0x5410, R13 ;  /* 0x0000541004047816 */ /* 0x000fca000000000d */
[----:B------:R-:W-:Y:S01]  /*13d0*/  STG.E.128 desc[UR4][R2.64], R4 ;  /* 0x0000000402007986 */ /* 0x000fe2000c101d04 */
[----:B------:R-:W-:Y:S05]  /*13e0*/  EXIT ;  /* 0x000000000000794d */ /* 0x000fea0003800000 */
.L_x_2067:
        /* <DEDUP_REMOVED lines=9> */
.L_x_3680:


//--------------------- .text._ZN2at6native18elementwise_kernelILi128ELi4EZNS0_15gpu_kernel_implIZZZNS0_12prelu_kernelERNS_14TensorIteratorEENKUlvE_clEvENKUlvE0_clEvEUlffE_EEvRNS_18TensorIteratorBaseERKT_EUliE_EEviT1_ --------------------------
	.section	.text._ZN2at6native18elementwise_kernelILi128ELi4EZNS0_15gpu_kernel_implIZZZNS0_12prelu_kernelERNS_14TensorIteratorEENKUlvE_clEvENKUlvE0_clEvEUlffE_EEvRNS_18TensorIteratorBaseERKT_EUliE_EEviT1_,"ax",@progbits
	.align	128
        .global         _ZN2at6native18elementwise_kernelILi128ELi4EZNS0_15gpu_kernel_implIZZZNS0_12prelu_kernelERNS_14TensorIteratorEENKUlvE_clEvENKUlvE0_clEvEUlffE_EEvRNS_18TensorIteratorBaseERKT_EUliE_EEviT1_
        .type           _ZN2at6native18elementwise_kernelILi128ELi4EZNS0_15gpu_kernel_implIZZZNS0_12prelu_kernelERNS_14TensorIteratorEENKUlvE_clEvENKUlvE0_clEvEUlffE_EEvRNS_18TensorIteratorBaseERKT_EUliE_EEviT1_,@function
        .size           _ZN2at6native18elementwise_kernelILi128ELi4EZNS0_15gpu_kernel_implIZZZNS0_12prelu_kernelERNS_14TensorIteratorEENKUlvE_clEvENKUlvE0_clEvEUlffE_EEvRNS_18TensorIteratorBaseERKT_EUliE_EEviT1_,(.L_x_3681 - _ZN2at6native18elementwise_kernelILi128ELi4EZNS0_15gpu_kernel_implIZZZNS0_12prelu_kernelERNS_14TensorIteratorEENKUlvE_clEvENKUlvE0_clEvEUlffE_EEvRNS_18TensorIteratorBaseERKT_EUliE_EEviT1_)
        .other          _ZN2at6native18elementwise_kernelILi128ELi4EZNS0_15gpu_kernel_implIZZZNS0_12prelu_kernelERNS_14TensorIteratorEENKUlvE_clEvENKUlvE0_clEvEUlffE_EEvRNS_18TensorIteratorBaseERKT_EUliE_EEviT1_,@"STO_CUDA_ENTRY STV_DEFAULT"
_ZN2at6native18elementwise_kernelILi128ELi4EZNS0_15gpu_kernel_implIZZZNS0_12prelu_kernelERNS_14TensorIteratorEENKUlvE_clEvENKUlvE0_clEvEUlffE_EEvRNS_18TensorIteratorBaseERKT_EUliE_EEviT1_:
.text._ZN2at6native18elementwise_kernelILi128ELi4EZNS0_15gpu_kernel_implIZZZNS0_12prelu_kernelERNS_14TensorIteratorEENKUlvE_clEvENKUlvE0_clEvEUlffE_EEvRNS_18TensorIteratorBaseERKT_EUliE_EEviT1_:
        /* <DEDUP_REMOVED lines=24> */
[----:B------:R-:W-:Y:S01]  /*0180*/  HFMA2 R16, -RZ, RZ, 0, 0 ;  /* 0x00000000ff107431 */ /* 0x000fe200000001ff */
[----:B------:R-:W1:Y:S01]  /*0190*/  LDCU UR6, c[0x0][0x38c] ;  /* 0x00007180ff0677ac */ /* 0x000e620008000800 */
[----:B------:R-:W2:Y:S01]  /*01a0*/  LDCU.64 UR8, c[0x0][0x4b8] ;  /* 0x00009700ff0877ac */ /* 0x000ea20008000a00 */
[----:B------:R-:W-:Y:S02]  /*01b0*/  UISETP.NE.AND UP0, UPT, UR41, URZ, UPT ;  /* 0x000000ff2900728c */ /* 0x000fe4000bf05270 */
        /* <DEDUP_REMOVED lines=343> */
.L_x_2070:
[----:B------:R-:W0:Y:S01]  /*1730*/  LDCU.64 UR6, c[0x0][0x5f0] ;  /* 0x0000be00ff0677ac */ /* 0x000e220008000a00 */
[----:B------:R-:W-:Y:S01]  /*1740*/  BSSY.RECONVERGENT B6, `(.L_x_2071) ;  /* 0x00000dd000067945 */ /* 0x000fe20003800200 */
        /* <DEDUP_REMOVED lines=14> */
[----:B--2---:R0:W1:Y:S01]  /*1830*/  I2F.S16 R0, R2 ;  /* 0x0000000200007306 */ /* 0x0040620000101400 */
[----:B------:R-:W-:Y:S05]  /*1840*/  BRA `(.L_x_2077) ;  /* 0x0000000c00307947 */ /* 0x000fea0003800000 */
.L_x_2075:
[----:B------:R-:W2:Y:S02]  /*1850*/  LDG.E.U8 R0, desc[UR36][R2.64] ;  /* 0x0000002402007981 */ /* 0x000ea4000c1e1100 */
[----:B--2---:R-:W-:Y:S01]  /*1860*/  I2FP.F32.U32 R0, R0 ;  /* 0x0000000000007245 */ /* 0x004fe20000201000 */
[----:B------:R-:W-:Y:S06]  /*1870*/  BRA `(.L_x_2077) ;  /* 0x0000000c00247947 */ /* 0x000fec0003800000 */
.L_x_2074:
[----:B------:R-:W-:-:S09]  /*1880*/  UISETP.NE.AND UP0, UPT, UR4, 0x2, UPT ;  /* 0x000000020400788c */ /* 0x000fd2000bf05270 */
[----:B------:R-:W-:Y:S05]  /*1890*/  BRA.U !UP0, `(.L_x_2078) ;  /* 0x0000000108287547 */ /* 0x000fea000b800000 */
[----:B------:R-:W-:-:S09]  /*18a0*/  UISETP.NE.AND UP0, UPT, UR4, 0x3, UPT ;  /* 0x000000030400788c */ /* 0x000fd2000bf05270 */
[----:B------:R-:W-:Y:S05]  /*18b0*/  BRA.U !UP0, `(.L_x_2079) ;  /* 0x0000000108147547 */ /* 0x000fea000b800000 */
[----:B------:R-:W-:-:S09]  /*18c0*/  UISETP.NE.AND UP0, UPT, UR4, 0x4, UPT ;  /* 0x000000040400788c */ /* 0x000fd2000bf05270 */
[----:B------:R-:W-:Y:S05]  /*18d0*/  BRA.U UP0, `(.L_x_2076) ;  /* 0x0000000900907547 */ /* 0x000fea000b800000 */
[----:B------:R-:W2:Y:S02]  /*18e0*/  LDG.E.64 R2, desc[UR36][R2.64] ;  /* 0x0000002402027981 */ /* 0x000ea4000c1e1b00 */
[----:B--2---:R4:W0:Y:S01]  /*18f0*/  I2F.S64 R0, R2 ;  /* 0x0000000200007312 */ /* 0x0048220000301400 */
[----:B------:R-:W-:Y:S05]  /*1900*/  BRA `(.L_x_2077) ;  /* 0x0000000c00007947 */ /* 0x000fea0003800000 */
.L_x_2079:
[----:B------:R-:W2:Y:S02]  /*1910*/  LDG.E R0, desc[UR36][R2.64] ;  /* 0x0000002402007981 */ /* 0x000ea4000c1e1900 */
[----:B--2---:R-:W-:Y:S01]  /*1920*/  I2FP.F32.S32 R0, R0 ;  /* 0x0000000000007245 */ /* 0x004fe20000201400 */
[----:B------:R-:W-:Y:S06]  /*1930*/  BRA `(.L_x_2077) ;  /* 0x0000000800f47947 */ /* 0x000fec0003800000 */
.L_x_2078:
[----:B------:R-:W2:Y:S02]  /*1940*/  LDG.E.U16 R0, desc[UR36][R2.64] ;  /* 0x0000002402007981 */ /* 0x000ea4000c1e1500 */
[----:B--2---:R-:W0:Y:S01]  /*1950*/  I2F.S16 R0, R0 ;  /* 0x0000000000007306 */ /* 0x004e220000101400 */
[----:B------:R-:W-:Y:S05]  /*1960*/  BRA `(.L_x_2077) ;  /* 0x0000000800e87947 */ /* 0x000fea0003800000 */
.L_x_2073:
[----:B------:R-:W-:-:S09]  /*1970*/  UISETP.GT.AND UP0, UPT, UR4, 0x6, UPT ;  /* 0x000000060400788c */ /* 0x000fd2000bf04270 */
[----:B------:R-:W-:Y:S05]  /*1980*/  BRA.U UP0, `(.L_x_2080) ;  /* 0x0000000100247547 */ /* 0x000fea000b800000 */
[----:B------:R-:W-:-:S09]  /*1990*/  UISETP.NE.AND UP0, UPT, UR4, 0x5, UPT ;  /* 0x000000050400788c */ /* 0x000fd2000bf05270 */
[----:B------:R-:W-:Y:S05]  /*19a0*/  BRA.U !UP0, `(.L_x_2081) ;  /* 0x0000000108107547 */ /* 0x000fea000b800000 */
[----:B------:R-:W-:-:S09]  /*19b0*/  UISETP.NE.AND UP0, UPT, UR4, 0x6, UPT ;  /* 0x000000060400788c */ /* 0x000fd2000bf05270 */
[----:B------:R-:W-:Y:S05]  /*19c0*/  BRA.U UP0, `(.L_x_2076) ;  /* 0x0000000900547547 */ /* 0x000fea000b800000 */
[----:B------:R2:W5:Y:S01]  /*19d0*/  LDG.E R0, desc[UR36][R2.64] ;  /* 0x0000002402007981 */ /* 0x000562000c1e1900 */
[----:B------:R-:W-:Y:S05]  /*19e0*/  BRA `(.L_x_2077) ;  /* 0x0000000800c87947 */ /* 0x000fea0003800000 */
.L_x_2081:
[----:B------:R-:W2:Y:S02]  /*19f0*/  LDG.E.U16 R0, desc[UR36][R2.64] ;  /* 0x0000002402007981 */ /* 0x000ea4000c1e1500 */
[----:B--2---:R-:W-:Y:S01]  /*1a00*/  HADD2.F32 R0, -RZ, R0.H0_H0 ;  /* 0x20000000ff007230 */ /* 0x004fe20000004100 */
[----:B------:R-:W-:Y:S06]  /*1a10*/  BRA `(.L_x_2077) ;  /* 0x0000000800bc7947 */ /* 0x000fec0003800000 */
.L_x_2080:
[----:B------:R-:W-:-:S09]  /*1a20*/  UISETP.NE.AND UP0, UPT, UR4, 0x7, UPT ;  /* 0x000000070400788c */ /* 0x000fd2000bf05270 */
[----:B------:R-:W-:Y:S05]  /*1a30*/  BRA.U !UP0, `(.L_x_2082) ;  /* 0x0000000108247547 */ /* 0x000fea000b800000 */
[----:B------:R-:W-:-:S09]  /*1a40*/  UISETP.NE.AND UP0, UPT, UR4, 0x8, UPT ;  /* 0x000000080400788c */ /* 0x000fd2000bf05270 */
[----:B------:R-:W-:Y:S05]  /*1a50*/  BRA.U !UP0, `(.L_x_2083) ;  /* 0x0000000108107547 */ /* 0x000fea000b800000 */
[----:B------:R-:W-:-:S09]  /*1a60*/  UISETP.NE.AND UP0, UPT, UR4, 0x9, UPT ;  /* 0x000000090400788c */ /* 0x000fd2000bf05270 */
[----:B------:R-:W-:Y:S05]  /*1a70*/  BRA.U UP0, `(.L_x_2076) ;  /* 0x0000000900287547 */ /* 0x000fea000b800000 */
[----:B------:R3:W5:Y:S01]  /*1a80*/  LDG.E R0, desc[UR36][R2.64] ;  /* 0x0000002402007981 */ /* 0x000762000c1e1900 */
[----:B------:R-:W-:Y:S05]  /*1a90*/  BRA `(.L_x_2077) ;  /* 0x00000008009c7947 */ /* 0x000fea0003800000 */
.L_x_2083:
[----:B------:R-:W2:Y:S02]  /*1aa0*/  LDG.E.U16 R0, desc[UR36][R2.64] ;  /* 0x0000002402007981 */ /* 0x000ea4000c1e1500 */
[----:B--2---:R-:W-:Y:S01]  /*1ab0*/  HADD2.F32 R0, -RZ, R0.H0_H0 ;  /* 0x20000000ff007230 */ /* 0x004fe20000004100 */
[----:B------:R-:W-:Y:S06]  /*1ac0*/  BRA `(.L_x_2077) ;  /* 0x0000000800907947 */ /* 0x000fec0003800000 */
.L_x_2082:
[----:B------:R-:W2:Y:S01]  /*1ad0*/  LDG.E.64 R2, desc[UR36][R2.64] ;  /* 0x0000002402027981 */ /* 0x000ea2000c1e1b00 */
[----:B------:R-:W-:Y:S01]  /*1ae0*/  UMOV UR4, 0xf0000000 ;  /* 0xf000000000047882 */ /* 0x000fe20000000000 */
[----:B------:R-:W-:Y:S01]  /*1af0*/  UMOV UR5, 0x380fffff ;  /* 0x380fffff00057882 */ /* 0x000fe20000000000 */
[----:B--2---:R-:W0:Y:S01]  /*1b00*/  F2F.F32.F64 R0, R2 ;  /* 0x0000000200007310 */ /* 0x004e220000301000 */
[----:B------:R-:W-:-:S14]  /*1b10*/  DSETP.GEU.AND P0, PT, |R2|, UR4, PT ;  /* 0x0000000402007e2a */ /* 0x000fdc000bf0e200 */
[----:B0-----:R-:W-:Y:S01]  /*1b20*/  @!P0 FMUL R0, R0, 1.175494350822287508e-38 ;  /* 0x0080000000008820 */ /* 0x001fe20000400000 */
[----:B------:R-:W-:Y:S06]  /*1b30*/  BRA `(.L_x_2077) ;  /* 0x0000000800747947 */ /* 0x000fec0003800000 */
.L_x_2072:
        /* <DEDUP_REMOVED lines=10> */
[----:B------:R-:W-:Y:S01]  /*1be0*/  FSEL R0, RZ, 1, !P0 ;  /* 0x3f800000ff007808 */ /* 0x000fe20004000000 */
[----:B------:R-:W-:Y:S08]  /*1bf0*/  BRA `(.L_x_2077) ;  /* 0x0000000800447947 */ /* 0x000ff00003800000 */
.L_x_2086:
[----:B------:R-:W2:Y:S01]  /*1c00*/  LDG.E.64 R2, desc[UR36][R2.64] ;  /* 0x0000002402027981 */ /* 0x000ea2000c1e1b00 */
[----:B------:R-:W-:Y:S01]  /*1c10*/  UMOV UR4, 0xf0000000 ;  /* 0xf000000000047882 */ /* 0x000fe20000000000 */
[----:B------:R-:W-:Y:S01]  /*1c20*/  UMOV UR5, 0x380fffff ;  /* 0x380fffff00057882 */ /* 0x000fe20000000000 */
[----:B--2---:R-:W0:Y:S01]  /*1c30*/  F2F.F32.F64 R0, R2 ;  /* 0x0000000200007310 */ /* 0x004e220000301000 */
[----:B------:R-:W-:-:S14]  /*1c40*/  DSETP.GEU.AND P0, PT, |R2|, UR4, PT ;  /* 0x0000000402007e2a */ /* 0x000fdc000bf0e200 */
[----:B0-----:R-:W-:Y:S01]  /*1c50*/  @!P0 FMUL R0, R0, 1.175494350822287508e-38 ;  /* 0x0080000000008820 */ /* 0x001fe20000400000 */
[----:B------:R-:W-:Y:S06]  /*1c60*/  BRA `(.L_x_2077) ;  /* 0x0000000800287947 */ /* 0x000fec0003800000 */
.L_x_2085:
        /* <DEDUP_REMOVED lines=19> */
[----:B------:R-:W-:Y:S02]  /*1da0*/  SHF.R.S32.HI R5, RZ, 0x8, R5 ;  /* 0x00000008ff057819 */ /* 0x000fe40000011405 */
[----:B------:R-:W-:-:S04]  /*1db0*/  IADD3 R6, PT, PT, R6, 0x3c000000, RZ ;  /* 0x3c00000006067810 */ /* 0x000fc80007ffe0ff */
[----:B------:R-:W-:-:S04]  /*1dc0*/  LOP3.LUT R5, R6, 0x7f800000, R5, 0xf8, !PT ;  /* 0x7f80000006057812 */ /* 0x000fc800078ef805 */
[----:B------:R-:W-:-:S04]  /*1dd0*/  SEL R5, R5, RZ, P0 ;  /* 0x000000ff05057207 */ /* 0x000fc80000000000 */
[----:B------:R-:W-:Y:S01]  /*1de0*/  LOP3.LUT R0, R5, 0x80000000, R0, 0xf8, !PT ;  /* 0x8000000005007812 */ /* 0x000fe200078ef800 */
[----:B------:R-:W-:Y:S06]  /*1df0*/  BRA `(.L_x_2077) ;  /* 0x0000000400c47947 */ /* 0x000fec0003800000 */
.L_x_2088:
        /* <DEDUP_REMOVED lines=10> */
[----:B------:R-:W-:Y:S01]  /*1ea0*/  LOP3.LUT R0, R0, 0x80000000, R5, 0xf8, !PT ;  /* 0x8000000000007812 */ /* 0x000fe200078ef805 */
[----:B------:R-:W-:Y:S06]  /*1eb0*/  BRA `(.L_x_2077) ;  /* 0x0000000400947947 */ /* 0x000fec0003800000 */
.L_x_2087:
[----:B------:R-:W2:Y:S02]  /*1ec0*/  LDG.E.U16 R0, desc[UR36][R2.64] ;  /* 0x0000002402007981 */ /* 0x000ea4000c1e1500 */
[----:B--2---:R-:W-:Y:S01]  /*1ed0*/  SHF.L.U32 R0, R0, 0x10, RZ ;  /* 0x0000001000007819 */ /* 0x004fe200000006ff */
[----:B------:R-:W-:Y:S06]  /*1ee0*/  BRA `(.L_x_2077) ;  /* 0x0000000400887947 */ /* 0x000fec0003800000 */
.L_x_2084:
        /* <DEDUP_REMOVED lines=9> */
[----:B--2---:R-:W-:Y:S01]  /*1f80*/  I2FP.F32.U32 R0, R0 ;  /* 0x0000000000007245 */ /* 0x004fe20000201000 */
[----:B------:R-:W-:Y:S06]  /*1f90*/  BRA `(.L_x_2077) ;  /* 0x00000004005c7947 */ /* 0x000fec0003800000 */
.L_x_2091:
[----:B------:R-:W2:Y:S01]  /*1fa0*/  LDG.E.U8 R3, desc[UR36][R2.64] ;  /* 0x0000002402037981 */ /* 0x000ea2000c1e1100 */
        /* <DEDUP_REMOVED lines=19> */
.L_x_2093:
[----:B------:R-:W-:Y:S05]  /*20e0*/  BSYNC.RECONVERGENT B0 ;  /* 0x0000000000007941 */ /* 0x000fea0003800200 */
.L_x_2092:
[----:B------:R-:W-:Y:S01]  /*20f0*/  IMAD.SHL.U32 R0, R0, 0x100000, RZ ;  /* 0x0010000000007824 */ /* 0x000fe200078e00ff */
[----:B------:R-:W-:-:S04]  /*2100*/  LEA R2, R2, 0x3b800000, 0x17 ;  /* 0x3b80000002027811 */ /* 0x000fc800078eb8ff */
[----:B------:R-:W-:Y:S01]  /*2110*/  LOP3.LUT R0, R2, R0, R7, 0xfe, !PT ;  /* 0x0000000002007212 */ /* 0x000fe200078efe07 */
[----:B------:R-:W-:Y:S06]  /*2120*/  BRA `(.L_x_2077) ;  /* 0x0000000000f87947 */ /* 0x000fec0003800000 */
.L_x_2090:
[----:B------:R-:W2:Y:S01]  /*2130*/  LDG.E.U8 R3, desc[UR36][R2.64] ;  /* 0x0000002402037981 */ /* 0x000ea2000c1e1100 */
        /* <DEDUP_REMOVED lines=19> */
.L_x_2095:
[----:B------:R-:W-:Y:S05]  /*2270*/  BSYNC.RECONVERGENT B0 ;  /* 0x0000000000007941 */ /* 0x000fea0003800200 */
.L_x_2094:
[----:B------:R-:W-:Y:S01]  /*2280*/  IMAD.SHL.U32 R0, R0, 0x200000, RZ ;  /* 0x0020000000007824 */ /* 0x000fe200078e00ff */
[----:B------:R-:W-:-:S04]  /*2290*/  LEA R2, R2, 0x37800000, 0x17 ;  /* 0x3780000002027811 */ /* 0x000fc800078eb8ff */
[----:B------:R-:W-:Y:S01]  /*22a0*/  LOP3.LUT R0, R2, R0, R7, 0xfe, !PT ;  /* 0x0000000002007212 */ /* 0x000fe200078efe07 */
[----:B------:R-:W-:Y:S06]  /*22b0*/  BRA `(.L_x_2077) ;  /* 0x0000000000947947 */ /* 0x000fec0003800000 */
.L_x_2089:
[----:B------:R-:W-:-:S09]  /*22c0*/  UISETP.NE.AND UP0, UPT, UR4, 0x1c, UPT ;  /* 0x0000001c0400788c */ /* 0x000fd2000bf05270 */
[----:B------:R-:W-:Y:S05]  /*22d0*/  BRA.U !UP0, `(.L_x_2096) ;  /* 0x0000000108847547 */ /* 0x000fea000b800000 */
[----:B------:R-:W-:-:S09]  /*22e0*/  UISETP.NE.AND UP0, UPT, UR4, 0x1d, UPT ;  /* 0x0000001d0400788c */ /* 0x000fd2000bf05270 */
[----:B------:R-:W-:Y:S05]  /*22f0*/  BRA.U !UP0, `(.L_x_2097) ;  /* 0x0000000108707547 */ /* 0x000fea000b800000 */
[----:B------:R-:W-:-:S09]  /*2300*/  UISETP.NE.AND UP0, UPT, UR4, 0x2c, UPT ;  /* 0x0000002c0400788c */ /* 0x000fd2000bf05270 */
[----:B------:R-:W-:Y:S05]  /*2310*/  BRA.U !UP0, `(.L_x_2098) ;  /* 0x0000000108487547 */ /* 0x000fea000b800000 */
.L_x_2076:
        /* <DEDUP_REMOVED lines=11> */
[----:B------:R-:W-:Y:S01]  /*23d0*/  IMAD.U32 R7, RZ, RZ, UR7 ;  /* 0x00000007ff077e24 */ /* 0x000fe2000f8e00ff */
[----:B---3--:R-:W-:Y:S01]  /*23e0*/  MOV R10, UR8 ;  /* 0x00000008000a7c02 */ /* 0x008fe20008000f00 */
[----:B------:R-:W-:-:S07]  /*23f0*/  IMAD.U32 R11, RZ, RZ, UR9 ;  /* 0x00000009ff0b7e24 */ /* 0x000fce000f8e00ff */
[----:B------:R-:W-:-:S07]  /*2400*/  LEPC R20, `(.L_x_2099) ;  /* 0x000000001014794e */ /* 0x000fce0000000000 */
[----:B--2---:R-:W-:Y:S05]  /*2410*/  CALL.ABS.NOINC R2 ;  /* 0x0000000002007343 */ /* 0x004fea0003c00000 */
.L_x_2099:
[----:B------:R-:W-:Y:S01]  /*2420*/  IMAD.MOV.U32 R0, RZ, RZ, RZ ;  /* 0x000000ffff007224 */ /* 0x000fe200078e00ff */
[----:B------:R-:W-:Y:S06]  /*2430*/  BRA `(.L_x_2077) ;  /* 0x0000000000347947 */ /* 0x000fec0003800000 */
.L_x_2098:
[----:B------:R-:W2:Y:S01]  /*2440*/  LDG.E.U8 R2, desc[UR36][R2.64] ;  /* 0x0000002402027981 */ /* 0x000ea2000c1e1100 */
[----:B------:R-:W-:Y:S02]  /*2450*/  MOV R0, 0x400000 ;  /* 0x0040000000007802 */ /* 0x000fe40000000f00 */
[----:B--2---:R-:W-:-:S13]  /*2460*/  ISETP.NE.AND P0, PT, R2, RZ, PT ;  /* 0x000000ff0200720c */ /* 0x004fda0003f05270 */
[----:B------:R-:W-:Y:S05]  /*2470*/  @!P0 BRA `(.L_x_2077) ;  /* 0x0000000000248947 */ /* 0x000fea0003800000 */
[----:B------:R-:W-:-:S13]  /*2480*/  ISETP.NE.AND P0, PT, R2, 0xff, PT ;  /* 0x000000ff0200780c */ /* 0x000fda0003f05270 */
[----:B------:R-:W-:Y:S02]  /*2490*/  @!P0 IMAD.MOV.U32 R0, RZ, RZ, 0x7f800001 ;  /* 0x7f800001ff008424 */ /* 0x000fe400078e00ff */
[----:B------:R-:W-:Y:S01]  /*24a0*/  @P0 IMAD.SHL.U32 R0, R2, 0x800000, RZ ;  /* 0x0080000002000824 */ /* 0x000fe200078e00ff */
[----:B------:R-:W-:Y:S06]  /*24b0*/  BRA `(.L_x_2077) ;  /* 0x0000000000147947 */ /* 0x000fec0003800000 */
.L_x_2097:
[----:B------:R-:W2:Y:S02]  /*24c0*/  LDG.E.64 R2, desc[UR36][R2.64] ;  /* 0x0000002402027981 */ /* 0x000ea4000c1e1b00 */
[----:B--2---:R0:W1:Y:S01]  /*24d0*/  I2F.U64 R0, R2 ;  /* 0x0000000200007312 */ /* 0x0040620000301000 */
[----:B------:R-:W-:Y:S05]  /*24e0*/  BRA `(.L_x_2077) ;  /* 0x0000000000087947 */ /* 0x000fea0003800000 */
.L_x_2096:
[----:B------:R-:W2:Y:S02]  /*24f0*/  LDG.E R0, desc[UR36][R2.64] ;  /* 0x0000002402007981 */ /* 0x000ea4000c1e1900 */
[----:B--2---:R-:W-:-:S07]  /*2500*/  I2FP.F32.U32 R0, R0 ;  /* 0x0000000000007245 */ /* 0x004fce0000201000 */
.L_x_2077:
[----:B------:R-:W-:Y:S05]  /*2510*/  BSYNC.RECONVERGENT B6 ;  /* 0x0000000000067941 */ /* 0x000fea0003800200 */
.L_x_2071:
[----:B------:R-:W0:Y:S01]  /*2520*/  LDCU.64 UR6, c[0x0][0x5f8] ;  /* 0x0000bf00ff0677ac */ /* 0x000e220008000a00 */
[----:B------:R-:W-:Y:S01]  /*2530*/  BSSY.RECONVERGENT B6, `(.L_x_2100) ;  /* 0x00000de000067945 */ /* 0x000fe20003800200 */
[----:B------:R-:W-:-:S04]  /*2540*/  UPRMT UR4, UR42, 0x9910, URZ ;  /* 0x000099102a047896 */ /* 0x000fc800080000ff */
[----:B------:R-:W-:Y:S01]  /*2550*/  UISETP.GT.AND UP0, UPT, UR4, 0x9, UPT ;  /* 0x000000090400788c */ /* 0x000fe2000bf04270 */
[----:B0-234-:R-:W-:Y:S01]  /*2560*/  IADD3 R2, P0, PT, R18, UR6, RZ ;  /* 0x0000000612027c10 */ /* 0x01dfe2000ff1e0ff */
[----:B-1---5:R-:W-:-:S03]  /*2570*/  IMAD.MOV.U32 R18, RZ, RZ, R0 ;  /* 0x000000ffff127224 */ /* 0x022fc600078e0000 */
        /* <DEDUP_REMOVED lines=13> */
.L_x_2104:
[----:B------:R-:W2:Y:S02]  /*2650*/  LDG.E.U8 R2, desc[UR36][R2.64] ;  /* 0x0000002402027981 */ /* 0x000ea4000c1e1100 */
[----:B--2---:R-:W-:Y:S01]  /*2660*/  I2FP.F32.U32 R5, R2 ;  /* 0x0000000200057245 */ /* 0x004fe20000201000 */
[----:B------:R-:W-:Y:S06]  /*2670*/  BRA `(.L_x_2106) ;  /* 0x0000000c00247947 */ /* 0x000fec0003800000 */
.L_x_2103:
[----:B------:R-:W-:-:S09]  /*2680*/  UISETP.NE.AND UP0, UPT, UR4, 0x2, UPT ;  /* 0x000000020400788c */ /* 0x000fd2000bf05270 */
[----:B------:R-:W-:Y:S05]  /*2690*/  BRA.U !UP0, `(.L_x_2107) ;  /* 0x0000000108287547 */ /* 0x000fea000b800000 */
[----:B------:R-:W-:-:S09]  /*26a0*/  UISETP.NE.AND UP0, UPT, UR4, 0x3, UPT ;  /* 0x000000030400788c */ /* 0x000fd2000bf05270 */
[----:B------:R-:W-:Y:S05]  /*26b0*/  BRA.U !UP0, `(.L_x_2108) ;  /* 0x0000000108147547 */ /* 0x000fea000b800000 */
[----:B------:R-:W-:-:S09]  /*26c0*/  UISETP.NE.AND UP0, UPT, UR4, 0x4, UPT ;  /* 0x000000040400788c */ /* 0x000fd2000bf05270 */
[----:B------:R-:W-:Y:S05]  /*26d0*/  BRA.U UP0, `(.L_x_2105) ;  /* 0x0000000900907547 */ /* 0x000fea000b800000 */
[----:B------:R-:W2:Y:S02]  /*26e0*/  LDG.E.64 R2, desc[UR36][R2.64] ;  /* 0x0000002402027981 */ /* 0x000ea4000c1e1b00 */
[----:B--2---:R0:W1:Y:S01]  /*26f0*/  I2F.S64 R5, R2 ;  /* 0x0000000200057312 */ /* 0x0040620000301400 */
[----:B------:R-:W-:Y:S05]  /*2700*/  BRA `(.L_x_2106) ;  /* 0x0000000c00007947 */ /* 0x000fea0003800000 */
.L_x_2108:
[----:B------:R-:W2:Y:S02]  /*2710*/  LDG.E R2, desc[UR36][R2.64] ;  /* 0x0000002402027981 */ /* 0x000ea4000c1e1900 */
[----:B--2---:R-:W-:Y:S01]  /*2720*/  I2FP.F32.S32 R5, R2 ;  /* 0x0000000200057245 */ /* 0x004fe20000201400 */
[----:B------:R-:W-:Y:S06]  /*2730*/  BRA `(.L_x_2106) ;  /* 0x0000000800f47947 */ /* 0x000fec0003800000 */
.L_x_2107:
[----:B------:R-:W2:Y:S02]  /*2740*/  LDG.E.U16 R2, desc[UR36][R2.64] ;  /* 0x0000002402027981 */ /* 0x000ea4000c1e1500 */
[----:B--2---:R4:W0:Y:S01]  /*2750*/  I2F.S16 R5, R2 ;  /* 0x0000000200057306 */ /* 0x0048220000101400 */
[----:B------:R-:W-:Y:S05]  /*2760*/  BRA `(.L_x_2106) ;  /* 0x0000000800e87947 */ /* 0x000fea0003800000 */
.L_x_2102:
        /* <DEDUP_REMOVED lines=8> */
.L_x_2110:
[----:B------:R-:W2:Y:S02]  /*27f0*/  LDG.E.U16 R2, desc[UR36][R2.64] ;  /* 0x0000002402027981 */ /* 0x000ea4000c1e1500 */
[----:B--2---:R-:W-:Y:S01]  /*2800*/  HADD2.F32 R5, -RZ, R2.H0_H0 ;  /* 0x20000002ff057230 */ /* 0x004fe20000004100 */
[----:B------:R-:W-:Y:S06]  /*2810*/  BRA `(.L_x_2106) ;  /* 0x0000000800bc7947 */ /* 0x000fec0003800000 */
.L_x_2109:
        /* <DEDUP_REMOVED lines=8> */
.L_x_2112:
[----:B------:R-:W2:Y:S02]  /*28a0*/  LDG.E.U16 R2, desc[UR36][R2.64] ;  /* 0x0000002402027981 */ /* 0x000ea4000c1e1500 */
[----:B--2---:R-:W-:Y:S01]  /*28b0*/  HADD2.F32 R5, -RZ, R2.H0_H0 ;  /* 0x20000002ff057230 */ /* 0x004fe20000004100 */
[----:B------:R-:W-:Y:S06]  /*28c0*/  BRA `(.L_x_2106) ;  /* 0x0000000800907947 */ /* 0x000fec0003800000 */
.L_x_2111:
[----:B------:R-:W2:Y:S01]  /*28d0*/  LDG.E.64 R2, desc[UR36][R2.64] ;  /* 0x0000002402027981 */ /* 0x000ea2000c1e1b00 */
[----:B------:R-:W-:Y:S01]  /*28e0*/  UMOV UR4, 0xf0000000 ;  /* 0xf000000000047882 */ /* 0x000fe20000000000 */
[----:B------:R-:W-:Y:S01]  /*28f0*/  UMOV UR5, 0x380fffff ;  /* 0x380fffff00057882 */ /* 0x000fe20000000000 */
[----:B--2---:R-:W0:Y:S01]  /*2900*/  F2F.F32.F64 R5, R2 ;  /* 0x0000000200057310 */ /* 0x004e220000301000 */
[----:B------:R-:W-:-:S14]  /*2910*/  DSETP.GEU.AND P0, PT, |R2|, UR4, PT ;  /* 0x0000000402007e2a */ /* 0x000fdc000bf0e200 */
[----:B0-----:R-:W-:Y:S01]  /*2920*/  @!P0 FMUL R5, R5, 1.175494350822287508e-38 ;  /* 0x0080000005058820 */ /* 0x001fe20000400000 */
[----:B------:R-:W-:Y:S06]  /*2930*/  BRA `(.L_x_2106) ;  /* 0x0000000800747947 */ /* 0x000fec0003800000 */
.L_x_2101:
        /* <DEDUP_REMOVED lines=12> */
.L_x_2115:
[----:B------:R-:W2:Y:S01]  /*2a00*/  LDG.E.64 R2, desc[UR36][R2.64] ;  /* 0x0000002402027981 */ /* 0x000ea2000c1e1b00 */
[----:B------:R-:W-:Y:S01]  /*2a10*/  UMOV UR4, 0xf0000000 ;  /* 0xf000000000047882 */ /* 0x000fe20000000000 */
[----:B------:R-:W-:Y:S01]  /*2a20*/  UMOV UR5, 0x380fffff ;  /* 0x380fffff00057882 */ /* 0x000fe20000000000 */
[----:B--2---:R-:W0:Y:S01]  /*2a30*/  F2F.F32.F64 R5, R2 ;  /* 0x0000000200057310 */ /* 0x004e220000301000 */
[----:B------:R-:W-:-:S14]  /*2a40*/  DSETP.GEU.AND P0, PT, |R2|, UR4, PT ;  /* 0x0000000402007e2a */ /* 0x000fdc000bf0e200 */
[----:B0-----:R-:W-:Y:S01]  /*2a50*/  @!P0 FMUL R5, R5, 1.175494350822287508e-38 ;  /* 0x0080000005058820 */ /* 0x001fe20000400000 */
[----:B------:R-:W-:Y:S06]  /*2a60*/  BRA `(.L_x_2106) ;  /* 0x0000000800287947 */ /* 0x000fec0003800000 */
.L_x_2114:
        /* <DEDUP_REMOVED lines=14> */
[----:B------:R-:W-:Y:S02]  /*2b50*/  VIADD R7, R4, 0xfffffffc ;  /* 0xfffffffc04077836 */ /* 0x000fe40000000000 */
[----:B------:R-:W-:-:S03]  /*2b60*/  VIADD R4, R0, 0x1000000 ;  /* 0x0100000000047836 */ /* 0x000fc60000000000 */
[----:B------:R-:W-:Y:S02]  /*2b70*/  SHF.L.U32 R6, R0, R7, RZ ;  /* 0x0000000700067219 */ /* 0x000fe400000006ff */
[----:B------:R-:W-:Y:S02]  /*2b80*/  SHF.L.U32 R7, R7, 0x17, RZ ;  /* 0x0000001707077819 */ /* 0x000fe400000006ff */
[----:B------:R-:W-:Y:S02]  /*2b90*/  SHF.R.S32.HI R4, RZ, 0x8, R4 ;  /* 0x00000008ff047819 */ /* 0x000fe40000011404 */
[----:B------:R-:W-:-:S05]  /*2ba0*/  LEA.HI R6, R6, -R7, RZ, 0x1c ;  /* 0x8000000706067211 */ /* 0x000fca00078fe0ff */
[----:B------:R-:W-:-:S05]  /*2bb0*/  VIADD R3, R6, 0x3c000000 ;  /* 0x3c00000006037836 */ /* 0x000fca0000000000 */
[----:B------:R-:W-:-:S04]  /*2bc0*/  LOP3.LUT R3, R3, 0x7f800000, R4, 0xf8, !PT ;  /* 0x7f80000003037812 */ /* 0x000fc800078ef804 */
[----:B------:R-:W-:-:S04]  /*2bd0*/  SEL R0, R3, RZ, P0 ;  /* 0x000000ff03007207 */ /* 0x000fc80000000000 */
[----:B------:R-:W-:Y:S01]  /*2be0*/  LOP3.LUT R5, R0, 0x80000000, R5, 0xf8, !PT ;  /* 0x8000000000057812 */ /* 0x000fe200078ef805 */
[----:B------:R-:W-:Y:S06]  /*2bf0*/  BRA `(.L_x_2106) ;  /* 0x0000000400c47947 */ /* 0x000fec0003800000 */
.L_x_2117:
[----:B------:R-:W2:Y:S02]  /*2c00*/  LDG.E.U8 R2, desc[UR36][R2.64] ;  /* 0x0000002402027981 */ /* 0x000ea4000c1e1100 */
[C---:B--2---:R-:W-:Y:S01]  /*2c10*/  SHF.L.U32 R4, R2.reuse, 0x19, RZ ;  /* 0x0000001902047819 */ /* 0x044fe200000006ff */
        /* <DEDUP_REMOVED lines=10> */
.L_x_2116:
[----:B------:R-:W2:Y:S02]  /*2cc0*/  LDG.E.U16 R2, desc[UR36][R2.64] ;  /* 0x0000002402027981 */ /* 0x000ea4000c1e1500 */
[----:B--2---:R-:W-:Y:S01]  /*2cd0*/  IMAD.U32 R5, R2, 0x10000, RZ ;  /* 0x0001000002057824 */ /* 0x004fe200078e00ff */
[----:B------:R-:W-:Y:S06]  /*2ce0*/  BRA `(.L_x_2106) ;  /* 0x0000000400887947 */ /* 0x000fec0003800000 */
.L_x_2113:
        /* <DEDUP_REMOVED lines=11> */
.L_x_2120:
[----:B------:R-:W2:Y:S01]  /*2da0*/  LDG.E.U8 R3, desc[UR36][R2.64] ;  /* 0x0000002402037981 */ /* 0x000ea2000c1e1100 */
[----:B------:R-:W-:Y:S01]  /*2db0*/  HFMA2 R5, -RZ, RZ, 0, 0 ;  /* 0x00000000ff057431 */ /* 0x000fe200000001ff */
        /* <DEDUP_REMOVED lines=18> */
.L_x_2122:
[----:B------:R-:W-:Y:S05]  /*2ee0*/  BSYNC.RECONVERGENT B0 ;  /* 0x0000000000007941 */ /* 0x000fea0003800200 */
.L_x_2121:
[----:B------:R-:W-:Y:S01]  /*2ef0*/  IMAD.SHL.U32 R0, R0, 0x100000, RZ ;  /* 0x0010000000007824 */ /* 0x000fe200078e00ff */
[----:B------:R-:W-:-:S04]  /*2f00*/  LEA R2, R2, 0x3b800000, 0x17 ;  /* 0x3b80000002027811 */ /* 0x000fc800078eb8ff */
[----:B------:R-:W-:Y:S01]  /*2f10*/  LOP3.LUT R5, R2, R0, R7, 0xfe, !PT ;  /* 0x0000000002057212 */ /* 0x000fe200078efe07 */
[----:B------:R-:W-:Y:S06]  /*2f20*/  BRA `(.L_x_2106) ;  /* 0x0000000000f87947 */ /* 0x000fec0003800000 */
.L_x_2119:
[----:B------:R-:W2:Y:S01]  /*2f30*/  LDG.E.U8 R3, desc[UR36][R2.64] ;  /* 0x0000002402037981 */ /* 0x000ea2000c1e1100 */
        /* <DEDUP_REMOVED lines=19> */
.L_x_2124:
[----:B------:R-:W-:Y:S05]  /*3070*/  BSYNC.RECONVERGENT B0 ;  /* 0x0000000000007941 */ /* 0x000fea0003800200 */
.L_x_2123:
[----:B------:R-:W-:Y:S02]  /*3080*/  SHF.L.U32 R0, R0, 0x15, RZ ;  /* 0x0000001500007819 */ /* 0x000fe400000006ff */
[----:B------:R-:W-:-:S04]  /*3090*/  LEA R2, R2, 0x37800000, 0x17 ;  /* 0x3780000002027811 */ /* 0x000fc800078eb8ff */
[----:B------:R-:W-:Y:S01]  /*30a0*/  LOP3.LUT R5, R2, R0, R7, 0xfe, !PT ;  /* 0x0000000002057212 */ /* 0x000fe200078efe07 */
[----:B------:R-:W-:Y:S06]  /*30b0*/  BRA `(.L_x_2106) ;  /* 0x0000000000947947 */ /* 0x000fec0003800000 */
.L_x_2118:
[----:B------:R-:W-:-:S09]  /*30c0*/  UISETP.NE.AND UP0, UPT, UR4, 0x1c, UPT ;  /* 0x0000001c0400788c */ /* 0x000fd2000bf05270 */
[----:B------:R-:W-:Y:S05]  /*30d0*/  BRA.U !UP0, `(.L_x_2125) ;  /* 0x0000000108847547 */ /* 0x000fea000b800000 */
[----:B------:R-:W-:-:S09]  /*30e0*/  UISETP.NE.AND UP0, UPT, UR4, 0x1d, UPT ;  /* 0x0000001d0400788c */ /* 0x000fd2000bf05270 */
[----:B------:R-:W-:Y:S05]  /*30f0*/  BRA.U !UP0, `(.L_x_2126) ;  /* 0x0000000108707547 */ /* 0x000fea000b800000 */
[----:B------:R-:W-:-:S09]  /*3100*/  UISETP.NE.AND UP0, UPT, UR4, 0x2c, UPT ;  /* 0x0000002c0400788c */ /* 0x000fd2000bf05270 */
[----:B------:R-:W-:Y:S05]  /*3110*/  BRA.U !UP0, `(.L_x_2127) ;  /* 0x0000000108487547 */ /* 0x000fea000b800000 */
.L_x_2105:
        /* <DEDUP_REMOVED lines=12> */
[----:B---3--:R-:W-:Y:S01]  /*31e0*/  IMAD.U32 R10, RZ, RZ, UR8 ;  /* 0x00000008ff0a7e24 */ /* 0x008fe2000f8e00ff */
[----:B------:R-:W-:-:S07]  /*31f0*/  MOV R11, UR9 ;  /* 0x00000009000b7c02 */ /* 0x000fce0008000f00 */
[----:B------:R-:W-:-:S07]  /*3200*/  LEPC R20, `(.L_x_2128) ;  /* 0x000000001014794e */ /* 0x000fce0000000000 */
[----:B--2---:R-:W-:Y:S05]  /*3210*/  CALL.ABS.NOINC R2 ;  /* 0x0000000002007343 */ /* 0x004fea0003c00000 */
.L_x_2128:
[----:B------:R-:W-:Y:S01]  /*3220*/  IMAD.MOV.U32 R5, RZ, RZ, RZ ;  /* 0x000000ffff057224 */ /* 0x000fe200078e00ff */
[----:B------:R-:W-:Y:S06]  /*3230*/  BRA `(.L_x_2106) ;  /* 0x0000000000347947 */ /* 0x000fec0003800000 */
.L_x_2127:
[----:B------:R-:W2:Y:S01]  /*3240*/  LDG.E.U8 R2, desc[UR36][R2.64] ;  /* 0x0000002402027981 */ /* 0x000ea2000c1e1100 */
[----:B------:R-:W-:Y:S01]  /*3250*/  IMAD.MOV.U32 R5, RZ, RZ, 0x400000 ;  /* 0x00400000ff057424 */ /* 0x000fe200078e00ff */
[----:B--2---:R-:W-:-:S13]  /*3260*/  ISETP.NE.AND P0, PT, R2, RZ, PT ;  /* 0x000000ff0200720c */ /* 0x004fda0003f05270 */
[----:B------:R-:W-:Y:S05]  /*3270*/  @!P0 BRA `(.L_x_2106) ;  /* 0x0000000000248947 */ /* 0x000fea0003800000 */
[----:B------:R-:W-:-:S13]  /*3280*/  ISETP.NE.AND P0, PT, R2, 0xff, PT ;  /* 0x000000ff0200780c */ /* 0x000fda0003f05270 */
[----:B------:R-:W-:Y:S01]  /*3290*/  @!P0 MOV R5, 0x7f800001 ;  /* 0x7f80000100058802 */ /* 0x000fe20000000f00 */
[----:B------:R-:W-:Y:S01]  /*32a0*/  @P0 IMAD.SHL.U32 R5, R2, 0x800000, RZ ;  /* 0x0080000002050824 */ /* 0x000fe200078e00ff */
[----:B------:R-:W-:Y:S06]  /*32b0*/  BRA `(.L_x_2106) ;  /* 0x0000000000147947 */ /* 0x000fec0003800000 */
.L_x_2126:
[----:B------:R-:W2:Y:S02]  /*32c0*/  LDG.E.64 R2, desc[UR36][R2.64] ;  /* 0x0000002402027981 */ /* 0x000ea4000c1e1b00 */
[----:B--2---:R0:W1:Y:S01]  /*32d0*/  I2F.U64 R5, R2 ;  /* 0x0000000200057312 */ /* 0x0040620000301000 */
[----:B------:R-:W-:Y:S05]  /*32e0*/  BRA `(.L_x_2106) ;  /* 0x0000000000087947 */ /* 0x000fea0003800000 */
.L_x_2125:
[----:B------:R-:W2:Y:S02]  /*32f0*/  LDG.E R2, desc[UR36][R2.64] ;  /* 0x0000002402027981 */ /* 0x000ea4000c1e1900 */
[----:B--2---:R-:W-:-:S07]  /*3300*/  I2FP.F32.U32 R5, R2 ;  /* 0x0000000200057245 */ /* 0x004fce0000201000 */
.L_x_2106:
[----:B------:R-:W-:Y:S05]  /*3310*/  BSYNC.RECONVERGENT B6 ;  /* 0x0000000000067941 */ /* 0x000fea0003800200 */
.L_x_2100:
[----:B------:R-:W2:Y:S01]  /*3320*/  LDCU.64 UR6, c[0x0][0x5e8] ;  /* 0x0000bd00ff0677ac */ /* 0x000ea20008000a00 */
[----:B------:R-:W-:Y:S01]  /*3330*/  FSETP.GT.FTZ.AND P0, PT, R18, RZ, PT ;  /* 0x000000ff1200720b */ /* 0x000fe20003f14000 */
[----:B------:R-:W-:-:S04]  /*3340*/  UPRMT UR4, UR43, 0x9910, URZ ;  /* 0x000099102b047896 */ /* 0x000fc800080000ff */
[----:B------:R-:W-:-:S08]  /*3350*/  UISETP.GT.AND UP0, UPT, UR4, 0x9, UPT ;  /* 0x000000090400788c */ /* 0x000fd0000bf04270 */
[----:B01---5:R-:W-:Y:S01]  /*3360*/  @!P0 FMUL.FTZ R18, R5, R18 ;  /* 0x0000001205128220 */ /* 0x023fe20000410000 */
[----:B--234-:R-:W-:-:S05]  /*3370*/  IADD3 R2, P1, PT, R16, UR6, RZ ;  /* 0x0000000610027c10 */ /* 0x01cfca000ff3e0ff */
        /* <DEDUP_REMOVED lines=10> */
[----:B------:R-:W0:Y:S02]  /*3420*/  F2I.FTZ.TRUNC.NTZ R5, R18 ;  /* 0x0000001200057305 */ /* 0x000e24000021f100 */
[----:B0-----:R0:W-:Y:S01]  /*3430*/  STG.E.U8 desc[UR36][R2.64], R5 ;  /* 0x0000000502007986 */ /* 0x0011e2000c101124 */
[----:B------:R-:W-:Y:S05]  /*3440*/  BRA `(.L_x_2134) ;  /* 0x0000000c003c7947 */ /* 0x000fea0003800000 */
.L_x_2132:
[----:B------:R-:W0:Y:S02]  /*3450*/  F2I.S64.TRUNC R18, R18 ;  /* 0x0000001200127311 */ /* 0x000e24000020d900 */
[----:B0-----:R-:W-:-:S05]  /*3460*/  MOV R5, R18 ;  /* 0x0000001200057202 */ /* 0x001fca0000000f00 */
[----:B------:R0:W-:Y:S01]  /*3470*/  STG.E.U8 desc[UR36][R2.64], R5 ;  /* 0x0000000502007986 */ /* 0x0001e2000c101124 */
[----:B------:R-:W-:Y:S05]  /*3480*/  BRA `(.L_x_2134) ;  /* 0x0000000c002c7947 */ /* 0x000fea0003800000 */
.L_x_2131:
[----:B------:R-:W-:-:S09]  /*3490*/  UISETP.NE.AND UP0, UPT, UR4, 0x2, UPT ;  /* 0x000000020400788c */ /* 0x000fd2000bf05270 */
[----:B------:R-:W-:Y:S05]  /*34a0*/  BRA.U !UP0, `(.L_x_2135) ;  /* 0x0000000108287547 */ /* 0x000fea000b800000 */
[----:B------:R-:W-:-:S09]  /*34b0*/  UISETP.NE.AND UP0, UPT, UR4, 0x3, UPT ;  /* 0x000000030400788c */ /* 0x000fd2000bf05270 */
[----:B------:R-:W-:Y:S05]  /*34c0*/  BRA.U !UP0, `(.L_x_2136) ;  /* 0x0000000108147547 */ /* 0x000fea000b800000 */
[----:B------:R-:W-:-:S09]  /*34d0*/  UISETP.NE.AND UP0, UPT, UR4, 0x4, UPT ;  /* 0x000000040400788c */ /* 0x000fd2000bf05270 */
[----:B------:R-:W-:Y:S05]  /*34e0*/  BRA.U UP0, `(.L_x_2133) ;  /* 0x0000000900807547 */ /* 0x000fea000b800000 */
[----:B------:R-:W0:Y:S02]  /*34f0*/  F2I.S64.TRUNC R18, R18 ;  /* 0x0000001200127311 */ /* 0x000e24000020d900 */
[----:B0-----:R0:W-:Y:S01]  /*3500*/  STG.E.64 desc[UR36][R2.64], R18 ;  /* 0x0000001202007986 */ /* 0x0011e2000c101b24 */
[----:B------:R-:W-:Y:S05]  /*3510*/  BRA `(.L_x_2134) ;  /* 0x0000000c00087947 */ /* 0x000fea0003800000 */
.L_x_2136:
[----:B------:R-:W0:Y:S02]  /*3520*/  F2I.FTZ.TRUNC.NTZ R5, R18 ;  /* 0x0000001200057305 */ /* 0x000e24000021f100 */
[----:B0-----:R0:W-:Y:S01]  /*3530*/  STG.E desc[UR36][R2.64], R5 ;  /* 0x0000000502007986 */ /* 0x0011e2000c101924 */
[----:B------:R-:W-:Y:S05]  /*3540*/  BRA `(.L_x_2134) ;  /* 0x0000000800fc7947 */ /* 0x000fea0003800000 */
.L_x_2135:
[----:B------:R-:W0:Y:S02]  /*3550*/  F2I.FTZ.TRUNC.NTZ R5, R18 ;  /* 0x0000001200057305 */ /* 0x000e24000021f100 */
[----:B0-----:R0:W-:Y:S01]  /*3560*/  STG.E.U16 desc[UR36][R2.64], R5 ;  /* 0x0000000502007986 */ /* 0x0011e2000c101524 */
[----:B------:R-:W-:Y:S05]  /*3570*/  BRA `(.L_x_2134) ;  /* 0x0000000800f07947 */ /* 0x000fea0003800000 */
.L_x_2130:
[----:B------:R-:W-:-:S09]  /*3580*/  UISETP.GT.AND UP0, UPT, UR4, 0x6, UPT ;  /* 0x000000060400788c */ /* 0x000fd2000bf04270 */
[----:B------:R-:W-:Y:S05]  /*3590*/  BRA.U UP0, `(.L_x_2137) ;  /* 0x0000000100247547 */ /* 0x000fea000b800000 */
[----:B------:R-:W-:-:S09]  /*35a0*/  UISETP.NE.AND UP0, UPT, UR4, 0x5, UPT ;  /* 0x000000050400788c */ /* 0x000fd2000bf05270 */
[----:B------:R-:W-:Y:S05]  /*35b0*/  BRA.U !UP0, `(.L_x_2138) ;  /* 0x0000000108107547 */ /* 0x000fea000b800000 */
[----:B------:R-:W-:-:S09]  /*35c0*/  UISETP.NE.AND UP0, UPT, UR4, 0x6, UPT ;  /* 0x000000060400788c */ /* 0x000fd2000bf05270 */
[----:B------:R-:W-:Y:S05]  /*35d0*/  BRA.U UP0, `(.L_x_2133) ;  /* 0x0000000900447547 */ /* 0x000fea000b800000 */
[----:B------:R1:W-:Y:S01]  /*35e0*/  STG.E desc[UR36][R2.64], R18 ;  /* 0x0000001202007986 */ /* 0x0003e2000c101924 */
[----:B------:R-:W-:Y:S05]  /*35f0*/  BRA `(.L_x_2134) ;  /* 0x0000000800d07947 */ /* 0x000fea0003800000 */
.L_x_2138:
[----:B------:R-:W-:-:S05]  /*3600*/  F2FP.F16.F32.PACK_AB R18, RZ, R18 ;  /* 0x00000012ff12723e */ /* 0x000fca00000000ff */
[----:B------:R0:W-:Y:S01]  /*3610*/  STG.E.U16 desc[UR36][R2.64], R18 ;  /* 0x0000001202007986 */ /* 0x0001e2000c101524 */
[----:B------:R-:W-:Y:S05]  /*3620*/  BRA `(.L_x_2134) ;  /* 0x0000000800c47947 */ /* 0x000fea0003800000 */
.L_x_2137:
[----:B------:R-:W-:-:S09]  /*3630*/  UISETP.NE.AND UP0, UPT, UR4, 0x7, UPT ;  /* 0x000000070400788c */ /* 0x000fd2000bf05270 */
[----:B------:R-:W-:Y:S05]  /*3640*/  BRA.U !UP0, `(.L_x_2139) ;  /* 0x00000001082c7547 */ /* 0x000fea000b800000 */
[----:B------:R-:W-:-:S09]  /*3650*/  UISETP.NE.AND UP0, UPT, UR4, 0x8, UPT ;  /* 0x000000080400788c */ /* 0x000fd2000bf05270 */
[----:B------:R-:W-:Y:S05]  /*3660*/  BRA.U !UP0, `(.L_x_2140) ;  /* 0x0000000108147547 */ /* 0x000fea000b800000 */
[----:B------:R-:W-:-:S09]  /*3670*/  UISETP.NE.AND UP0, UPT, UR4, 0x9, UPT ;  /* 0x000000090400788c */ /* 0x000fd2000bf05270 */
[----:B------:R-:W-:Y:S05]  /*3680*/  BRA.U UP0, `(.L_x_2133) ;  /* 0x0000000900187547 */ /* 0x000fea000b800000 */
[----:B------:R-:W-:-:S05]  /*3690*/  IMAD.MOV.U32 R19, RZ, RZ, RZ ;  /* 0x000000ffff137224 */ /* 0x000fca00078e00ff */
[----:B------:R3:W-:Y:S01]  /*36a0*/  STG.E.64 desc[UR36][R2.64], R18 ;  /* 0x0000001202007986 */ /* 0x0007e2000c101b24 */
[----:B------:R-:W-:Y:S05]  /*36b0*/  BRA `(.L_x_2134) ;  /* 0x0000000800a07947 */ /* 0x000fea0003800000 */
.L_x_2140:
[----:B------:R-:W-:-:S04]  /*36c0*/  F2FP.F16.F32.PACK_AB R5, RZ, R18 ;  /* 0x00000012ff05723e */ /* 0x000fc800000000ff */
[----:B------:R-:W-:-:S05]  /*36d0*/  PRMT R5, R5, 0x5410, RZ ;  /* 0x0000541005057816 */ /* 0x000fca00000000ff */
[----:B------:R2:W-:Y:S01]  /*36e0*/  STG.E desc[UR36][R2.64], R5 ;  /* 0x0000000502007986 */ /* 0x0005e2000c101924 */
[----:B------:R-:W-:Y:S05]  /*36f0*/  BRA `(.L_x_2134) ;  /* 0x0000000800907947 */ /* 0x000fea0003800000 */
.L_x_2139:
[----:B------:R-:W-:-:S06]  /*3700*/  FMUL.FTZ R4, R18, 1 ;  /* 0x3f80000012047820 */ /* 0x000fcc0000410000 */
[----:B------:R-:W0:Y:S02]  /*3710*/  F2F.F64.F32 R4, R4 ;  /* 0x0000000400047310 */ /* 0x000e240000201800 */
[----:B0-----:R4:W-:Y:S01]  /*3720*/  STG.E.64 desc[UR36][R2.64], R4 ;  /* 0x0000000402007986 */ /* 0x0019e2000c101b24 */
[----:B------:R-:W-:Y:S05]  /*3730*/  BRA `(.L_x_2134) ;  /* 0x0000000800807947 */ /* 0x000fea0003800000 */
.L_x_2129:
        /* <DEDUP_REMOVED lines=8> */
[----:B------:R-:W-:-:S04]  /*37c0*/  FSETP.NEU.FTZ.AND P0, PT, R18, RZ, PT ;  /* 0x000000ff1200720b */ /* 0x000fc80003f1d000 */
[----:B------:R-:W-:-:S05]  /*37d0*/  SEL R5, RZ, 0x1, !P0 ;  /* 0x00000001ff057807 */ /* 0x000fca0004000000 */
[----:B------:R0:W-:Y:S01]  /*37e0*/  STG.E.U8 desc[UR36][R2.64], R5 ;  /* 0x0000000502007986 */ /* 0x0001e2000c101124 */
[----:B------:R-:W-:Y:S05]  /*37f0*/  BRA `(.L_x_2134) ;  /* 0x0000000800507947 */ /* 0x000fea0003800000 */
.L_x_2143:
[----:B------:R-:W-:Y:S01]  /*3800*/  FMUL.FTZ R4, R18, 1 ;  /* 0x3f80000012047820 */ /* 0x000fe20000410000 */
[----:B------:R-:W-:-:S05]  /*3810*/  CS2R R6, SRZ ;  /* 0x0000000000067805 */ /* 0x000fca000001ff00 */
[----:B------:R-:W0:Y:S02]  /*3820*/  F2F.F64.F32 R4, R4 ;  /* 0x0000000400047310 */ /* 0x000e240000201800 */
[----:B0-----:R0:W-:Y:S01]  /*3830*/  STG.E.128 desc[UR36][R2.64], R4 ;  /* 0x0000000402007986 */ /* 0x0011e2000c101d24 */
[----:B------:R-:W-:Y:S05]  /*3840*/  BRA `(.L_x_2134) ;  /* 0x00000008003c7947 */ /* 0x000fea0003800000 */
.L_x_2142:
[----:B------:R-:W-:-:S09]  /*3850*/  UISETP.NE.AND UP0, UPT, UR4, 0xf, UPT ;  /* 0x0000000f0400788c */ /* 0x000fd2000bf05270 */
[----:B------:R-:W-:Y:S05]  /*3860*/  BRA.U !UP0, `(.L_x_2144) ;  /* 0x0000000108987547 */ /* 0x000fea000b800000 */
[----:B------:R-:W-:-:S09]  /*3870*/  UISETP.NE.AND UP0, UPT, UR4, 0x17, UPT ;  /* 0x000000170400788c */ /* 0x000fd2000bf05270 */
[----:B------:R-:W-:Y:S05]  /*3880*/  BRA.U !UP0, `(.L_x_2145) ;  /* 0x0000000108487547 */ /* 0x000fea000b800000 */
[----:B------:R-:W-:-:S09]  /*3890*/  UISETP.NE.AND UP0, UPT, UR4, 0x18, UPT ;  /* 0x000000180400788c */ /* 0x000fd2000bf05270 */
[----:B------:R-:W-:Y:S05]  /*38a0*/  BRA.U UP0, `(.L_x_2133) ;  /* 0x0000000500907547 */ /* 0x000fea000b800000 */
[----:B------:R-:W-:Y:S01]  /*38b0*/  LOP3.LUT R4, R18, 0x7fffffff, RZ, 0xc0, !PT ;  /* 0x7fffffff12047812 */ /* 0x000fe200078ec0ff */
[----:B------:R-:W-:Y:S01]  /*38c0*/  BSSY.RECONVERGENT B0, `(.L_x_2146) ;  /* 0x000000b000007945 */ /* 0x000fe20003800200 */
[----:B------:R-:W-:Y:S01]  /*38d0*/  SHF.R.U32.HI R7, RZ, 0x18, R18 ;  /* 0x00000018ff077819 */ /* 0x000fe20000011612 */
[----:B------:R-:W-:Y:S01]  /*38e0*/  IMAD.MOV.U32 R0, RZ, RZ, 0x7f ;  /* 0x0000007fff007424 */ /* 0x000fe200078e00ff */
        /* <DEDUP_REMOVED lines=8> */
.L_x_2147:
[----:B------:R-:W-:Y:S05]  /*3970*/  BSYNC.RECONVERGENT B0 ;  /* 0x0000000000007941 */ /* 0x000fea0003800200 */
.L_x_2146:
[----:B------:R-:W-:-:S05]  /*3980*/  LOP3.LUT R7, R0, 0x80, R7, 0xf8, !PT ;  /* 0x0000008000077812 */ /* 0x000fca00078ef807 */
[----:B------:R0:W-:Y:S01]  /*3990*/  STG.E.U8 desc[UR36][R2.64], R7 ;  /* 0x0000000702007986 */ /* 0x0001e2000c101124 */
[----:B------:R-:W-:Y:S05]  /*39a0*/  BRA `(.L_x_2134) ;  /* 0x0000000400e47947 */ /* 0x000fea0003800000 */
.L_x_2145:
[----:B------:R-:W-:Y:S01]  /*39b0*/  LOP3.LUT R4, R18, 0x7fffffff, RZ, 0xc0, !PT ;  /* 0x7fffffff12047812 */ /* 0x000fe200078ec0ff */
[----:B------:R-:W-:Y:S01]  /*39c0*/  BSSY.RECONVERGENT B0, `(.L_x_2148) ;  /* 0x000000d000007945 */ /* 0x000fe20003800200 */
[----:B------:R-:W-:Y:S02]  /*39d0*/  SHF.R.U32.HI R7, RZ, 0x18, R18 ;  /* 0x00000018ff077819 */ /* 0x000fe40000011612 */
[----:B------:R-:W-:-:S13]  /*39e0*/  ISETP.GE.U32.AND P1, PT, R4, 0x47800000, PT ;  /* 0x478000000400780c */ /* 0x000fda0003f26070 */
[----:B------:R-:W-:Y:S02]  /*39f0*/  @P1 ISETP.GT.U32.AND P0, PT, R4, 0x7f800000, PT ;  /* 0x7f8000000400180c */ /* 0x000fe40003f04070 */
[----:B------:R-:W-:-:S04]  /*3a00*/  @P1 MOV R0, 0x7f ;  /* 0x0000007f00001802 */ /* 0x000fc80000000f00 */
[----:B------:R-:W-:Y:S01]  /*3a10*/  @P1 SEL R0, R0, 0x7c, P0 ;  /* 0x0000007c00001807 */ /* 0x000fe20000000000 */
[----:B------:R-:W-:Y:S06]  /*3a20*/  @P1 BRA `(.L_x_2149) ;  /* 0x0000000000181947 */ /* 0x000fec0003800000 */
[----:B------:R-:W-:-:S13]  /*3a30*/  ISETP.GT.U32.AND P0, PT, R4, 0x387fffff, PT ;  /* 0x387fffff0400780c */ /* 0x000fda0003f04070 */
[----:B------:R-:W-:-:S04]  /*3a40*/  @P0 SHF.R.U32.HI R0, RZ, 0x15, R18 ;  /* 0x00000015ff000819 */ /* 0x000fc80000011612 */
[----:B------:R-:W-:Y:S01]  /*3a50*/  @P0 LOP3.LUT R5, R0, 0x1, RZ, 0xc0, !PT ;  /* 0x0000000100050812 */ /* 0x000fe200078ec0ff */
[----:B------:R-:W-:-:S03]  /*3a60*/  @!P0 FADD.FTZ R0, R4, 128 ;  /* 0x4300000004008421 */ /* 0x000fc60000010000 */
[----:B------:R-:W-:-:S04]  /*3a70*/  @P0 IADD3 R5, PT, PT, R18, 0x80fffff, R5 ;  /* 0x080fffff12050810 */ /* 0x000fc80007ffe005 */
[----:B------:R-:W-:-:S07]  /*3a80*/  @P0 SHF.R.U32.HI R0, RZ, 0x15, R5 ;  /* 0x00000015ff000819 */ /* 0x000fce0000011605 */
.L_x_2149:
[----:B------:R-:W-:Y:S05]  /*3a90*/  BSYNC.RECONVERGENT B0 ;  /* 0x0000000000007941 */ /* 0x000fea0003800200 */
.L_x_2148:
[----:B------:R-:W-:-:S05]  /*3aa0*/  LOP3.LUT R5, R0, 0x80, R7, 0xf8, !PT ;  /* 0x0000008000057812 */ /* 0x000fca00078ef807 */
[----:B------:R0:W-:Y:S01]  /*3ab0*/  STG.E.U8 desc[UR36][R2.64], R5 ;  /* 0x0000000502007986 */ /* 0x0001e2000c101124 */
[----:B------:R-:W-:Y:S05]  /*3ac0*/  BRA `(.L_x_2134) ;  /* 0x00000004009c7947 */ /* 0x000fea0003800000 */
.L_x_2144:
[----:B------:R-:W-:-:S05]  /*3ad0*/  F2FP.BF16.F32.PACK_AB R18, RZ, R18 ;  /* 0x00000012ff12723e */ /* 0x000fca00000010ff */
[----:B------:R0:W-:Y:S01]  /*3ae0*/  STG.E.U16 desc[UR36][R2.64], R18 ;  /* 0x0000001202007986 */ /* 0x0001e2000c101524 */
[----:B------:R-:W-:Y:S05]  /*3af0*/  BRA `(.L_x_2134) ;  /* 0x0000000400907947 */ /* 0x000fea0003800000 */
.L_x_2141:
        /* <DEDUP_REMOVED lines=8> */
[----:B------:R-:W0:Y:S02]  /*3b80*/  F2I.FTZ.U32.TRUNC.NTZ R5, R18 ;  /* 0x0000001200057305 */ /* 0x000e24000021f000 */
[----:B0-----:R0:W-:Y:S01]  /*3b90*/  STG.E.U16 desc[UR36][R2.64], R5 ;  /* 0x0000000502007986 */ /* 0x0011e2000c101524 */
[----:B------:R-:W-:Y:S05]  /*3ba0*/  BRA `(.L_x_2134) ;  /* 0x0000000400647947 */ /* 0x000fea0003800000 */
.L_x_2152:
[----:B------:R-:W-:Y:S01]  /*3bb0*/  LOP3.LUT R4, R18, 0x7fffffff, RZ, 0xc0, !PT ;  /* 0x7fffffff12047812 */ /* 0x000fe200078ec0ff */
[----:B------:R-:W-:Y:S01]  /*3bc0*/  BSSY.RECONVERGENT B0, `(.L_x_2153) ;  /* 0x0000013000007945 */ /* 0x000fe20003800200 */
[----:B------:R-:W-:Y:S02]  /*3bd0*/  IMAD.MOV.U32 R0, RZ, RZ, 0x80 ;  /* 0x00000080ff007424 */ /* 0x000fe400078e00ff */
        /* <DEDUP_REMOVED lines=9> */
.L_x_2155:
[----:B------:R-:W-:-:S04]  /*3c70*/  SHF.R.U32.HI R0, RZ, 0x14, R18 ;  /* 0x00000014ff007819 */ /* 0x000fc80000011612 */
[----:B------:R-:W-:-:S04]  /*3c80*/  LOP3.LUT R5, R0, 0x1, RZ, 0xc0, !PT ;  /* 0x0000000100057812 */ /* 0x000fc800078ec0ff */
[----:B------:R-:W-:-:S04]  /*3c90*/  IADD3 R0, PT, PT, R18, 0x487ffff, R5 ;  /* 0x0487ffff12007810 */ /* 0x000fc80007ffe005 */
[----:B------:R-:W-:-:S04]  /*3ca0*/  SHF.R.U32.HI R0, RZ, 0x14, R0 ;  /* 0x00000014ff007819 */ /* 0x000fc80000011600 */
[----:B------:R-:W-:-:S07]  /*3cb0*/  LOP3.LUT R4, R0, 0xff, RZ, 0xc0, !PT ;  /* 0x000000ff00047812 */ /* 0x000fce00078ec0ff */
.L_x_2156:
[----:B------:R-:W-:-:S04]  /*3cc0*/  SHF.R.U32.HI R5, RZ, 0x18, R18 ;  /* 0x00000018ff057819 */ /* 0x000fc80000011612 */
[----:B------:R-:W-:-:S04]  /*3cd0*/  LOP3.LUT R4, R4, 0x80, R5, 0xf8, !PT ;  /* 0x0000008004047812 */ /* 0x000fc800078ef805 */
[----:B------:R-:W-:-:S07]  /*3ce0*/  PRMT R0, R4, 0x7610, R0 ;  /* 0x0000761004007816 */ /* 0x000fce0000000000 */
.L_x_2154:
[----:B------:R-:W-:Y:S05]  /*3cf0*/  BSYNC.RECONVERGENT B0 ;  /* 0x0000000000007941 */ /* 0x000fea0003800200 */
.L_x_2153:
[----:B------:R0:W-:Y:S01]  /*3d00*/  STG.E.U8 desc[UR36][R2.64], R0 ;  /* 0x0000000002007986 */ /* 0x0001e2000c101124 */
[----:B------:R-:W-:Y:S05]  /*3d10*/  BRA `(.L_x_2134) ;  /* 0x0000000400087947 */ /* 0x000fea0003800000 */
.L_x_2151:
        /* <DEDUP_REMOVED lines=12> */
.L_x_2159:
[----:B------:R-:W-:-:S04]  /*3de0*/  SHF.R.U32.HI R0, RZ, 0x15, R18 ;  /* 0x00000015ff007819 */ /* 0x000fc80000011612 */
[----:B------:R-:W-:-:S04]  /*3df0*/  LOP3.LUT R5, R0, 0x1, RZ, 0xc0, !PT ;  /* 0x0000000100057812 */ /* 0x000fc800078ec0ff */
[----:B------:R-:W-:-:S04]  /*3e00*/  IADD3 R0, PT, PT, R18, 0x88fffff, R5 ;  /* 0x088fffff12007810 */ /* 0x000fc80007ffe005 */
[----:B------:R-:W-:-:S04]  /*3e10*/  SHF.R.U32.HI R0, RZ, 0x15, R0 ;  /* 0x00000015ff007819 */ /* 0x000fc80000011600 */
[----:B------:R-:W-:-:S07]  /*3e20*/  LOP3.LUT R4, R0, 0xff, RZ, 0xc0, !PT ;  /* 0x000000ff00047812 */ /* 0x000fce00078ec0ff */
.L_x_2160:
[----:B------:R-:W-:-:S04]  /*3e30*/  SHF.R.U32.HI R5, RZ, 0x18, R18 ;  /* 0x00000018ff057819 */ /* 0x000fc80000011612 */
[----:B------:R-:W-:-:S04]  /*3e40*/  LOP3.LUT R4, R4, 0x80, R5, 0xf8, !PT ;  /* 0x0000008004047812 */ /* 0x000fc800078ef805 */
[----:B------:R-:W-:-:S07]  /*3e50*/  PRMT R0, R4, 0x7610, R0 ;  /* 0x0000761004007816 */ /* 0x000fce0000000000 */
.L_x_2158:
[----:B------:R-:W-:Y:S05]  /*3e60*/  BSYNC.RECONVERGENT B0 ;  /* 0x0000000000007941 */ /* 0x000fea0003800200 */
.L_x_2157:
[----:B------:R0:W-:Y:S01]  /*3e70*/  STG.E.U8 desc[UR36][R2.64], R0 ;  /* 0x0000000002007986 */ /* 0x0001e2000c101124 */
[----:B------:R-:W-:Y:S05]  /*3e80*/  BRA `(.L_x_2134) ;  /* 0x0000000000ac7947 */ /* 0x000fea0003800000 */
.L_x_2150:
[----:B------:R-:W-:-:S09]  /*3e90*/  UISETP.NE.AND UP0, UPT, UR4, 0x1c, UPT ;  /* 0x0000001c0400788c */ /* 0x000fd2000bf05270 */
[----:B------:R-:W-:Y:S05]  /*3ea0*/  BRA.U !UP0, `(.L_x_2161) ;  /* 0x00000001089c7547 */ /* 0x000fea000b800000 */
[----:B------:R-:W-:-:S09]  /*3eb0*/  UISETP.NE.AND UP0, UPT, UR4, 0x1d, UPT ;  /* 0x0000001d0400788c */ /* 0x000fd2000bf05270 */
[----:B------:R-:W-:Y:S05]  /*3ec0*/  BRA.U !UP0, `(.L_x_2162) ;  /* 0x0000000108887547 */ /* 0x000fea000b800000 */
[----:B------:R-:W-:-:S09]  /*3ed0*/  UISETP.NE.AND UP0, UPT, UR4, 0x2c, UPT ;  /* 0x0000002c0400788c */ /* 0x000fd2000bf05270 */
[----:B------:R-:W-:Y:S05]  /*3ee0*/  BRA.U !UP0, `(.L_x_2163) ;  /* 0x0000000108447547 */ /* 0x000fea000b800000 */
.L_x_2133:
        /* <DEDUP_REMOVED lines=10> */
[----:B---3--:R-:W-:Y:S01]  /*3f90*/  IMAD.U32 R6, RZ, RZ, UR8 ;  /* 0x00000008ff067e24 */ /* 0x008fe2000f8e00ff */
[----:B------:R-:W-:Y:S01]  /*3fa0*/  MOV R7, UR9 ;  /* 0x0000000900077c02 */ /* 0x000fe20008000f00 */
[----:B----4-:R-:W-:Y:S02]  /*3fb0*/  IMAD.U32 R10, RZ, RZ, UR4 ;  /* 0x00000004ff0a7e24 */ /* 0x010fe4000f8e00ff */
[----:B-1----:R-:W-:-:S07]  /*3fc0*/  IMAD.U32 R11, RZ, RZ, UR5 ;  /* 0x00000005ff0b7e24 */ /* 0x002fce000f8e00ff */
[----:B------:R-:W-:-:S07]  /*3fd0*/  LEPC R20, `(.L_x_2164) ;  /* 0x000000001014794e */ /* 0x000fce0000000000 */
[----:B--2---:R-:W-:Y:S05]  /*3fe0*/  CALL.ABS.NOINC R2 ;  /* 0x0000000002007343 */ /* 0x004fea0003c00000 */
.L_x_2164:
[----:B------:R-:W-:Y:S05]  /*3ff0*/  BRA `(.L_x_2134) ;  /* 0x0000000000507947 */ /* 0x000fea0003800000 */
.L_x_2163:
[----:B------:R-:W-:-:S04]  /*4000*/  SHF.R.U32.HI R4, RZ, 0x17, R18 ;  /* 0x00000017ff047819 */ /* 0x000fc80000011612 */
[----:B------:R-:W-:-:S04]  /*4010*/  LOP3.LUT R5, R4, 0xff, RZ, 0xc0, !PT ;  /* 0x000000ff04057812 */ /* 0x000fc800078ec0ff */
[----:B------:R-:W-:-:S13]  /*4020*/  ISETP.NE.AND P1, PT, R5, 0xff, PT ;  /* 0x000000ff0500780c */ /* 0x000fda0003f25270 */
[--C-:B------:R-:W-:Y:S02]  /*4030*/  @P1 SHF.R.U32.HI R0, RZ, 0x16, R18.reuse ;  /* 0x00000016ff001819 */ /* 0x100fe40000011612 */
[----:B------:R-:W-:Y:S01]  /*4040*/  @P1 LOP3.LUT P0, RZ, R5, 0x3fffff, R18, 0xf8, !PT ;  /* 0x003fffff05ff1812 */ /* 0x000fe2000780f812 */
[----:B------:R-:W-:Y:S01]  /*4050*/  HFMA2 R5, -RZ, RZ, 0, 1.5199184417724609375e-05 ;  /* 0x000000ffff057431 */ /* 0x000fe200000001ff */
        /* <DEDUP_REMOVED lines=9> */
.L_x_2162:
[----:B------:R-:W0:Y:S02]  /*40f0*/  F2I.U64.TRUNC R18, R18 ;  /* 0x0000001200127311 */ /* 0x000e24000020d800 */
[----:B0-----:R0:W-:Y:S01]  /*4100*/  STG.E.64 desc[UR36][R2.64], R18 ;  /* 0x0000001202007986 */ /* 0x0011e2000c101b24 */
[----:B------:R-:W-:Y:S05]  /*4110*/  BRA `(.L_x_2134) ;  /* 0x0000000000087947 */ /* 0x000fea0003800000 */
.L_x_2161:
[----:B------:R-:W0:Y:S02]  /*4120*/  F2I.FTZ.U32.TRUNC.NTZ R5, R18 ;  /* 0x0000001200057305 */ /* 0x000e24000021f000 */
[----:B0-----:R0:W-:Y:S02]  /*4130*/  STG.E desc[UR36][R2.64], R5 ;  /* 0x0000000502007986 */ /* 0x0011e4000c101924 */
.L_x_2134:
[----:B------:R-:W-:-:S07]  /*4140*/  VIADD R17, R17, 0x80 ;  /* 0x0000008011117836 */ /* 0x000fce0000000000 */
.L_x_2069:
[----:B------:R-:W-:Y:S05]  /*4150*/  BSYNC.RECONVERGENT B7 ;  /* 0x0000000000077941 */ /* 0x000fea0003800200 */
.L_x_2068:
[----:B------:R-:W5:Y:S01]  /*4160*/  LDCU UR4, c[0x0][0x380] ;  /* 0x00007000ff0477ac */ /* 0x000f620008000800 */
[----:B------:R-:W-:Y:S01]  /*4170*/  BSSY.RECONVERGENT B7, `(.L_x_2165) ;  /* 0x0000406000077945 */ /* 0x000fe20003800200 */
[----:B-----5:R-:W-:-:S13]  /*4180*/  ISETP.GE.AND P0, PT, R17, UR4, PT ;  /* 0x0000000411007c0c */ /* 0x020fda000bf06270 */
[----:B------:R-:W-:Y:S05]  /*4190*/  @P0 BRA `(.L_x_2166) ;  /* 0x00000040000c0947 */ /* 0x000fea0003800000 */
[----:B------:R-:W5:Y:S01]  /*41a0*/  LDCU UR4, c[0x0][0x388] ;  /* 0x00007100ff0477ac */ /* 0x000f620008000800 */
[----:B0-----:R-:W-:Y:S02]  /*41b0*/  HFMA2 R0, -RZ, RZ, 0, 0 ;  /* 0x00000000ff007431 */ /* 0x001fe400000001ff */
[----:B-1-3--:R-:W-:Y:S02]  /*41c0*/  IMAD.MOV.U32 R18, RZ, RZ, RZ ;  /* 0x000000ffff127224 */ /* 0x00afe400078e00ff */
[----:B------:R-:W-:Y:S01]  /*41d0*/  IMAD.MOV.U32 R16, RZ, RZ, RZ ;  /* 0x000000ffff107224 */ /* 0x000fe200078e00ff */
[----:B-----5:R-:W-:-:S09]  /*41e0*/  UISETP.NE.AND UP0, UPT, UR4, URZ, UPT ;  /* 0x000000ff0400728c */ /* 0x020fd2000bf05270 */
[----:B------:R-:W-:Y:S05]  /*41f0*/  BRA.U !UP0, `(.L_x_2167) ;  /* 0x0000001508707547 */ /* 0x000fea000b800000 */
[----:B------:R-:W2:Y:S01]  /*4200*/  LDCU.64 UR4, c[0x0][0x390] ;  /* 0x00007200ff0477ac */ /* 0x000ea20008000a00 */
[----:B------:R-:W-:Y:S01]  /*4210*/  IMAD.MOV.U32 R16, RZ, RZ, RZ ;  /* 0x000000ffff107224 */ /* 0x000fe200078e00ff */
[----:B------:R-:W0:Y:S01]  /*4220*/  LDCU UR6, c[0x0][0x38c] ;  /* 0x00007180ff0677ac */ /* 0x000e220008000800 */
[----:B------:R-:W1:Y:S01]  /*4230*/  LDCU.64 UR8, c[0x0][0x4b8] ;  /* 0x00009700ff0877ac */ /* 0x000e620008000a00 */
[----:B------:R-:W-:Y:S01]  /*4240*/  UISETP.NE.AND UP0, UPT, UR41, URZ, UPT ;  /* 0x000000ff2900728c */ /* 0x000fe2000bf05270 */
[----:B--2-4-:R-:W-:Y:S01]  /*4250*/  IMAD.HI.U32 R2, R17, UR4, R16 ;  /* 0x0000000411027c27 */ /* 0x014fe2000f8e0010 */
[----:B------:R-:W2:Y:S04]  /*4260*/  LDCU UR4, c[0x0][0x4c0] ;  /* 0x00009800ff0477ac */ /* 0x000ea80008000800 */
[----:B------:R-:W-:-:S04]  /*4270*/  SHF.R.U32.HI R3, RZ, UR5, R2 ;  /* 0x00000005ff037c19 */ /* 0x000fc80008011602 */
[----:B------:R-:W-:-:S05]  /*4280*/  IADD3 R18, PT, PT, -R3, RZ, RZ ;  /* 0x000000ff03127210 */ /* 0x000fca0007ffe1ff */
[----:B0-----:R-:W-:-:S04]  /*4290*/  IMAD R18, R18, UR6, R17 ;  /* 0x0000000612127c24 */ /* 0x001fc8000f8e0211 */
[C---:B-1----:R-:W-:Y:S02]  /*42a0*/  IMAD R16, R18.reuse, UR8, RZ ;  /* 0x0000000812107c24 */ /* 0x042fe4000f8e02ff */
[C---:B------:R-:W-:Y:S02]  /*42b0*/  IMAD R0, R18.reuse, UR9, RZ ;  /* 0x0000000912007c24 */ /* 0x040fe4000f8e02ff */
[----:B--2---:R-:W-:Y:S01]  /*42c0*/  IMAD R18, R18, UR4, RZ ;  /* 0x0000000412127c24 */ /* 0x004fe2000f8e02ff */
        /* <DEDUP_REMOVED lines=335> */
.L_x_2167:
[----:B------:R-:W2:Y:S01]  /*57c0*/  LDCU.64 UR6, c[0x0][0x5f0] ;  /* 0x0000be00ff0677ac */ /* 0x000ea20008000a00 */
[----:B------:R-:W-:Y:S01]  /*57d0*/  BSSY.RECONVERGENT B6, `(.L_x_2168) ;  /* 0x00000dd000067945 */ /* 0x000fe20003800200 */
[----:B------:R-:W-:-:S04]  /*57e0*/  UPRMT UR4, UR39, 0x9910, URZ ;  /* 0x0000991027047896 */ /* 0x000fc800080000ff */
[----:B------:R-:W-:Y:S01]  /*57f0*/  UISETP.GT.AND UP0, UPT, UR4, 0x9, UPT ;  /* 0x000000090400788c */ /* 0x000fe2000bf04270 */
[----:B--2-4-:R-:W-:-:S05]  /*5800*/  IADD3 R2, P0, PT, R0, UR6, RZ ;  /* 0x0000000600027c10 */ /* 0x014fca000ff1e0ff */
        /* <DEDUP_REMOVED lines=11> */
[----:B--2---:R3:W4:Y:S01]  /*58c0*/  I2F.S16 R0, R2 ;  /* 0x0000000200007306 */ /* 0x0047220000101400 */
[----:B------:R-:W-:Y:S05]  /*58d0*/  BRA `(.L_x_2174) ;  /* 0x0000000c00307947 */ /* 0x000fea0003800000 */
.L_x_2172:
[----:B------:R-:W2:Y:S02]  /*58e0*/  LDG.E.U8 R0, desc[UR36][R2.64] ;  /* 0x0000002402007981 */ /* 0x000ea4000c1e1100 */
[----:B--2---:R-:W-:Y:S01]  /*58f0*/  I2FP.F32.U32 R0, R0 ;  /* 0x0000000000007245 */ /* 0x004fe20000201000 */
[----:B------:R-:W-:Y:S06]  /*5900*/  BRA `(.L_x_2174) ;  /* 0x0000000c00247947 */ /* 0x000fec0003800000 */
.L_x_2171:
[----:B------:R-:W-:-:S09]  /*5910*/  UISETP.NE.AND UP0, UPT, UR4, 0x2, UPT ;  /* 0x000000020400788c */ /* 0x000fd2000bf05270 */
[----:B------:R-:W-:Y:S05]  /*5920*/  BRA.U !UP0, `(.L_x_2175) ;  /* 0x0000000108287547 */ /* 0x000fea000b800000 */
[----:B------:R-:W-:-:S09]  /*5930*/  UISETP.NE.AND UP0, UPT, UR4, 0x3, UPT ;  /* 0x000000030400788c */ /* 0x000fd2000bf05270 */
[----:B------:R-:W-:Y:S05]  /*5940*/  BRA.U !UP0, `(.L_x_2176) ;  /* 0x0000000108147547 */ /* 0x000fea000b800000 */
[----:B------:R-:W-:-:S09]  /*5950*/  UISETP.NE.AND UP0, UPT, UR4, 0x4, UPT ;  /* 0x000000040400788c */ /* 0x000fd2000bf05270 */
[----:B------:R-:W-:Y:S05]  /*5960*/  BRA.U UP0, `(.L_x_2173) ;  /* 0x0000000900b07547 */ /* 0x000fea000b800000 */
[----:B------:R-:W2:Y:S02]  /*5970*/  LDG.E.64 R2, desc[UR36][R2.64] ;  /* 0x0000002402027981 */ /* 0x000ea4000c1e1b00 */
[----:B--2---:R1:W2:Y:S01]  /*5980*/  I2F.S64 R0, R2 ;  /* 0x0000000200007312 */ /* 0x0042a20000301400 */
[----:B------:R-:W-:Y:S05]  /*5990*/  BRA `(.L_x_2174) ;  /* 0x0000000c00007947 */ /* 0x000fea0003800000 */
.L_x_2176:
[----:B------:R-:W2:Y:S02]  /*59a0*/  LDG.E R0, desc[UR36][R2.64] ;  /* 0x0000002402007981 */ /* 0x000ea4000c1e1900 */
[----:B--2---:R-:W-:Y:S01]  /*59b0*/  I2FP.F32.S32 R0, R0 ;  /* 0x0000000000007245 */ /* 0x004fe20000201400 */
[----:B------:R-:W-:Y:S06]  /*59c0*/  BRA `(.L_x_2174) ;  /* 0x0000000800f47947 */ /* 0x000fec0003800000 */
.L_x_2175:
[----:B------:R-:W2:Y:S02]  /*59d0*/  LDG.E.U16 R0, desc[UR36][R2.64] ;  /* 0x0000002402007981 */ /* 0x000ea4000c1e1500 */
[----:B--2---:R-:W0:Y:S01]  /*59e0*/  I2F.S16 R0, R0 ;  /* 0x0000000000007306 */ /* 0x004e220000101400 */
[----:B------:R-:W-:Y:S05]  /*59f0*/  BRA `(.L_x_2174) ;  /* 0x0000000800e87947 */ /* 0x000fea0003800000 */
.L_x_2170:
        /* <DEDUP_REMOVED lines=8> */
.L_x_2178:
[----:B------:R-:W2:Y:S02]  /*5a80*/  LDG.E.U16 R0, desc[UR36][R2.64] ;  /* 0x0000002402007981 */ /* 0x000ea4000c1e1500 */
[----:B--2---:R-:W-:Y:S01]  /*5a90*/  HADD2.F32 R0, -RZ, R0.H0_H0 ;  /* 0x20000000ff007230 */ /* 0x004fe20000004100 */
[----:B------:R-:W-:Y:S06]  /*5aa0*/  BRA `(.L_x_2174) ;  /* 0x0000000800bc7947 */ /* 0x000fec0003800000 */
.L_x_2177:
        /* <DEDUP_REMOVED lines=8> */
.L_x_2180:
[----:B------:R-:W2:Y:S02]  /*5b30*/  LDG.E.U16 R0, desc[UR36][R2.64] ;  /* 0x0000002402007981 */ /* 0x000ea4000c1e1500 */
[----:B--2---:R-:W-:Y:S01]  /*5b40*/  HADD2.F32 R0, -RZ, R0.H0_H0 ;  /* 0x20000000ff007230 */ /* 0x004fe20000004100 */
[----:B------:R-:W-:Y:S06]  /*5b50*/  BRA `(.L_x_2174) ;  /* 0x0000000800907947 */ /* 0x000fec0003800000 */
.L_x_2179:
[----:B------:R-:W2:Y:S01]  /*5b60*/  LDG.E.64 R2, desc[UR36][R2.64] ;  /* 0x0000002402027981 */ /* 0x000ea2000c1e1b00 */
[----:B------:R-:W-:Y:S01]  /*5b70*/  UMOV UR4, 0xf0000000 ;  /* 0xf000000000047882 */ /* 0x000fe20000000000 */
[----:B------:R-:W-:Y:S01]  /*5b80*/  UMOV UR5, 0x380fffff ;  /* 0x380fffff00057882 */ /* 0x000fe20000000000 */
[----:B--2---:R-:W0:Y:S01]  /*5b90*/  F2F.F32.F64 R0, R2 ;  /* 0x0000000200007310 */ /* 0x004e220000301000 */
[----:B------:R-:W-:-:S14]  /*5ba0*/  DSETP.GEU.AND P0, PT, |R2|, UR4, PT ;  /* 0x0000000402007e2a */ /* 0x000fdc000bf0e200 */
[----:B0-----:R-:W-:Y:S01]  /*5bb0*/  @!P0 FMUL R0, R0, 1.175494350822287508e-38 ;  /* 0x0080000000008820 */ /* 0x001fe20000400000 */
[----:B------:R-:W-:Y:S06]  /*5bc0*/  BRA `(.L_x_2174) ;  /* 0x0000000800747947 */ /* 0x000fec0003800000 */
.L_x_2169:
        /* <DEDUP_REMOVED lines=12> */
.L_x_2183:
[----:B------:R-:W2:Y:S01]  /*5c90*/  LDG.E.64 R2, desc[UR36][R2.64] ;  /* 0x0000002402027981 */ /* 0x000ea2000c1e1b00 */
[----:B------:R-:W-:Y:S01]  /*5ca0*/  UMOV UR4, 0xf0000000 ;  /* 0xf000000000047882 */ /* 0x000fe20000000000 */
[----:B------:R-:W-:Y:S01]  /*5cb0*/  UMOV UR5, 0x380fffff ;  /* 0x380fffff00057882 */ /* 0x000fe20000000000 */
[----:B--2---:R-:W0:Y:S01]  /*5cc0*/  F2F.F32.F64 R0, R2 ;  /* 0x0000000200007310 */ /* 0x004e220000301000 */
[----:B------:R-:W-:-:S14]  /*5cd0*/  DSETP.GEU.AND P0, PT, |R2|, UR4, PT ;  /* 0x0000000402007e2a */ /* 0x000fdc000bf0e200 */
[----:B0-----:R-:W-:Y:S01]  /*5ce0*/  @!P0 FMUL R0, R0, 1.175494350822287508e-38 ;  /* 0x0080000000008820 */ /* 0x001fe20000400000 */
[----:B------:R-:W-:Y:S06]  /*5cf0*/  BRA `(.L_x_2174) ;  /* 0x0000000800287947 */ /* 0x000fec0003800000 */
.L_x_2182:
        /* <DEDUP_REMOVED lines=23> */
[----:B------:R-:W-:Y:S01]  /*5e70*/  LOP3.LUT R0, R5, 0x80000000, R0, 0xf8, !PT ;  /* 0x8000000005007812 */ /* 0x000fe200078ef800 */
[----:B------:R-:W-:Y:S06]  /*5e80*/  BRA `(.L_x_2174) ;  /* 0x0000000400c47947 */ /* 0x000fec0003800000 */
.L_x_2185:
        /* <DEDUP_REMOVED lines=10> */
[----:B------:R-:W-:Y:S01]  /*5f30*/  LOP3.LUT R0, R0, 0x80000000, R5, 0xf8, !PT ;  /* 0x8000000000007812 */ /* 0x000fe200078ef805 */
[----:B------:R-:W-:Y:S06]  /*5f40*/  BRA `(.L_x_2174) ;  /* 0x0000000400947947 */ /* 0x000fec0003800000 */
.L_x_2184:
[----:B------:R-:W2:Y:S02]  /*5f50*/  LDG.E.U16 R0, desc[UR36][R2.64] ;  /* 0x0000002402007981 */ /* 0x000ea4000c1e1500 */
[----:B--2---:R-:W-:Y:S01]  /*5f60*/  IMAD.U32 R0, R0, 0x10000, RZ ;  /* 0x0001000000007824 */ /* 0x004fe200078e00ff */
[----:B------:R-:W-:Y:S06]  /*5f70*/  BRA `(.L_x_2174) ;  /* 0x0000000400887947 */ /* 0x000fec0003800000 */
.L_x_2181:
        /* <DEDUP_REMOVED lines=11> */
.L_x_2188:
        /* <DEDUP_REMOVED lines=20> */
.L_x_2190:
[----:B------:R-:W-:Y:S05]  /*6170*/  BSYNC.RECONVERGENT B0 ;  /* 0x0000000000007941 */ /* 0x000fea0003800200 */
.L_x_2189:
[----:B------:R-:W-:Y:S01]  /*6180*/  IMAD.SHL.U32 R0, R0, 0x100000, RZ ;  /* 0x0010000000007824 */ /* 0x000fe200078e00ff */
[----:B------:R-:W-:-:S04]  /*6190*/  LEA R2, R2, 0x3b800000, 0x17 ;  /* 0x3b80000002027811 */ /* 0x000fc800078eb8ff */
[----:B------:R-:W-:Y:S01]  /*61a0*/  LOP3.LUT R0, R2, R0, R7, 0xfe, !PT ;  /* 0x0000000002007212 */ /* 0x000fe200078efe07 */
[----:B------:R-:W-:Y:S06]  /*61b0*/  BRA `(.L_x_2174) ;  /* 0x0000000000f87947 */ /* 0x000fec0003800000 */
.L_x_2187:
        /* <DEDUP_REMOVED lines=20> */
.L_x_2192:
[----:B------:R-:W-:Y:S05]  /*6300*/  BSYNC.RECONVERGENT B0 ;  /* 0x0000000000007941 */ /* 0x000fea0003800200 */
.L_x_2191:
[----:B------:R-:W-:Y:S02]  /*6310*/  SHF.L.U32 R0, R0, 0x15, RZ ;  /* 0x0000001500007819 */ /* 0x000fe400000006ff */
[----:B------:R-:W-:-:S04]  /*6320*/  LEA R2, R2, 0x37800000, 0x17 ;  /* 0x3780000002027811 */ /* 0x000fc800078eb8ff */
[----:B------:R-:W-:Y:S01]  /*6330*/  LOP3.LUT R0, R2, R0, R7, 0xfe, !PT ;  /* 0x0000000002007212 */ /* 0x000fe200078efe07 */
[----:B------:R-:W-:Y:S06]  /*6340*/  BRA `(.L_x_2174) ;  /* 0x0000000000947947 */ /* 0x000fec0003800000 */
.L_x_2186:
        /* <DEDUP_REMOVED lines=8> */
[----:B--2---:R-:W-:-:S13]  /*63d0*/  ISETP.NE.AND P0, PT, R2, RZ, PT ;  /* 0x000000ff0200720c */ /* 0x004fda0003f05270 */
[----:B------:R-:W-:Y:S05]  /*63e0*/  @!P0 BRA `(.L_x_2174) ;  /* 0x00000000006c8947 */ /* 0x000fea0003800000 */
[----:B------:R-:W-:-:S13]  /*63f0*/  ISETP.NE.AND P0, PT, R2, 0xff, PT ;  /* 0x000000ff0200780c */ /* 0x000fda0003f05270 */
[----:B------:R-:W-:Y:S01]  /*6400*/  @!P0 IMAD.MOV.U32 R0, RZ, RZ, 0x7f800001 ;  /* 0x7f800001ff008424 */ /* 0x000fe200078e00ff */
[----:B------:R-:W-:Y:S01]  /*6410*/  @P0 SHF.L.U32 R0, R2, 0x17, RZ ;  /* 0x0000001702000819 */ /* 0x000fe200000006ff */
[----:B------:R-:W-:Y:S06]  /*6420*/  BRA `(.L_x_2174) ;  /* 0x00000000005c7947 */ /* 0x000fec0003800000 */
.L_x_2173:
        /* <DEDUP_REMOVED lines=16> */
.L_x_2195:
[----:B------:R-:W-:Y:S01]  /*6530*/  IMAD.MOV.U32 R0, RZ, RZ, RZ ;  /* 0x000000ffff007224 */ /* 0x000fe200078e00ff */
[----:B------:R-:W-:Y:S06]  /*6540*/  BRA `(.L_x_2174) ;  /* 0x0000000000147947 */ /* 0x000fec0003800000 */
.L_x_2194:
[----:B------:R-:W2:Y:S02]  /*6550*/  LDG.E.64 R2, desc[UR36][R2.64] ;  /* 0x0000002402027981 */ /* 0x000ea4000c1e1b00 */
[----:B--2---:R0:W1:Y:S01]  /*6560*/  I2F.U64 R0, R2 ;  /* 0x0000000200007312 */ /* 0x0040620000301000 */
[----:B------:R-:W-:Y:S05]  /*6570*/  BRA `(.L_x_2174) ;  /* 0x0000000000087947 */ /* 0x000fea0003800000 */
.L_x_2193:
[----:B------:R-:W2:Y:S02]  /*6580*/  LDG.E R0, desc[UR36][R2.64] ;  /* 0x0000002402007981 */ /* 0x000ea4000c1e1900 */
[----:B--2---:R-:W-:-:S07]  /*6590*/  I2FP.F32.U32 R0, R0 ;  /* 0x0000000000007245 */ /* 0x004fce0000201000 */
.L_x_2174:
[----:B------:R-:W-:Y:S05]  /*65a0*/  BSYNC.RECONVERGENT B6 ;  /* 0x0000000000067941 */ /* 0x000fea0003800200 */
.L_x_2168:
[----:B------:R-:W0:Y:S01]  /*65b0*/  LDCU.64 UR6, c[0x0][0x5f8] ;  /* 0x0000bf00ff0677ac */ /* 0x000e220008000a00 */
[----:B------:R-:W-:Y:S01]  /*65c0*/  BSSY.RECONVERGENT B6, `(.L_x_2196) ;  /* 0x00000de000067945 */ /* 0x000fe20003800200 */
[----:B------:R-:W-:-:S04]  /*65d0*/  UPRMT UR4, UR42, 0x9910, URZ ;  /* 0x000099102a047896 */ /* 0x000fc800080000ff */
[----:B------:R-:W-:Y:S01]  /*65e0*/  UISETP.GT.AND UP0, UPT, UR4, 0x9, UPT ;  /* 0x000000090400788c */ /* 0x000fe2000bf04270 */
[----:B01-3--:R-:W-:Y:S02]  /*65f0*/  IADD3 R2, P0, PT, R18, UR6, RZ ;  /* 0x0000000612027c10 */ /* 0x00bfe4000ff1e0ff */
[----:B--2-45:R-:W-:-:S03]  /*6600*/  MOV R18, R0 ;  /* 0x0000000000127202 */ /* 0x034fc60000000f00 */
        /* <DEDUP_REMOVED lines=11> */
[----:B--2---:R4:W0:Y:S01]  /*66c0*/  I2F.S16 R5, R2 ;  /* 0x0000000200057306 */ /* 0x0048220000101400 */
[----:B------:R-:W-:Y:S05]  /*66d0*/  BRA `(.L_x_2202) ;  /* 0x0000000c00307947 */ /* 0x000fea0003800000 */
.L_x_2200:
[----:B------:R-:W2:Y:S02]  /*66e0*/  LDG.E.U8 R2, desc[UR36][R2.64] ;  /* 0x0000002402027981 */ /* 0x000ea4000c1e1100 */
[----:B--2---:R-:W-:Y:S01]  /*66f0*/  I2FP.F32.U32 R5, R2 ;  /* 0x0000000200057245 */ /* 0x004fe20000201000 */
[----:B------:R-:W-:Y:S06]  /*6700*/  BRA `(.L_x_2202) ;  /* 0x0000000c00247947 */ /* 0x000fec0003800000 */
.L_x_2199:
        /* <DEDUP_REMOVED lines=9> */
.L_x_2204:
[----:B------:R-:W2:Y:S02]  /*67a0*/  LDG.E R2, desc[UR36][R2.64] ;  /* 0x0000002402027981 */ /* 0x000ea4000c1e1900 */
[----:B--2---:R-:W-:Y:S01]  /*67b0*/  I2FP.F32.S32 R5, R2 ;  /* 0x0000000200057245 */ /* 0x004fe20000201400 */
[----:B------:R-:W-:Y:S06]  /*67c0*/  BRA `(.L_x_2202) ;  /* 0x0000000800f47947 */ /* 0x000fec0003800000 */
.L_x_2203:
[----:B------:R-:W2:Y:S02]  /*67d0*/  LDG.E.U16 R2, desc[UR36][R2.64] ;  /* 0x0000002402027981 */ /* 0x000ea4000c1e1500 */
[----:B--2---:R0:W1:Y:S01]  /*67e0*/  I2F.S16 R5, R2 ;  /* 0x0000000200057306 */ /* 0x0040620000101400 */
[----:B------:R-:W-:Y:S05]  /*67f0*/  BRA `(.L_x_2202) ;  /* 0x0000000800e87947 */ /* 0x000fea0003800000 */
.L_x_2198:
        /* <DEDUP_REMOVED lines=8> */
.L_x_2206:
[----:B------:R-:W2:Y:S02]  /*6880*/  LDG.E.U16 R2, desc[UR36][R2.64] ;  /* 0x0000002402027981 */ /* 0x000ea4000c1e1500 */
[----:B--2---:R-:W-:Y:S01]  /*6890*/  HADD2.F32 R5, -RZ, R2.H0_H0 ;  /* 0x20000002ff057230 */ /* 0x004fe20000004100 */
[----:B------:R-:W-:Y:S06]  /*68a0*/  BRA `(.L_x_2202) ;  /* 0x0000000800bc7947 */ /* 0x000fec0003800000 */
.L_x_2205:
        /* <DEDUP_REMOVED lines=8> */
.L_x_2208:
[----:B------:R-:W2:Y:S02]  /*6930*/  LDG.E.U16 R2, desc[UR36][R2.64] ;  /* 0x0000002402027981 */ /* 0x000ea4000c1e1500 */
[----:B--2---:R-:W-:Y:S01]  /*6940*/  HADD2.F32 R5, -RZ, R2.H0_H0 ;  /* 0x20000002ff057230 */ /* 0x004fe20000004100 */
[----:B------:R-:W-:Y:S06]  /*6950*/  BRA `(.L_x_2202) ;  /* 0x0000000800907947 */ /* 0x000fec0003800000 */
.L_x_2207:
[----:B------:R-:W2:Y:S01]  /*6960*/  LDG.E.64 R2, desc[UR36][R2.64] ;  /* 0x0000002402027981 */ /* 0x000ea2000c1e1b00 */
[----:B------:R-:W-:Y:S01]  /*6970*/  UMOV UR4, 0xf0000000 ;  /* 0xf000000000047882 */ /* 0x000fe20000000000 */
[----:B------:R-:W-:Y:S01]  /*6980*/  UMOV UR5, 0x380fffff ;  /* 0x380fffff00057882 */ /* 0x000fe20000000000 */
[----:B--2---:R-:W0:Y:S01]  /*6990*/  F2F.F32.F64 R5, R2 ;  /* 0x0000000200057310 */ /* 0x004e220000301000 */
[----:B------:R-:W-:-:S14]  /*69a0*/  DSETP.GEU.AND P0, PT, |R2|, UR4, PT ;  /* 0x0000000402007e2a */ /* 0x000fdc000bf0e200 */
[----:B0-----:R-:W-:Y:S01]  /*69b0*/  @!P0 FMUL R5, R5, 1.175494350822287508e-38 ;  /* 0x0080000005058820 */ /* 0x001fe20000400000 */
[----:B------:R-:W-:Y:S06]  /*69c0*/  BRA `(.L_x_2202) ;  /* 0x0000000800747947 */ /* 0x000fec0003800000 */
.L_x_2197:
        /* <DEDUP_REMOVED lines=12> */
.L_x_2211:
[----:B------:R-:W2:Y:S01]  /*6a90*/  LDG.E.64 R2, desc[UR36][R2.64] ;  /* 0x0000002402027981 */ /* 0x000ea2000c1e1b00 */
[----:B------:R-:W-:Y:S01]  /*6aa0*/  UMOV UR4, 0xf0000000 ;  /* 0xf000000000047882 */ /* 0x000fe20000000000 */
[----:B------:R-:W-:Y:S01]  /*6ab0*/  UMOV UR5, 0x380fffff ;  /* 0x380fffff00057882 */ /* 0x000fe20000000000 */
[----:B--2---:R-:W0:Y:S01]  /*6ac0*/  F2F.F32.F64 R5, R2 ;  /* 0x0000000200057310 */ /* 0x004e220000301000 */
[----:B------:R-:W-:-:S14]  /*6ad0*/  DSETP.GEU.AND P0, PT, |R2|, UR4, PT ;  /* 0x0000000402007e2a */ /* 0x000fdc000bf0e200 */
[----:B0-----:R-:W-:Y:S01]  /*6ae0*/  @!P0 FMUL R5, R5, 1.175494350822287508e-38 ;  /* 0x0080000005058820 */ /* 0x001fe20000400000 */
[----:B------:R-:W-:Y:S06]  /*6af0*/  BRA `(.L_x_2202) ;  /* 0x0000000800287947 */ /* 0x000fec0003800000 */
.L_x_2210:
        /* <DEDUP_REMOVED lines=14> */
[----:B------:R-:W-:Y:S01]  /*6be0*/  VIADD R7, R4, 0xfffffffc ;  /* 0xfffffffc04077836 */ /* 0x000fe20000000000 */
[----:B------:R-:W-:-:S04]  /*6bf0*/  IADD3 R4, PT, PT, R0, 0x1000000, RZ ;  /* 0x0100000000047810 */ /* 0x000fc80007ffe0ff */
[----:B------:R-:W-:Y:S01]  /*6c00*/  SHF.L.U32 R6, R0, R7, RZ ;  /* 0x0000000700067219 */ /* 0x000fe200000006ff */
[----:B------:R-:W-:Y:S01]  /*6c10*/  IMAD.SHL.U32 R7, R7, 0x800000, RZ ;  /* 0x0080000007077824 */ /* 0x000fe200078e00ff */
[----:B------:R-:W-:-:S04]  /*6c20*/  SHF.R.S32.HI R4, RZ, 0x8, R4 ;  /* 0x00000008ff047819 */ /* 0x000fc80000011404 */
[----:B------:R-:W-:-:S05]  /*6c30*/  LEA.HI R6, R6, -R7, RZ, 0x1c ;  /* 0x8000000706067211 */ /* 0x000fca00078fe0ff */
[----:B------:R-:W-:-:S05]  /*6c40*/  VIADD R3, R6, 0x3c000000 ;  /* 0x3c00000006037836 */ /* 0x000fca0000000000 */
[----:B------:R-:W-:-:S04]  /*6c50*/  LOP3.LUT R3, R3, 0x7f800000, R4, 0xf8, !PT ;  /* 0x7f80000003037812 */ /* 0x000fc800078ef804 */
[----:B------:R-:W-:-:S04]  /*6c60*/  SEL R0, R3, RZ, P0 ;  /* 0x000000ff03007207 */ /* 0x000fc80000000000 */
[----:B------:R-:W-:Y:S01]  /*6c70*/  LOP3.LUT R5, R0, 0x80000000, R5, 0xf8, !PT ;  /* 0x8000000000057812 */ /* 0x000fe200078ef805 */
[----:B------:R-:W-:Y:S06]  /*6c80*/  BRA `(.L_x_2202) ;  /* 0x0000000400c47947 */ /* 0x000fec0003800000 */
.L_x_2213:
        /* <DEDUP_REMOVED lines=12> */
.L_x_2212:
[----:B------:R-:W2:Y:S02]  /*6d50*/  LDG.E.U16 R2, desc[UR36][R2.64] ;  /* 0x0000002402027981 */ /* 0x000ea4000c1e1500 */
[----:B--2---:R-:W-:Y:S01]  /*6d60*/  IMAD.U32 R5, R2, 0x10000, RZ ;  /* 0x0001000002057824 */ /* 0x004fe200078e00ff */
[----:B------:R-:W-:Y:S06]  /*6d70*/  BRA `(.L_x_2202) ;  /* 0x0000000400887947 */ /* 0x000fec0003800000 */
.L_x_2209:
        /* <DEDUP_REMOVED lines=11> */
.L_x_2216:
        /* <DEDUP_REMOVED lines=20> */
.L_x_2218:
[----:B------:R-:W-:Y:S05]  /*6f70*/  BSYNC.RECONVERGENT B0 ;  /* 0x0000000000007941 */ /* 0x000fea0003800200 */
.L_x_2217:
[----:B------:R-:W-:Y:S02]  /*6f80*/  SHF.L.U32 R0, R0, 0x14, RZ ;  /* 0x0000001400007819 */ /* 0x000fe400000006ff */
[----:B------:R-:W-:-:S04]  /*6f90*/  LEA R2, R2, 0x3b800000, 0x17 ;  /* 0x3b80000002027811 */ /* 0x000fc800078eb8ff */
[----:B------:R-:W-:Y:S01]  /*6fa0*/  LOP3.LUT R5, R2, R0, R7, 0xfe, !PT ;  /* 0x0000000002057212 */ /* 0x000fe200078efe07 */
[----:B------:R-:W-:Y:S06]  /*6fb0*/  BRA `(.L_x_2202) ;  /* 0x0000000000f87947 */ /* 0x000fec0003800000 */
.L_x_2215:
        /* <DEDUP_REMOVED lines=20> */
.L_x_2220:
[----:B------:R-:W-:Y:S05]  /*7100*/  BSYNC.RECONVERGENT B0 ;  /* 0x0000000000007941 */ /* 0x000fea0003800200 */
.L_x_2219:
[----:B------:R-:W-:Y:S01]  /*7110*/  IMAD.SHL.U32 R0, R0, 0x200000, RZ ;  /* 0x0020000000007824 */ /* 0x000fe200078e00ff */
[----:B------:R-:W-:-:S04]  /*7120*/  LEA R2, R2, 0x37800000, 0x17 ;  /* 0x3780000002027811 */ /* 0x000fc800078eb8ff */
[----:B------:R-:W-:Y:S01]  /*7130*/  LOP3.LUT R5, R2, R0, R7, 0xfe, !PT ;  /* 0x0000000002057212 */ /* 0x000fe200078efe07 */
[----:B------:R-:W-:Y:S06]  /*7140*/  BRA `(.L_x_2202) ;  /* 0x0000000000947947 */ /* 0x000fec0003800000 */
.L_x_2214:
[----:B------:R-:W-:-:S09]  /*7150*/  UISETP.NE.AND UP0, UPT, UR4, 0x1c, UPT ;  /* 0x0000001c0400788c */ /* 0x000fd2000bf05270 */
[----:B------:R-:W-:Y:S05]  /*7160*/  BRA.U !UP0, `(.L_x_2221) ;  /* 0x0000000108847547 */ /* 0x000fea000b800000 */
[----:B------:R-:W-:-:S09]  /*7170*/  UISETP.NE.AND UP0, UPT, UR4, 0x1d, UPT ;  /* 0x0000001d0400788c */ /* 0x000fd2000bf05270 */
[----:B------:R-:W-:Y:S05]  /*7180*/  BRA.U !UP0, `(.L_x_2222) ;  /* 0x0000000108707547 */ /* 0x000fea000b800000 */
[----:B------:R-:W-:-:S09]  /*7190*/  UISETP.NE.AND UP0, UPT, UR4, 0x2c, UPT ;  /* 0x0000002c0400788c */ /* 0x000fd2000bf05270 */
[----:B------:R-:W-:Y:S05]  /*71a0*/  BRA.U UP0, `(.L_x_2201) ;  /* 0x0000000100207547 */ /* 0x000fea000b800000 */
[----:B------:R-:W2:Y:S01]  /*71b0*/  LDG.E.U8 R2, desc[UR36][R2.64] ;  /* 0x0000002402027981 */ /* 0x000ea2000c1e1100 */
[----:B------:R-:W-:Y:S01]  /*71c0*/  HFMA2 R5, -RZ, RZ, 3.814697265625e-06, 0 ;  /* 0x00400000ff057431 */ /* 0x000fe200000001ff */
[----:B--2---:R-:W-:-:S13]  /*71d0*/  ISETP.NE.AND P0, PT, R2, RZ, PT ;  /* 0x000000ff0200720c */ /* 0x004fda0003f05270 */
[----:B------:R-:W-:Y:S05]  /*71e0*/  @!P0 BRA `(.L_x_2202) ;  /* 0x00000000006c8947 */ /* 0x000fea0003800000 */
[----:B------:R-:W-:-:S13]  /*71f0*/  ISETP.NE.AND P0, PT, R2, 0xff, PT ;  /* 0x000000ff0200780c */ /* 0x000fda0003f05270 */
[----:B------:R-:W-:Y:S02]  /*7200*/  @!P0 IMAD.MOV.U32 R5, RZ, RZ, 0x7f800001 ;  /* 0x7f800001ff058424 */ /* 0x000fe400078e00ff */
[----:B------:R-:W-:Y:S01]  /*7210*/  @P0 IMAD.SHL.U32 R5, R2, 0x800000, RZ ;  /* 0x0080000002050824 */ /* 0x000fe200078e00ff */
[----:B------:R-:W-:Y:S06]  /*7220*/  BRA `(.L_x_2202) ;  /* 0x00000000005c7947 */ /* 0x000fec0003800000 */
.L_x_2201:
        /* <DEDUP_REMOVED lines=10> */
[----:B-1----:R-:W-:Y:S01]  /*72d0*/  IMAD.U32 R6, RZ, RZ, UR6 ;  /* 0x00000006ff067e24 */ /* 0x002fe2000f8e00ff */
[----:B------:R-:W-:Y:S01]  /*72e0*/  MOV R7, UR7 ;  /* 0x0000000700077c02 */ /* 0x000fe20008000f00 */
[----:B---3--:R-:W-:Y:S02]  /*72f0*/  IMAD.U32 R10, RZ, RZ, UR8 ;  /* 0x00000008ff0a7e24 */ /* 0x008fe4000f8e00ff */
[----:B------:R-:W-:-:S07]  /*7300*/  IMAD.U32 R11, RZ, RZ, UR9 ;  /* 0x00000009ff0b7e24 */ /* 0x000fce000f8e00ff */
[----:B------:R-:W-:-:S07]  /*7310*/  LEPC R20, `(.L_x_2223) ;  /* 0x000000001014794e */ /* 0x000fce0000000000 */
[----:B--2---:R-:W-:Y:S05]  /*7320*/  CALL.ABS.NOINC R2 ;  /* 0x0000000002007343 */ /* 0x004fea0003c00000 */
.L_x_2223:
[----:B------:R-:W-:Y:S01]  /*7330*/  MOV R5, RZ ;  /* 0x000000ff00057202 */ /* 0x000fe20000000f00 */
[----:B------:R-:W-:Y:S06]  /*7340*/  BRA `(.L_x_2202) ;  /* 0x0000000000147947 */ /* 0x000fec0003800000 */
.L_x_2222:
[----:B------:R-:W2:Y:S02]  /*7350*/  LDG.E.64 R2, desc[UR36][R2.64] ;  /* 0x0000002402027981 */ /* 0x000ea4000c1e1b00 */
[----:B--2---:R0:W1:Y:S01]  /*7360*/  I2F.U64 R5, R2 ;  /* 0x0000000200057312 */ /* 0x0040620000301000 */
[----:B------:R-:W-:Y:S05]  /*7370*/  BRA `(.L_x_2202) ;  /* 0x0000000000087947 */ /* 0x000fea0003800000 */
.L_x_2221:
[----:B------:R-:W2:Y:S02]  /*7380*/  LDG.E R2, desc[UR36][R2.64] ;  /* 0x0000002402027981 */ /* 0x000ea4000c1e1900 */
[----:B--2---:R-:W-:-:S07]  /*7390*/  I2FP.F32.U32 R5, R2 ;  /* 0x0000000200057245 */ /* 0x004fce0000201000 */
.L_x_2202:
[----:B------:R-:W-:Y:S05]  /*73a0*/  BSYNC.RECONVERGENT B6 ;  /* 0x0000000000067941 */ /* 0x000fea0003800200 */
.L_x_2196:
        /* <DEDUP_REMOVED lines=19> */
.L_x_2227:
[----:B------:R-:W0:Y:S02]  /*74e0*/  F2I.S64.TRUNC R18, R18 ;  /* 0x0000001200127311 */ /* 0x000e24000020d900 */
[----:B0-----:R-:W-:-:S05]  /*74f0*/  IMAD.MOV.U32 R5, RZ, RZ, R18 ;  /* 0x000000ffff057224 */ /* 0x001fca00078e0012 */
[----:B------:R0:W-:Y:S01]  /*7500*/  STG.E.U8 desc[UR36][R2.64], R5 ;  /* 0x0000000502007986 */ /* 0x0001e2000c101124 */
[----:B------:R-:W-:Y:S05]  /*7510*/  BRA `(.L_x_2229) ;  /* 0x0000000c00287947 */ /* 0x000fea0003800000 */
.L_x_2226:
        /* <DEDUP_REMOVED lines=9> */
.L_x_2231:
[----:B------:R-:W0:Y:S02]  /*75b0*/  F2I.FTZ.TRUNC.NTZ R5, R18 ;  /* 0x0000001200057305 */ /* 0x000e24000021f100 */
[----:B0-----:R0:W-:Y:S01]  /*75c0*/  STG.E desc[UR36][R2.64], R5 ;  /* 0x0000000502007986 */ /* 0x0011e2000c101924 */
[----:B------:R-:W-:Y:S05]  /*75d0*/  BRA `(.L_x_2229) ;  /* 0x0000000800f87947 */ /* 0x000fea0003800000 */
.L_x_2230:
[----:B------:R-:W0:Y:S02]  /*75e0*/  F2I.FTZ.TRUNC.NTZ R5, R18 ;  /* 0x0000001200057305 */ /* 0x000e24000021f100 */
[----:B0-----:R0:W-:Y:S01]  /*75f0*/  STG.E.U16 desc[UR36][R2.64], R5 ;  /* 0x0000000502007986 */ /* 0x0011e2000c101524 */
[----:B------:R-:W-:Y:S05]  /*7600*/  BRA `(.L_x_2229) ;  /* 0x0000000800ec7947 */ /* 0x000fea0003800000 */
.L_x_2225:
        /* <DEDUP_REMOVED lines=8> */
.L_x_2233:
[----:B------:R-:W-:-:S05]  /*7690*/  F2FP.F16.F32.PACK_AB R18, RZ, R18 ;  /* 0x00000012ff12723e */ /* 0x000fca00000000ff */
[----:B------:R0:W-:Y:S01]  /*76a0*/  STG.E.U16 desc[UR36][R2.64], R18 ;  /* 0x0000001202007986 */ /* 0x0001e2000c101524 */
[----:B------:R-:W-:Y:S05]  /*76b0*/  BRA `(.L_x_2229) ;  /* 0x0000000800c07947 */ /* 0x000fea0003800000 */
.L_x_2232:
[----:B------:R-:W-:-:S09]  /*76c0*/  UISETP.NE.AND UP0, UPT, UR4, 0x7, UPT ;  /* 0x000000070400788c */ /* 0x000fd2000bf05270 */
[----:B------:R-:W-:Y:S05]  /*76d0*/  BRA.U !UP0, `(.L_x_2234) ;  /* 0x00000001082c7547 */ /* 0x000fea000b800000 */
[----:B------:R-:W-:-:S09]  /*76e0*/  UISETP.NE.AND UP0, UPT, UR4, 0x8, UPT ;  /* 0x000000080400788c */ /* 0x000fd2000bf05270 */
[----:B------:R-:W-:Y:S05]  /*76f0*/  BRA.U !UP0, `(.L_x_2235) ;  /* 0x0000000108147547 */ /* 0x000fea000b800000 */
[----:B------:R-:W-:-:S09]  /*7700*/  UISETP.NE.AND UP0, UPT, UR4, 0x9, UPT ;  /* 0x000000090400788c */ /* 0x000fd2000bf05270 */
[----:B------:R-:W-:Y:S05]  /*7710*/  BRA.U UP0, `(.L_x_2228) ;  /* 0x0000000500d07547 */ /* 0x000fea000b800000 */
[----:B------:R-:W-:-:S05]  /*7720*/  HFMA2 R19, -RZ, RZ, 0, 0 ;  /* 0x00000000ff137431 */ /* 0x000fca00000001ff */
[----:B------:R0:W-:Y:S01]  /*7730*/  STG.E.64 desc[UR36][R2.64], R18 ;  /* 0x0000001202007986 */ /* 0x0001e2000c101b24 */
[----:B------:R-:W-:Y:S05]  /*7740*/  BRA `(.L_x_2229) ;  /* 0x00000008009c7947 */ /* 0x000fea0003800000 */
.L_x_2235:
[----:B------:R-:W-:-:S04]  /*7750*/  F2FP.F16.F32.PACK_AB R5, RZ, R18 ;  /* 0x00000012ff05723e */ /* 0x000fc800000000ff */
[----:B------:R-:W-:-:S05]  /*7760*/  PRMT R5, R5, 0x5410, RZ ;  /* 0x0000541005057816 */ /* 0x000fca00000000ff */
[----:B------:R0:W-:Y:S01]  /*7770*/  STG.E desc[UR36][R2.64], R5 ;  /* 0x0000000502007986 */ /* 0x0001e2000c101924 */
[----:B------:R-:W-:Y:S05]  /*7780*/  BRA `(.L_x_2229) ;  /* 0x00000008008c7947 */ /* 0x000fea0003800000 */
.L_x_2234:
[----:B------:R-:W-:-:S06]  /*7790*/  FMUL.FTZ R4, R18, 1 ;  /* 0x3f80000012047820 */ /* 0x000fcc0000410000 */
[----:B------:R-:W0:Y:S02]  /*77a0*/  F2F.F64.F32 R4, R4 ;  /* 0x0000000400047310 */ /* 0x000e240000201800 */
[----:B0-----:R0:W-:Y:S01]  /*77b0*/  STG.E.64 desc[UR36][R2.64], R4 ;  /* 0x0000000402007986 */ /* 0x0011e2000c101b24 */
[----:B------:R-:W-:Y:S05]  /*77c0*/  BRA `(.L_x_2229) ;  /* 0x00000008007c7947 */ /* 0x000fea0003800000 */
.L_x_2224:
        /* <DEDUP_REMOVED lines=13> */
.L_x_2239:
[----:B------:R-:W-:Y:S01]  /*78a0*/  LOP3.LUT R4, R18, 0x7fffffff, RZ, 0xc0, !PT ;  /* 0x7fffffff12047812 */ /* 0x000fe200078ec0ff */
[----:B------:R-:W-:Y:S01]  /*78b0*/  BSSY.RECONVERGENT B0, `(.L_x_2240) ;  /* 0x0000012000007945 */ /* 0x000fe20003800200 */
[----:B------:R-:W-:Y:S02]  /*78c0*/  IMAD.MOV.U32 R0, RZ, RZ, 0x80 ;  /* 0x00000080ff007424 */ /* 0x000fe400078e00ff */
        /* <DEDUP_REMOVED lines=13> */
.L_x_2242:
[----:B------:R-:W-:-:S04]  /*79a0*/  SHF.R.U32.HI R18, RZ, 0x18, R18 ;  /* 0x00000018ff127819 */ /* 0x000fc80000011612 */
[----:B------:R-:W-:-:S04]  /*79b0*/  LOP3.LUT R5, R5, 0x80, R18, 0xf8, !PT ;  /* 0x0000008005057812 */ /* 0x000fc800078ef812 */
[----:B------:R-:W-:-:S07]  /*79c0*/  PRMT R0, R5, 0x7610, R0 ;  /* 0x0000761005007816 */ /* 0x000fce0000000000 */
.L_x_2241:
[----:B------:R-:W-:Y:S05]  /*79d0*/  BSYNC.RECONVERGENT B0 ;  /* 0x0000000000007941 */ /* 0x000fea0003800200 */
.L_x_2240:
[----:B------:R0:W-:Y:S01]  /*79e0*/  STG.E.U8 desc[UR36][R2.64], R0 ;  /* 0x0000000002007986 */ /* 0x0001e2000c101124 */
[----:B------:R-:W-:Y:S05]  /*79f0*/  BRA `(.L_x_2229) ;  /* 0x0000000400f07947 */ /* 0x000fea0003800000 */
.L_x_2238:
        /* <DEDUP_REMOVED lines=16> */
.L_x_2245:
[----:B------:R-:W-:-:S04]  /*7b00*/  SHF.R.U32.HI R18, RZ, 0x18, R18 ;  /* 0x00000018ff127819 */ /* 0x000fc80000011612 */
[----:B------:R-:W-:-:S04]  /*7b10*/  LOP3.LUT R5, R5, 0x80, R18, 0xf8, !PT ;  /* 0x0000008005057812 */ /* 0x000fc800078ef812 */
[----:B------:R-:W-:-:S07]  /*7b20*/  PRMT R0, R5, 0x7610, R0 ;  /* 0x0000761005007816 */ /* 0x000fce0000000000 */
.L_x_2244:
[----:B------:R-:W-:Y:S05]  /*7b30*/  BSYNC.RECONVERGENT B0 ;  /* 0x0000000000007941 */ /* 0x000fea0003800200 */
.L_x_2243:
[----:B------:R0:W-:Y:S01]  /*7b40*/  STG.E.U8 desc[UR36][R2.64], R0 ;  /* 0x0000000002007986 */ /* 0x0001e2000c101124 */
[----:B------:R-:W-:Y:S05]  /*7b50*/  BRA `(.L_x_2229) ;  /* 0x0000000400987947 */ /* 0x000fea0003800000 */
.L_x_2237:
[----:B------:R-:W-:-:S09]  /*7b60*/  UISETP.NE.AND UP0, UPT, UR4, 0x1c, UPT ;  /* 0x0000001c0400788c */ /* 0x000fd2000bf05270 */
[----:B------:R-:W-:Y:S05]  /*7b70*/  BRA.U !UP0, `(.L_x_2246) ;  /* 0x0000000108587547 */ /* 0x000fea000b800000 */
[----:B------:R-:W-:-:S09]  /*7b80*/  UISETP.NE.AND UP0, UPT, UR4, 0x1d, UPT ;  /* 0x0000001d0400788c */ /* 0x000fd2000bf05270 */
[----:B------:R-:W-:Y:S05]  /*7b90*/  BRA.U !UP0, `(.L_x_2247) ;  /* 0x0000000108447547 */ /* 0x000fea000b800000 */
[----:B------:R-:W-:-:S09]  /*7ba0*/  UISETP.NE.AND UP0, UPT, UR4, 0x2c, UPT ;  /* 0x0000002c0400788c */ /* 0x000fd2000bf05270 */
[----:B------:R-:W-:Y:S05]  /*7bb0*/  BRA.U UP0, `(.L_x_2228) ;  /* 0x0000000100a87547 */ /* 0x000fea000b800000 */
        /* <DEDUP_REMOVED lines=15> */
.L_x_2247:
[----:B------:R-:W0:Y:S02]  /*7cb0*/  F2I.U64.TRUNC R18, R18 ;  /* 0x0000001200127311 */ /* 0x000e24000020d800 */
[----:B0-----:R0:W-:Y:S01]  /*7cc0*/  STG.E.64 desc[UR36][R2.64], R18 ;  /* 0x0000001202007986 */ /* 0x0011e2000c101b24 */
[----:B------:R-:W-:Y:S05]  /*7cd0*/  BRA `(.L_x_2229) ;  /* 0x0000000400387947 */ /* 0x000fea0003800000 */
.L_x_2246:
[----:B------:R-:W0:Y:S02]  /*7ce0*/  F2I.FTZ.U32.TRUNC.NTZ R5, R18 ;  /* 0x0000001200057305 */ /* 0x000e24000021f000 */
[----:B0-----:R0:W-:Y:S01]  /*7cf0*/  STG.E desc[UR36][R2.64], R5 ;  /* 0x0000000502007986 */ /* 0x0011e2000c101924 */
[----:B------:R-:W-:Y:S05]  /*7d00*/  BRA `(.L_x_2229) ;  /* 0x00000004002c7947 */ /* 0x000fea0003800000 */
.L_x_2236:
        /* <DEDUP_REMOVED lines=10> */
.L_x_2249:
[----:B------:R-:W-:Y:S01]  /*7db0*/  FMUL.FTZ R4, R18, 1 ;  /* 0x3f80000012047820 */ /* 0x000fe20000410000 */
[----:B------:R-:W-:-:S05]  /*7dc0*/  CS2R R6, SRZ ;  /* 0x0000000000067805 */ /* 0x000fca000001ff00 */
[----:B------:R-:W0:Y:S02]  /*7dd0*/  F2F.F64.F32 R4, R4 ;  /* 0x0000000400047310 */ /* 0x000e240000201800 */
[----:B0-----:R3:W-:Y:S01]  /*7de0*/  STG.E.128 desc[UR36][R2.64], R4 ;  /* 0x0000000402007986 */ /* 0x0017e2000c101d24 */
[----:B------:R-:W-:Y:S05]  /*7df0*/  BRA `(.L_x_2229) ;  /* 0x0000000000f07947 */ /* 0x000fea0003800000 */
.L_x_2248:
[----:B------:R-:W-:-:S09]  /*7e00*/  UISETP.NE.AND UP0, UPT, UR4, 0xf, UPT ;  /* 0x0000000f0400788c */ /* 0x000fd2000bf05270 */
[----:B------:R-:W-:Y:S05]  /*7e10*/  BRA.U !UP0, `(.L_x_2250) ;  /* 0x0000000108e07547 */ /* 0x000fea000b800000 */
[----:B------:R-:W-:-:S09]  /*7e20*/  UISETP.NE.AND UP0, UPT, UR4, 0x17, UPT ;  /* 0x000000170400788c */ /* 0x000fd2000bf05270 */
[----:B------:R-:W-:Y:S05]  /*7e30*/  BRA.U !UP0, `(.L_x_2251) ;  /* 0x00000001088c7547 */ /* 0x000fea000b800000 */
[----:B------:R-:W-:-:S09]  /*7e40*/  UISETP.NE.AND UP0, UPT, UR4, 0x18, UPT ;  /* 0x000000180400788c */ /* 0x000fd2000bf05270 */
[----:B------:R-:W-:Y:S05]  /*7e50*/  BRA.U !UP0, `(.L_x_2252) ;  /* 0x0000000108447547 */ /* 0x000fea000b800000 */
.L_x_2228:
        /* <DEDUP_REMOVED lines=12> */
[----:B----4-:R-:W-:Y:S01]  /*7f20*/  IMAD.U32 R10, RZ, RZ, UR8 ;  /* 0x00000008ff0a7e24 */ /* 0x010fe2000f8e00ff */
[----:B-1----:R-:W-:-:S07]  /*7f30*/  MOV R11, UR9 ;  /* 0x00000009000b7c02 */ /* 0x002fce0008000f00 */
[----:B------:R-:W-:-:S07]  /*7f40*/  LEPC R20, `(.L_x_2253) ;  /* 0x000000001014794e */ /* 0x000fce0000000000 */
[----:B--2---:R-:W-:Y:S05]  /*7f50*/  CALL.ABS.NOINC R2 ;  /* 0x0000000002007343 */ /* 0x004fea0003c00000 */
.L_x_2253:
[----:B------:R-:W-:Y:S05]  /*7f60*/  BRA `(.L_x_2229) ;  /* 0x0000000000947947 */ /* 0x000fea0003800000 */
.L_x_2252:
[----:B------:R-:W-:Y:S01]  /*7f70*/  LOP3.LUT R4, R18, 0x7fffffff, RZ, 0xc0, !PT ;  /* 0x7fffffff12047812 */ /* 0x000fe200078ec0ff */
[----:B------:R-:W-:Y:S01]  /*7f80*/  BSSY.RECONVERGENT B0, `(.L_x_2254) ;  /* 0x000000b000007945 */ /* 0x000fe20003800200 */
[----:B------:R-:W-:Y:S01]  /*7f90*/  SHF.R.U32.HI R7, RZ, 0x18, R18 ;  /* 0x00000018ff077819 */ /* 0x000fe20000011612 */
[----:B------:R-:W-:Y:S01]  /*7fa0*/  IMAD.MOV.U32 R0, RZ, RZ, 0x7f ;  /* 0x0000007fff007424 */ /* 0x000fe200078e00ff */
        /* <DEDUP_REMOVED lines=8> */
.L_x_2255:
[----:B------:R-:W-:Y:S05]  /*8030*/  BSYNC.RECONVERGENT B0 ;  /* 0x0000000000007941 */ /* 0x000fea0003800200 */
.L_x_2254:
[----:B------:R-:W-:-:S05]  /*8040*/  LOP3.LUT R5, R0, 0x80, R7, 0xf8, !PT ;  /* 0x0000008000057812 */ /* 0x000fca00078ef807 */
[----:B------:R1:W-:Y:S01]  /*8050*/  STG.E.U8 desc[UR36][R2.64], R5 ;  /* 0x0000000502007986 */ /* 0x0003e2000c101124 */
[----:B------:R-:W-:Y:S05]  /*8060*/  BRA `(.L_x_2229) ;  /* 0x0000000000547947 */ /* 0x000fea0003800000 */
.L_x_2251:
[----:B------:R-:W-:Y:S01]  /*8070*/  LOP3.LUT R4, R18, 0x7fffffff, RZ, 0xc0, !PT ;  /* 0x7fffffff12047812 */ /* 0x000fe200078ec0ff */
[----:B------:R-:W-:Y:S03]  /*8080*/  BSSY.RECONVERGENT B0, `(.L_x_2256) ;  /* 0x000000d000007945 */ /* 0x000fe60003800200 */
        /* <DEDUP_REMOVED lines=9> */
.L_x_2257:
[----:B------:R-:W-:Y:S01]  /*8120*/  IMAD.MOV.U32 R0, RZ, RZ, 0x7f ;  /* 0x0000007fff007424 */ /* 0x000fe200078e00ff */
[----:B------:R-:W-:-:S04]  /*8130*/  ISETP.GT.U32.AND P0, PT, R4, 0x7f800000, PT ;  /* 0x7f8000000400780c */ /* 0x000fc80003f04070 */
[----:B------:R-:W-:-:S09]  /*8140*/  SEL R0, R0, 0x7c, P0 ;  /* 0x0000007c00007807 */ /* 0x000fd20000000000 */
.L_x_2258:
[----:B------:R-:W-:Y:S05]  /*8150*/  BSYNC.RECONVERGENT B0 ;  /* 0x0000000000007941 */ /* 0x000fea0003800200 */
.L_x_2256:
[----:B------:R-:W-:-:S04]  /*8160*/  SHF.R.U32.HI R5, RZ, 0x18, R18 ;  /* 0x00000018ff057819 */ /* 0x000fc80000011612 */
[----:B------:R-:W-:-:S05]  /*8170*/  LOP3.LUT R5, R0, 0x80, R5, 0xf8, !PT ;  /* 0x0000008000057812 */ /* 0x000fca00078ef805 */
[----:B------:R2:W-:Y:S01]  /*8180*/  STG.E.U8 desc[UR36][R2.64], R5 ;  /* 0x0000000502007986 */ /* 0x0005e2000c101124 */
[----:B------:R-:W-:Y:S05]  /*8190*/  BRA `(.L_x_2229) ;  /* 0x0000000000087947 */ /* 0x000fea0003800000 */
.L_x_2250:
[----:B------:R-:W-:-:S05]  /*81a0*/  F2FP.BF16.F32.PACK_AB R18, RZ, R18 ;  /* 0x00000012ff12723e */ /* 0x000fca00000010ff */
[----:B------:R0:W-:Y:S02]  /*81b0*/  STG.E.U16 desc[UR36][R2.64], R18 ;  /* 0x0000001202007986 */ /* 0x0001e4000c101524 */
.L_x_2229:
[----:B------:R-:W-:-:S07]  /*81c0*/  IADD3 R17, PT, PT, R17, 0x80, RZ ;  /* 0x0000008011117810 */ /* 0x000fce0007ffe0ff */
.L_x_2166:
[----:B------:R-:W-:Y:S05]  /*81d0*/  BSYNC.RECONVERGENT B7 ;  /* 0x0000000000077941 */ /* 0x000fea0003800200 */
.L_x_2165:
[----:B------:R-:W5:Y:S01]  /*81e0*/  LDCU UR4, c[0x0][0x380] ;  /* 0x00007000ff0477ac */ /* 0x000f620008000800 */
[----:B------:R-:W-:Y:S01]  /*81f0*/  BSSY.RECONVERGENT B7, `(.L_x_2259) ;  /* 0x0000406000077945 */ /* 0x000fe20003800200 */
[----:B-----5:R-:W-:-:S13]  /*8200*/  ISETP.GE.AND P0, PT, R17, UR4, PT ;  /* 0x0000000411007c0c */ /* 0x020fda000bf06270 */
[----:B------:R-:W-:Y:S05]  /*8210*/  @P0 BRA `(.L_x_2260) ;  /* 0x00000040000c0947 */ /* 0x000fea0003800000 */
[----:B------:R-:W5:Y:S01]  /*8220*/  LDCU UR4, c[0x0][0x388] ;  /* 0x00007100ff0477ac */ /* 0x000f620008000800 */
[----:B01-3--:R-:W-:Y:S01]  /*8230*/  IMAD.MOV.U32 R18, RZ, RZ, RZ ;  /* 0x000000ffff127224 */ /* 0x00bfe200078e00ff */
[----:B------:R-:W-:Y:S01]  /*8240*/  MOV R16, RZ ;  /* 0x000000ff00107202 */ /* 0x000fe20000000f00 */
        /* <DEDUP_REMOVED lines=10> */
[----:B------:R-:W-:-:S05]  /*82f0*/  SHF.R.U32.HI R3, RZ, UR5, R2 ;  /* 0x00000005ff037c19 */ /* 0x000fca0008011602 */
[----:B------:R-:W-:-:S04]  /*8300*/  IMAD.MOV R18, RZ, RZ, -R3 ;  /* 0x000000ffff127224 */ /* 0x000fc800078e0a03 */
[----:B0-----:R-:W-:-:S04]  /*8310*/  IMAD R18, R18, UR6, R17 ;  /* 0x0000000612127c24 */ /* 0x001fc8000f8e0211 */
[C---:B-1----:R-:W-:Y:S02]  /*8320*/  IMAD R16, R18.reuse, UR8, RZ ;  /* 0x0000000812107c24 */ /* 0x042fe4000f8e02ff */
[C---:B------:R-:W-:Y:S02]  /*8330*/  IMAD R0, R18.reuse, UR9, RZ ;  /* 0x0000000912007c24 */ /* 0x040fe4000f8e02ff */
[----:B--2---:R-:W-:Y:S01]  /*8340*/  IMAD R18, R18, UR4, RZ ;  /* 0x0000000412127c24 */ /* 0x004fe2000f8e02ff */
        /* <DEDUP_REMOVED lines=335> */
.L_x_2261:
[----:B------:R-:W2:Y:S01]  /*9840*/  LDCU.64 UR6, c[0x0][0x5f0] ;  /* 0x0000be00ff0677ac */ /* 0x000ea20008000a00 */
[----:B------:R-:W-:Y:S01]  /*9850*/  BSSY.RECONVERGENT B6, `(.L_x_2262) ;  /* 0x00000dd000067945 */ /* 0x000fe20003800200 */
[----:B------:R-:W-:-:S04]  /*9860*/  UPRMT UR4, UR39, 0x9910, URZ ;  /* 0x0000991027047896 */ /* 0x000fc800080000ff */
[----:B------:R-:W-:Y:S01]  /*9870*/  UISETP.GT.AND UP0, UPT, UR4, 0x9, UPT ;  /* 0x000000090400788c */ /* 0x000fe2000bf04270 */
[----:B--2-4-:R-:W-:-:S04]  /*9880*/  IADD3 R2, P0, PT, R0, UR6, RZ ;  /* 0x0000000600027c10 */ /* 0x014fc8000ff1e0ff */
        /* <DEDUP_REMOVED lines=13> */
.L_x_2266:
[----:B------:R-:W2:Y:S02]  /*9960*/  LDG.E.U8 R0, desc[UR36][R2.64] ;  /* 0x0000002402007981 */ /* 0x000ea4000c1e1100 */
[----:B--2---:R-:W-:Y:S01]  /*9970*/  I2FP.F32.U32 R0, R0 ;  /* 0x0000000000007245 */ /* 0x004fe20000201000 */
[----:B------:R-:W-:Y:S06]  /*9980*/  BRA `(.L_x_2268) ;  /* 0x0000000c00247947 */ /* 0x000fec0003800000 */
.L_x_2265:
[----:B------:R-:W-:-:S09]  /*9990*/  UISETP.NE.AND UP0, UPT, UR4, 0x2, UPT ;  /* 0x000000020400788c */ /* 0x000fd2000bf05270 */
[----:B------:R-:W-:Y:S05]  /*99a0*/  BRA.U !UP0, `(.L_x_2269) ;  /* 0x0000000108287547 */ /* 0x000fea000b800000 */
[----:B------:R-:W-:-:S09]  /*99b0*/  UISETP.NE.AND UP0, UPT, UR4, 0x3, UPT ;  /* 0x000000030400788c */ /* 0x000fd2000bf05270 */
[----:B------:R-:W-:Y:S05]  /*99c0*/  BRA.U !UP0, `(.L_x_2270) ;  /* 0x0000000108147547 */ /* 0x000fea000b800000 */
[----:B------:R-:W-:-:S09]  /*99d0*/  UISETP.NE.AND UP0, UPT, UR4, 0x4, UPT ;  /* 0x000000040400788c */ /* 0x000fd2000bf05270 */
[----:B------:R-:W-:Y:S05]  /*99e0*/  BRA.U UP0, `(.L_x_2267) ;  /* 0x0000000900b07547 */ /* 0x000fea000b800000 */
[----:B------:R-:W2:Y:S02]  /*99f0*/  LDG.E.64 R2, desc[UR36][R2.64] ;  /* 0x0000002402027981 */ /* 0x000ea4000c1e1b00 */
[----:B--2---:R3:W4:Y:S01]  /*9a00*/  I2F.S64 R0, R2 ;  /* 0x0000000200007312 */ /* 0x0047220000301400 */
[----:B------:R-:W-:Y:S05]  /*9a10*/  BRA `(.L_x_2268) ;  /* 0x0000000c00007947 */ /* 0x000fea0003800000 */
.L_x_2270:
[----:B------:R-:W2:Y:S02]  /*9a20*/  LDG.E R0, desc[UR36][R2.64] ;  /* 0x0000002402007981 */ /* 0x000ea4000c1e1900 */
[----:B--2---:R-:W-:Y:S01]  /*9a30*/  I2FP.F32.S32 R0, R0 ;  /* 0x0000000000007245 */ /* 0x004fe20000201400 */
[----:B------:R-:W-:Y:S06]  /*9a40*/  BRA `(.L_x_2268) ;  /* 0x0000000800f47947 */ /* 0x000fec0003800000 */
.L_x_2269:
[----:B------:R-:W2:Y:S02]  /*9a50*/  LDG.E.U16 R0, desc[UR36][R2.64] ;  /* 0x0000002402007981 */ /* 0x000ea4000c1e1500 */
[----:B--2---:R-:W2:Y:S01]  /*9a60*/  I2F.S16 R0, R0 ;  /* 0x0000000000007306 */ /* 0x004ea20000101400 */
[----:B------:R-:W-:Y:S05]  /*9a70*/  BRA `(.L_x_2268) ;  /* 0x0000000800e87947 */ /* 0x000fea0003800000 */
.L_x_2264:
        /* <DEDUP_REMOVED lines=8> */
.L_x_2272:
[----:B------:R-:W2:Y:S02]  /*9b00*/  LDG.E.U16 R0, desc[UR36][R2.64] ;  /* 0x0000002402007981 */ /* 0x000ea4000c1e1500 */
[----:B--2---:R-:W-:Y:S01]  /*9b10*/  HADD2.F32 R0, -RZ, R0.H0_H0 ;  /* 0x20000000ff007230 */ /* 0x004fe20000004100 */
[----:B------:R-:W-:Y:S06]  /*9b20*/  BRA `(.L_x_2268) ;  /* 0x0000000800bc7947 */ /* 0x000fec0003800000 */
.L_x_2271:
        /* <DEDUP_REMOVED lines=8> */
.L_x_2274:
[----:B------:R-:W2:Y:S02]  /*9bb0*/  LDG.E.U16 R0, desc[UR36][R2.64] ;  /* 0x0000002402007981 */ /* 0x000ea4000c1e1500 */
[----:B--2---:R-:W-:Y:S01]  /*9bc0*/  HADD2.F32 R0, -RZ, R0.H0_H0 ;  /* 0x20000000ff007230 */ /* 0x004fe20000004100 */
[----:B------:R-:W-:Y:S06]  /*9bd0*/  BRA `(.L_x_2268) ;  /* 0x0000000800907947 */ /* 0x000fec0003800000 */
.L_x_2273:
[----:B------:R-:W2:Y:S01]  /*9be0*/  LDG.E.64 R2, desc[UR36][R2.64] ;  /* 0x0000002402027981 */ /* 0x000ea2000c1e1b00 */
[----:B------:R-:W-:Y:S01]  /*9bf0*/  UMOV UR4, 0xf0000000 ;  /* 0xf000000000047882 */ /* 0x000fe20000000000 */
[----:B------:R-:W-:Y:S01]  /*9c00*/  UMOV UR5, 0x380fffff ;  /* 0x380fffff00057882 */ /* 0x000fe20000000000 */
[----:B--2---:R-:W0:Y:S01]  /*9c10*/  F2F.F32.F64 R0, R2 ;  /* 0x0000000200007310 */ /* 0x004e220000301000 */
[----:B------:R-:W-:-:S14]  /*9c20*/  DSETP.GEU.AND P0, PT, |R2|, UR4, PT ;  /* 0x0000000402007e2a */ /* 0x000fdc000bf0e200 */
[----:B0-----:R-:W-:Y:S01]  /*9c30*/  @!P0 FMUL R0, R0, 1.175494350822287508e-38 ;  /* 0x0080000000008820 */ /* 0x001fe20000400000 */
[----:B------:R-:W-:Y:S06]  /*9c40*/  BRA `(.L_x_2268) ;  /* 0x0000000800747947 */ /* 0x000fec0003800000 */
.L_x_2263:
        /* <DEDUP_REMOVED lines=12> */
.L_x_2277:
[----:B------:R-:W2:Y:S01]  /*9d10*/  LDG.E.64 R2, desc[UR36][R2.64] ;  /* 0x0000002402027981 */ /* 0x000ea2000c1e1b00 */
[----:B------:R-:W-:Y:S01]  /*9d20*/  UMOV UR4, 0xf0000000 ;  /* 0xf000000000047882 */ /* 0x000fe20000000000 */
[----:B------:R-:W-:Y:S01]  /*9d30*/  UMOV UR5, 0x380fffff ;  /* 0x380fffff00057882 */ /* 0x000fe20000000000 */
[----:B--2---:R-:W0:Y:S01]  /*9d40*/  F2F.F32.F64 R0, R2 ;  /* 0x0000000200007310 */ /* 0x004e220000301000 */
[----:B------:R-:W-:-:S14]  /*9d50*/  DSETP.GEU.AND P0, PT, |R2|, UR4, PT ;  /* 0x0000000402007e2a */ /* 0x000fdc000bf0e200 */
[----:B0-----:R-:W-:Y:S01]  /*9d60*/  @!P0 FMUL R0, R0, 1.175494350822287508e-38 ;  /* 0x0080000000008820 */ /* 0x001fe20000400000 */
[----:B------:R-:W-:Y:S06]  /*9d70*/  BRA `(.L_x_2268) ;  /* 0x0000000800287947 */ /* 0x000fec0003800000 */
.L_x_2276:
        /* <DEDUP_REMOVED lines=23> */
[----:B------:R-:W-:Y:S01]  /*9ef0*/  LOP3.LUT R0, R5, 0x80000000, R0, 0xf8, !PT ;  /* 0x8000000005007812 */ /* 0x000fe200078ef800 */
[----:B------:R-:W-:Y:S06]  /*9f00*/  BRA `(.L_x_2268) ;  /* 0x0000000400c47947 */ /* 0x000fec0003800000 */
.L_x_2279:
        /* <DEDUP_REMOVED lines=12> */
.L_x_2278:
[----:B------:R-:W2:Y:S02]  /*9fd0*/  LDG.E.U16 R0, desc[UR36][R2.64] ;  /* 0x0000002402007981 */ /* 0x000ea4000c1e1500 */
[----:B--2---:R-:W-:Y:S01]  /*9fe0*/  IMAD.U32 R0, R0, 0x10000, RZ ;  /* 0x0001000000007824 */ /* 0x004fe200078e00ff */
[----:B------:R-:W-:Y:S06]  /*9ff0*/  BRA `(.L_x_2268) ;  /* 0x0000000400887947 */ /* 0x000fec0003800000 */
.L_x_2275:
        /* <DEDUP_REMOVED lines=11> */
.L_x_2282:
        /* <DEDUP_REMOVED lines=20> */
.L_x_2284:
[----:B------:R-:W-:Y:S05]  /*a1f0*/  BSYNC.RECONVERGENT B0 ;  /* 0x0000000000007941 */ /* 0x000fea0003800200 */
.L_x_2283:
[----:B------:R-:W-:Y:S02]  /*a200*/  SHF.L.U32 R0, R0, 0x14, RZ ;  /* 0x0000001400007819 */ /* 0x000fe400000006ff */
[----:B------:R-:W-:-:S04]  /*a210*/  LEA R2, R2, 0x3b800000, 0x17 ;  /* 0x3b80000002027811 */ /* 0x000fc800078eb8ff */
[----:B------:R-:W-:Y:S01]  /*a220*/  LOP3.LUT R0, R2, R0, R7, 0xfe, !PT ;  /* 0x0000000002007212 */ /* 0x000fe200078efe07 */
[----:B------:R-:W-:Y:S06]  /*a230*/  BRA `(.L_x_2268) ;  /* 0x0000000000f87947 */ /* 0x000fec0003800000 */
.L_x_2281:
        /* <DEDUP_REMOVED lines=20> */
.L_x_2286:
[----:B------:R-:W-:Y:S05]  /*a380*/  BSYNC.RECONVERGENT B0 ;  /* 0x0000000000007941 */ /* 0x000fea0003800200 */
.L_x_2285:
[----:B------:R-:W-:Y:S01]  /*a390*/  IMAD.SHL.U32 R0, R0, 0x200000, RZ ;  /* 0x0020000000007824 */ /* 0x000fe200078e00ff */
[----:B------:R-:W-:-:S04]  /*a3a0*/  LEA R2, R2, 0x37800000, 0x17 ;  /* 0x3780000002027811 */ /* 0x000fc800078eb8ff */
[----:B------:R-:W-:Y:S01]  /*a3b0*/  LOP3.LUT R0, R2, R0, R7, 0xfe, !PT ;  /* 0x0000000002007212 */ /* 0x000fe200078efe07 */
[----:B------:R-:W-:Y:S06]  /*a3c0*/  BRA `(.L_x_2268) ;  /* 0x0000000000947947 */ /* 0x000fec0003800000 */
.L_x_2280:
        /* <DEDUP_REMOVED lines=14> */
.L_x_2267:
        /* <DEDUP_REMOVED lines=16> */
.L_x_2289:
[----:B------:R-:W-:Y:S01]  /*a5b0*/  MOV R0, RZ ;  /* 0x000000ff00007202 */ /* 0x000fe20000000f00 */
[----:B------:R-:W-:Y:S06]  /*a5c0*/  BRA `(.L_x_2268) ;  /* 0x0000000000147947 */ /* 0x000fec0003800000 */
.L_x_2288:
[----:B------:R-:W2:Y:S02]  /*a5d0*/  LDG.E.64 R2, desc[UR36][R2.64] ;  /* 0x0000002402027981 */ /* 0x000ea4000c1e1b00 */
[----:B--2---:R0:W1:Y:S01]  /*a5e0*/  I2F.U64 R0, R2 ;  /* 0x0000000200007312 */ /* 0x0040620000301000 */
[----:B------:R-:W-:Y:S05]  /*a5f0*/  BRA `(.L_x_2268) ;  /* 0x0000000000087947 */ /* 0x000fea0003800000 */
.L_x_2287:
[----:B------:R-:W2:Y:S02]  /*a600*/  LDG.E R0, desc[UR36][R2.64] ;  /* 0x0000002402007981 */ /* 0x000ea4000c1e1900 */
[----:B--2---:R-:W-:-:S07]  /*a610*/  I2FP.F32.U32 R0, R0 ;  /* 0x0000000000007245 */ /* 0x004fce0000201000 */
.L_x_2268:
[----:B------:R-:W-:Y:S05]  /*a620*/  BSYNC.RECONVERGENT B6 ;  /* 0x0000000000067941 */ /* 0x000fea0003800200 */
.L_x_2262:
[----:B------:R-:W0:Y:S01]  /*a630*/  LDCU.64 UR6, c[0x0][0x5f8] ;  /* 0x0000bf00ff0677ac */ /* 0x000e220008000a00 */
[----:B------:R-:W-:Y:S01]  /*a640*/  BSSY.RECONVERGENT B6, `(.L_x_2290) ;  /* 0x00000de000067945 */ /* 0x000fe20003800200 */
[----:B------:R-:W-:-:S04]  /*a650*/  UPRMT UR4, UR42, 0x9910, URZ ;  /* 0x000099102a047896 */ /* 0x000fc800080000ff */
[----:B------:R-:W-:Y:S01]  /*a660*/  UISETP.GT.AND UP0, UPT, UR4, 0x9, UPT ;  /* 0x000000090400788c */ /* 0x000fe2000bf04270 */
[----:B0--3--:R-:W-:Y:S01]  /*a670*/  IADD3 R2, P0, PT, R18, UR6, RZ ;  /* 0x0000000612027c10 */ /* 0x009fe2000ff1e0ff */
[----:B-12-45:R-:W-:-:S04]  /*a680*/  IMAD.MOV.U32 R18, RZ, RZ, R0 ;  /* 0x000000ffff127224 */ /* 0x036fc800078e0000 */
        /* <DEDUP_REMOVED lines=13> */
.L_x_2294:
[----:B------:R-:W2:Y:S02]  /*a760*/  LDG.E.U8 R2, desc[UR36][R2.64] ;  /* 0x0000002402027981 */ /* 0x000ea4000c1e1100 */
[----:B--2---:R-:W-:Y:S01]  /*a770*/  I2FP.F32.U32 R5, R2 ;  /* 0x0000000200057245 */ /* 0x004fe20000201000 */
[----:B------:R-:W-:Y:S06]  /*a780*/  BRA `(.L_x_2296) ;  /* 0x0000000c00247947 */ /* 0x000fec0003800000 */
.L_x_2293:
        /* <DEDUP_REMOVED lines=9> */
.L_x_2298:
[----:B------:R-:W2:Y:S02]  /*a820*/  LDG.E R2, desc[UR36][R2.64] ;  /* 0x0000002402027981 */ /* 0x000ea4000c1e1900 */
[----:B--2---:R-:W-:Y:S01]  /*a830*/  I2FP.F32.S32 R5, R2 ;  /* 0x0000000200057245 */ /* 0x004fe20000201400 */
[----:B------:R-:W-:Y:S06]  /*a840*/  BRA `(.L_x_2296) ;  /* 0x0000000800f47947 */ /* 0x000fec0003800000 */
.L_x_2297:
[----:B------:R-:W2:Y:S02]  /*a850*/  LDG.E.U16 R2, desc[UR36][R2.64] ;  /* 0x0000002402027981 */ /* 0x000ea4000c1e1500 */
[----:B--2---:R2:W3:Y:S01]  /*a860*/  I2F.S16 R5, R2 ;  /* 0x0000000200057306 */ /* 0x0044e20000101400 */
[----:B------:R-:W-:Y:S05]  /*a870*/  BRA `(.L_x_2296) ;  /* 0x0000000800e87947 */ /* 0x000fea0003800000 */
.L_x_2292:
        /* <DEDUP_REMOVED lines=8> */
.L_x_2300:
[----:B------:R-:W2:Y:S02]  /*a900*/  LDG.E.U16 R2, desc[UR36][R2.64] ;  /* 0x0000002402027981 */ /* 0x000ea4000c1e1500 */
[----:B--2---:R-:W-:Y:S01]  /*a910*/  HADD2.F32 R5, -RZ, R2.H0_H0 ;  /* 0x20000002ff057230 */ /* 0x004fe20000004100 */
[----:B------:R-:W-:Y:S06]  /*a920*/  BRA `(.L_x_2296) ;  /* 0x0000000800bc7947 */ /* 0x000fec0003800000 */
.L_x_2299:
        /* <DEDUP_REMOVED lines=8> */
.L_x_2302:
[----:B------:R-:W2:Y:S02]  /*a9b0*/  LDG.E.U16 R2, desc[UR36][R2.64] ;  /* 0x0000002402027981 */ /* 0x000ea4000c1e1500 */
[----:B--2---:R-:W-:Y:S01]  /*a9c0*/  HADD2.F32 R5, -RZ, R2.H0_H0 ;  /* 0x20000002ff057230 */ /* 0x004fe20000004100 */
[----:B------:R-:W-:Y:S06]  /*a9d0*/  BRA `(.L_x_2296) ;  /* 0x0000000800907947 */ /* 0x000fec0003800000 */
.L_x_2301:
[----:B------:R-:W2:Y:S01]  /*a9e0*/  LDG.E.64 R2, desc[UR36][R2.64] ;  /* 0x0000002402027981 */ /* 0x000ea2000c1e1b00 */
[----:B------:R-:W-:Y:S01]  /*a9f0*/  UMOV UR4, 0xf0000000 ;  /* 0xf000000000047882 */ /* 0x000fe20000000000 */
[----:B------:R-:W-:Y:S01]  /*aa00*/  UMOV UR5, 0x380fffff ;  /* 0x380fffff00057882 */ /* 0x000fe20000000000 */
[----:B--2---:R-:W0:Y:S01]  /*aa10*/  F2F.F32.F64 R5, R2 ;  /* 0x0000000200057310 */ /* 0x004e220000301000 */
[----:B------:R-:W-:-:S14]  /*aa20*/  DSETP.GEU.AND P0, PT, |R2|, UR4, PT ;  /* 0x0000000402007e2a */ /* 0x000fdc000bf0e200 */
[----:B0-----:R-:W-:Y:S01]  /*aa30*/  @!P0 FMUL R5, R5, 1.175494350822287508e-38 ;  /* 0x0080000005058820 */ /* 0x001fe20000400000 */
[----:B------:R-:W-:Y:S06]  /*aa40*/  BRA `(.L_x_2296) ;  /* 0x0000000800747947 */ /* 0x000fec0003800000 */
.L_x_2291:
        /* <DEDUP_REMOVED lines=12> */
.L_x_2305:
[----:B------:R-:W2:Y:S01]  /*ab10*/  LDG.E.64 R2, desc[UR36][R2.64] ;  /* 0x0000002402027981 */ /* 0x000ea2000c1e1b00 */
[----:B------:R-:W-:Y:S01]  /*ab20*/  UMOV UR4, 0xf0000000 ;  /* 0xf000000000047882 */ /* 0x000fe20000000000 */
[----:B------:R-:W-:Y:S01]  /*ab30*/  UMOV UR5, 0x380fffff ;  /* 0x380fffff00057882 */ /* 0x000fe20000000000 */
[----:B--2---:R-:W0:Y:S01]  /*ab40*/  F2F.F32.F64 R5, R2 ;  /* 0x0000000200057310 */ /* 0x004e220000301000 */
[----:B------:R-:W-:-:S14]  /*ab50*/  DSETP.GEU.AND P0, PT, |R2|, UR4, PT ;  /* 0x0000000402007e2a */ /* 0x000fdc000bf0e200 */
[----:B0-----:R-:W-:Y:S01]  /*ab60*/  @!P0 FMUL R5, R5, 1.175494350822287508e-38 ;  /* 0x0080000005058820 */ /* 0x001fe20000400000 */
[----:B------:R-:W-:Y:S06]  /*ab70*/  BRA `(.L_x_2296) ;  /* 0x0000000800287947 */ /* 0x000fec0003800000 */
.L_x_2304:
        /* <DEDUP_REMOVED lines=14> */
[----:B------:R-:W-:Y:S01]  /*ac60*/  IADD3 R7, PT, PT, R4, -0x4, RZ ;  /* 0xfffffffc04077810 */ /* 0x000fe20007ffe0ff */
[----:B------:R-:W-:-:S03]  /*ac70*/  VIADD R4, R0, 0x1000000 ;  /* 0x0100000000047836 */ /* 0x000fc60000000000 */
[----:B------:R-:W-:Y:S01]  /*ac80*/  SHF.L.U32 R6, R0, R7, RZ ;  /* 0x0000000700067219 */ /* 0x000fe200000006ff */
[----:B------:R-:W-:Y:S01]  /*ac90*/  IMAD.SHL.U32 R7, R7, 0x800000, RZ ;  /* 0x0080000007077824 */ /* 0x000fe200078e00ff */
[----:B------:R-:W-:-:S04]  /*aca0*/  SHF.R.S32.HI R4, RZ, 0x8, R4 ;  /* 0x00000008ff047819 */ /* 0x000fc80000011404 */
[----:B------:R-:W-:-:S04]  /*acb0*/  LEA.HI R6, R6, -R7, RZ, 0x1c ;  /* 0x8000000706067211 */ /* 0x000fc800078fe0ff */
[----:B------:R-:W-:-:S04]  /*acc0*/  IADD3 R3, PT, PT, R6, 0x3c000000, RZ ;  /* 0x3c00000006037810 */ /* 0x000fc80007ffe0ff */
[----:B------:R-:W-:-:S04]  /*acd0*/  LOP3.LUT R3, R3, 0x7f800000, R4, 0xf8, !PT ;  /* 0x7f80000003037812 */ /* 0x000fc800078ef804 */
[----:B------:R-:W-:-:S04]  /*ace0*/  SEL R0, R3, RZ, P0 ;  /* 0x000000ff03007207 */ /* 0x000fc80000000000 */
[----:B------:R-:W-:Y:S01]  /*acf0*/  LOP3.LUT R5, R0, 0x80000000, R5, 0xf8, !PT ;  /* 0x8000000000057812 */ /* 0x000fe200078ef805 */
[----:B------:R-:W-:Y:S06]  /*ad00*/  BRA `(.L_x_2296) ;  /* 0x0000000400c47947 */ /* 0x000fec0003800000 */
.L_x_2307:
        /* <DEDUP_REMOVED lines=12> */
.L_x_2306:
[----:B------:R-:W2:Y:S02]  /*add0*/  LDG.E.U16 R2, desc[UR36][R2.64] ;  /* 0x0000002402027981 */ /* 0x000ea4000c1e1500 */
[----:B--2---:R-:W-:Y:S01]  /*ade0*/  SHF.L.U32 R5, R2, 0x10, RZ ;  /* 0x0000001002057819 */ /* 0x004fe200000006ff */
[----:B------:R-:W-:Y:S06]  /*adf0*/  BRA `(.L_x_2296) ;  /* 0x0000000400887947 */ /* 0x000fec0003800000 */
.L_x_2303:
        /* <DEDUP_REMOVED lines=11> */
.L_x_2310:
        /* <DEDUP_REMOVED lines=20> */
.L_x_2312:
[----:B------:R-:W-:Y:S05]  /*aff0*/  BSYNC.RECONVERGENT B0 ;  /* 0x0000000000007941 */ /* 0x000fea0003800200 */
.L_x_2311:
[----:B------:R-:W-:Y:S01]  /*b000*/  IMAD.SHL.U32 R0, R0, 0x100000, RZ ;  /* 0x0010000000007824 */ /* 0x000fe200078e00ff */
[----:B------:R-:W-:-:S04]  /*b010*/  LEA R2, R2, 0x3b800000, 0x17 ;  /* 0x3b80000002027811 */ /* 0x000fc800078eb8ff */
[----:B------:R-:W-:Y:S01]  /*b020*/  LOP3.LUT R5, R2, R0, R7, 0xfe, !PT ;  /* 0x0000000002057212 */ /* 0x000fe200078efe07 */
[----:B------:R-:W-:Y:S06]  /*b030*/  BRA `(.L_x_2296) ;  /* 0x0000000000f87947 */ /* 0x000fec0003800000 */
.L_x_2309:
        /* <DEDUP_REMOVED lines=20> */
.L_x_2314:
[----:B------:R-:W-:Y:S05]  /*b180*/  BSYNC.RECONVERGENT B0 ;  /* 0x0000000000007941 */ /* 0x000fea0003800200 */
.L_x_2313:
[----:B------:R-:W-:Y:S01]  /*b190*/  IMAD.SHL.U32 R0, R0, 0x200000, RZ ;  /* 0x0020000000007824 */ /* 0x000fe200078e00ff */
[----:B------:R-:W-:-:S04]  /*b1a0*/  LEA R2, R2, 0x37800000, 0x17 ;  /* 0x3780000002027811 */ /* 0x000fc800078eb8ff */
[----:B------:R-:W-:Y:S01]  /*b1b0*/  LOP3.LUT R5, R2, R0, R7, 0xfe, !PT ;  /* 0x0000000002057212 */ /* 0x000fe200078efe07 */
[----:B------:R-:W-:Y:S06]  /*b1c0*/  BRA `(.L_x_2296) ;  /* 0x0000000000947947 */ /* 0x000fec0003800000 */
.L_x_2308:
        /* <DEDUP_REMOVED lines=14> */
.L_x_2295:
        /* <DEDUP_REMOVED lines=16> */
.L_x_2317:
[----:B------:R-:W-:Y:S01]  /*b3b0*/  IMAD.MOV.U32 R5, RZ, RZ, RZ ;  /* 0x000000ffff057224 */ /* 0x000fe200078e00ff */
[----:B------:R-:W-:Y:S06]  /*b3c0*/  BRA `(.L_x_2296) ;  /* 0x0000000000147947 */ /* 0x000fec0003800000 */
.L_x_2316:
[----:B------:R-:W2:Y:S02]  /*b3d0*/  LDG.E.64 R2, desc[UR36][R2.64] ;  /* 0x0000002402027981 */ /* 0x000ea4000c1e1b00 */
[----:B--2---:R0:W1:Y:S01]  /*b3e0*/  I2F.U64 R5, R2 ;  /* 0x0000000200057312 */ /* 0x0040620000301000 */
[----:B------:R-:W-:Y:S05]  /*b3f0*/  BRA `(.L_x_2296) ;  /* 0x0000000000087947 */ /* 0x000fea0003800000 */
.L_x_2315:
[----:B------:R-:W2:Y:S02]  /*b400*/  LDG.E R2, desc[UR36][R2.64] ;  /* 0x0000002402027981 */ /* 0x000ea4000c1e1900 */
[----:B--2---:R-:W-:-:S07]  /*b410*/  I2FP.F32.U32 R5, R2 ;  /* 0x0000000200057245 */ /* 0x004fce0000201000 */
.L_x_2296:
[----:B------:R-:W-:Y:S05]  /*b420*/  BSYNC.RECONVERGENT B6 ;  /* 0x0000000000067941 */ /* 0x000fea0003800200 */
.L_x_2290:
[----:B------:R-:W2:Y:S01]  /*b430*/  LDCU.64 UR6, c[0x0][0x5e8] ;  /* 0x0000bd00ff0677ac */ /* 0x000ea20008000a00 */
[----:B------:R-:W-:Y:S01]  /*b440*/  FSETP.GT.FTZ.AND P0, PT, R18, RZ, PT ;  /* 0x000000ff1200720b */ /* 0x000fe20003f14000 */
[----:B------:R-:W-:-:S04]  /*b450*/  UPRMT UR4, UR43, 0x9910, URZ ;  /* 0x000099102b047896 */ /* 0x000fc800080000ff */
[----:B------:R-:W-:-:S08]  /*b460*/  UISETP.GT.AND UP0, UPT, UR4, 0x9, UPT ;  /* 0x000000090400788c */ /* 0x000fd0000bf04270 */
[----:B01-3-5:R-:W-:Y:S01]  /*b470*/  @!P0 FMUL.FTZ R18, R5, R18 ;  /* 0x0000001205128220 */ /* 0x02bfe20000410000 */
[----:B--2-4-:R-:W-:-:S04]  /*b480*/  IADD3 R2, P1, PT, R16, UR6, RZ ;  /* 0x0000000610027c10 */ /* 0x014fc8000ff3e0ff */
[----:B------:R-:W-:Y:S01]  /*b490*/  IADD3.X R3, PT, PT, RZ, UR7, RZ, P1, !PT ;  /* 0x00000007ff037c10 */ /* 0x000fe20008ffe4ff */
[----:B------:R-:W-:Y:S08]  /*b4a0*/  BRA.U UP0, `(.L_x_2318) ;  /* 0x0000000100e87547 */ /* 0x000ff0000b800000 */
        /* <DEDUP_REMOVED lines=11> */
.L_x_2321:
[----:B------:R-:W0:Y:S02]  /*b560*/  F2I.S64.TRUNC R18, R18 ;  /* 0x0000001200127311 */ /* 0x000e24000020d900 */
[----:B0-----:R-:W-:-:S05]  /*b570*/  IMAD.MOV.U32 R5, RZ, RZ, R18 ;  /* 0x000000ffff057224 */ /* 0x001fca00078e0012 */
[----:B------:R0:W-:Y:S01]  /*b580*/  STG.E.U8 desc[UR36][R2.64], R5 ;  /* 0x0000000502007986 */ /* 0x0001e2000c101124 */
[----:B------:R-:W-:Y:S05]  /*b590*/  BRA `(.L_x_2323) ;  /* 0x0000000c00287947 */ /* 0x000fea0003800000 */
.L_x_2320:
        /* <DEDUP_REMOVED lines=9> */
.L_x_2325:
[----:B------:R-:W0:Y:S02]  /*b630*/  F2I.FTZ.TRUNC.NTZ R5, R18 ;  /* 0x0000001200057305 */ /* 0x000e24000021f100 */
[----:B0-----:R0:W-:Y:S01]  /*b640*/  STG.E desc[UR36][R2.64], R5 ;  /* 0x0000000502007986 */ /* 0x0011e2000c101924 */
[----:B------:R-:W-:Y:S05]  /*b650*/  BRA `(.L_x_2323) ;  /* 0x0000000800f87947 */ /* 0x000fea0003800000 */
.L_x_2324:
[----:B------:R-:W0:Y:S02]  /*b660*/  F2I.FTZ.TRUNC.NTZ R5, R18 ;  /* 0x0000001200057305 */ /* 0x000e24000021f100 */
[----:B0-----:R0:W-:Y:S01]  /*b670*/  STG.E.U16 desc[UR36][R2.64], R5 ;  /* 0x0000000502007986 */ /* 0x0011e2000c101524 */
[----:B------:R-:W-:Y:S05]  /*b680*/  BRA `(.L_x_2323) ;  /* 0x0000000800ec7947 */ /* 0x000fea0003800000 */
.L_x_2319:
        /* <DEDUP_REMOVED lines=8> */
.L_x_2327:
[----:B------:R-:W-:-:S05]  /*b710*/  F2FP.F16.F32.PACK_AB R18, RZ, R18 ;  /* 0x00000012ff12723e */ /* 0x000fca00000000ff */
[----:B------:R0:W-:Y:S01]  /*b720*/  STG.E.U16 desc[UR36][R2.64], R18 ;  /* 0x0000001202007986 */ /* 0x0001e2000c101524 */
[----:B------:R-:W-:Y:S05]  /*b730*/  BRA `(.L_x_2323) ;  /* 0x0000000800c07947 */ /* 0x000fea0003800000 */
.L_x_2326:
        /* <DEDUP_REMOVED lines=9> */
.L_x_2329:
[----:B------:R-:W-:-:S04]  /*b7d0*/  F2FP.F16.F32.PACK_AB R5, RZ, R18 ;  /* 0x00000012ff05723e */ /* 0x000fc800000000ff */
[----:B------:R-:W-:-:S05]  /*b7e0*/  PRMT R5, R5, 0x5410, RZ ;  /* 0x0000541005057816 */ /* 0x000fca00000000ff */
[----:B------:R0:W-:Y:S01]  /*b7f0*/  STG.E desc[UR36][R2.64], R5 ;  /* 0x0000000502007986 */ /* 0x0001e2000c101924 */
[----:B------:R-:W-:Y:S05]  /*b800*/  BRA `(.L_x_2323) ;  /* 0x00000008008c7947 */ /* 0x000fea0003800000 */
.L_x_2328:
[----:B------:R-:W-:-:S06]  /*b810*/  FMUL.FTZ R4, R18, 1 ;  /* 0x3f80000012047820 */ /* 0x000fcc0000410000 */
[----:B------:R-:W0:Y:S02]  /*b820*/  F2F.F64.F32 R4, R4 ;  /* 0x0000000400047310 */ /* 0x000e240000201800 */
[----:B0-----:R0:W-:Y:S01]  /*b830*/  STG.E.64 desc[UR36][R2.64], R4 ;  /* 0x0000000402007986 */ /* 0x0011e2000c101b24 */
[----:B------:R-:W-:Y:S05]  /*b840*/  BRA `(.L_x_2323) ;  /* 0x00000008007c7947 */ /* 0x000fea0003800000 */
.L_x_2318:
        /* <DEDUP_REMOVED lines=13> */
.L_x_2333:
[----:B------:R-:W-:Y:S01]  /*b920*/  LOP3.LUT R4, R18, 0x7fffffff, RZ, 0xc0, !PT ;  /* 0x7fffffff12047812 */ /* 0x000fe200078ec0ff */
[----:B------:R-:W-:Y:S01]  /*b930*/  BSSY.RECONVERGENT B0, `(.L_x_2334) ;  /* 0x0000012000007945 */ /* 0x000fe20003800200 */
[----:B------:R-:W-:Y:S02]  /*b940*/  MOV R0, 0x80 ;  /* 0x0000008000007802 */ /* 0x000fe40000000f00 */
        /* <DEDUP_REMOVED lines=13> */
.L_x_2336:
[----:B------:R-:W-:-:S04]  /*ba20*/  SHF.R.U32.HI R18, RZ, 0x18, R18 ;  /* 0x00000018ff127819 */ /* 0x000fc80000011612 */
[----:B------:R-:W-:-:S04]  /*ba30*/  LOP3.LUT R5, R5, 0x80, R18, 0xf8, !PT ;  /* 0x0000008005057812 */ /* 0x000fc800078ef812 */
[----:B------:R-:W-:-:S07]  /*ba40*/  PRMT R0, R5, 0x7610, R0 ;  /* 0x0000761005007816 */ /* 0x000fce0000000000 */
.L_x_2335:
[----:B------:R-:W-:Y:S05]  /*ba50*/  BSYNC.RECONVERGENT B0 ;  /* 0x0000000000007941 */ /* 0x000fea0003800200 */
.L_x_2334:
[----:B------:R0:W-:Y:S01]  /*ba60*/  STG.E.U8 desc[UR36][R2.64], R0 ;  /* 0x0000000002007986 */ /* 0x0001e2000c101124 */
[----:B------:R-:W-:Y:S05]  /*ba70*/  BRA `(.L_x_2323) ;  /* 0x0000000400f07947 */ /* 0x000fea0003800000 */
.L_x_2332:
        /* <DEDUP_REMOVED lines=16> */
.L_x_2339:
[----:B------:R-:W-:-:S04]  /*bb80*/  SHF.R.U32.HI R18, RZ, 0x18, R18 ;  /* 0x00000018ff127819 */ /* 0x000fc80000011612 */
[----:B------:R-:W-:-:S04]  /*bb90*/  LOP3.LUT R5, R5, 0x80, R18, 0xf8, !PT ;  /* 0x0000008005057812 */ /* 0x000fc800078ef812 */
[----:B------:R-:W-:-:S07]  /*bba0*/  PRMT R0, R5, 0x7610, R0 ;  /* 0x0000761005007816 */ /* 0x000fce0000000000 */
.L_x_2338:
[----:B------:R-:W-:Y:S05]  /*bbb0*/  BSYNC.RECONVERGENT B0 ;  /* 0x0000000000007941 */ /* 0x000fea0003800200 */
.L_x_2337:
[----:B------:R0:W-:Y:S01]  /*bbc0*/  STG.E.U8 desc[UR36][R2.64], R0 ;  /* 0x0000000002007986 */ /* 0x0001e2000c101124 */
[----:B------:R-:W-:Y:S05]  /*bbd0*/  BRA `(.L_x_2323) ;  /* 0x0000000400987947 */ /* 0x000fea0003800000 */
.L_x_2331:
        /* <DEDUP_REMOVED lines=11> */
[----:B------:R-:W-:Y:S01]  /*bc90*/  IMAD.MOV.U32 R5, RZ, RZ, 0xff ;  /* 0x000000ffff057424 */ /* 0x000fe200078e00ff */
        /* <DEDUP_REMOVED lines=9> */
.L_x_2341:
[----:B------:R-:W0:Y:S02]  /*bd30*/  F2I.U64.TRUNC R18, R18 ;  /* 0x0000001200127311 */ /* 0x000e24000020d800 */
[----:B0-----:R0:W-:Y:S01]  /*bd40*/  STG.E.64 desc[UR36][R2.64], R18 ;  /* 0x0000001202007986 */ /* 0x0011e2000c101b24 */
[----:B------:R-:W-:Y:S05]  /*bd50*/  BRA `(.L_x_2323) ;  /* 0x0000000400387947 */ /* 0x000fea0003800000 */
.L_x_2340:
[----:B------:R-:W0:Y:S02]  /*bd60*/  F2I.FTZ.U32.TRUNC.NTZ R5, R18 ;  /* 0x0000001200057305 */ /* 0x000e24000021f000 */
[----:B0-----:R0:W-:Y:S01]  /*bd70*/  STG.E desc[UR36][R2.64], R5 ;  /* 0x0000000502007986 */ /* 0x0011e2000c101924 */
[----:B------:R-:W-:Y:S05]  /*bd80*/  BRA `(.L_x_2323) ;  /* 0x00000004002c7947 */ /* 0x000fea0003800000 */
.L_x_2330:
        /* <DEDUP_REMOVED lines=10> */
.L_x_2343:
[----:B------:R-:W-:Y:S01]  /*be30*/  FMUL.FTZ R4, R18, 1 ;  /* 0x3f80000012047820 */ /* 0x000fe20000410000 */
[----:B------:R-:W-:-:S05]  /*be40*/  CS2R R6, SRZ ;  /* 0x0000000000067805 */ /* 0x000fca000001ff00 */
[----:B------:R-:W0:Y:S02]  /*be50*/  F2F.F64.F32 R4, R4 ;  /* 0x0000000400047310 */ /* 0x000e240000201800 */
[----:B0-----:R4:W-:Y:S01]  /*be60*/  STG.E.128 desc[UR36][R2.64], R4 ;  /* 0x0000000402007986 */ /* 0x0019e2000c101d24 */
[----:B------:R-:W-:Y:S05]  /*be70*/  BRA `(.L_x_2323) ;  /* 0x0000000000f07947 */ /* 0x000fea0003800000 */
.L_x_2342:
[----:B------:R-:W-:-:S09]  /*be80*/  UISETP.NE.AND UP0, UPT, UR4, 0xf, UPT ;  /* 0x0000000f0400788c */ /* 0x000fd2000bf05270 */
[----:B------:R-:W-:Y:S05]  /*be90*/  BRA.U !UP0, `(.L_x_2344) ;  /* 0x0000000108e07547 */ /* 0x000fea000b800000 */
[----:B------:R-:W-:-:S09]  /*bea0*/  UISETP.NE.AND UP0, UPT, UR4, 0x17, UPT ;  /* 0x000000170400788c */ /* 0x000fd2000bf05270 */
[----:B------:R-:W-:Y:S05]  /*beb0*/  BRA.U !UP0, `(.L_x_2345) ;  /* 0x00000001088c7547 */ /* 0x000fea000b800000 */
[----:B------:R-:W-:-:S09]  /*bec0*/  UISETP.NE.AND UP0, UPT, UR4, 0x18, UPT ;  /* 0x000000180400788c */ /* 0x000fd2000bf05270 */
[----:B------:R-:W-:Y:S05]  /*bed0*/  BRA.U !UP0, `(.L_x_2346) ;  /* 0x0000000108447547 */ /* 0x000fea000b800000 */
.L_x_2322:
        /* <DEDUP_REMOVED lines=16> */
.L_x_2347:
[----:B------:R-:W-:Y:S05]  /*bfe0*/  BRA `(.L_x_2323) ;  /* 0x0000000000947947 */ /* 0x000fea0003800000 */
.L_x_2346:
[----:B------:R-:W-:Y:S01]  /*bff0*/  LOP3.LUT R4, R18, 0x7fffffff, RZ, 0xc0, !PT ;  /* 0x7fffffff12047812 */ /* 0x000fe200078ec0ff */
[----:B------:R-:W-:Y:S01]  /*c000*/  BSSY.RECONVERGENT B0, `(.L_x_2348) ;  /* 0x000000b000007945 */ /* 0x000fe20003800200 */
[----:B------:R-:W-:Y:S02]  /*c010*/  SHF.R.U32.HI R7, RZ, 0x18, R18 ;  /* 0x00000018ff077819 */ /* 0x000fe40000011612 */
[----:B------:R-:W-:Y:S02]  /*c020*/  ISETP.GT.U32.AND P0, PT, R4, 0x43efffff, PT ;  /* 0x43efffff0400780c */ /* 0x000fe40003f04070 */
[----:B------:R-:W-:-:S11]  /*c030*/  MOV R0, 0x7f ;  /* 0x0000007f00007802 */ /* 0x000fd60000000f00 */
[----:B------:R-:W-:Y:S05]  /*c040*/  @P0 BRA `(.L_x_2349) ;  /* 0x0000000000180947 */ /* 0x000fea0003800000 */
[----:B------:R-:W-:-:S13]  /*c050*/  ISETP.GE.U32.AND P0, PT, R4, 0x3c800000, PT ;  /* 0x3c8000000400780c */ /* 0x000fda0003f06070 */
[----:B------:R-:W-:-:S04]  /*c060*/  @P0 SHF.R.U32.HI R0, RZ, 0x14, R18 ;  /* 0x00000014ff000819 */ /* 0x000fc80000011612 */
[----:B------:R-:W-:-:S04]  /*c070*/  @P0 LOP3.LUT R5, R0, 0x1, RZ, 0xc0, !PT ;  /* 0x0000000100050812 */ /* 0x000fc800078ec0ff */
[----:B------:R-:W-:-:S04]  /*c080*/  @P0 IADD3 R0, PT, PT, R18, 0x407ffff, R5 ;  /* 0x0407ffff12000810 */ /* 0x000fc80007ffe005 */
[----:B------:R-:W-:Y:S01]  /*c090*/  @P0 SHF.R.U32.HI R0, RZ, 0x14, R0 ;  /* 0x00000014ff000819 */ /* 0x000fe20000011600 */
[----:B------:R-:W-:-:S07]  /*c0a0*/  @!P0 FADD.FTZ R0, R4, 16384 ;  /* 0x4680000004008421 */ /* 0x000fce0000010000 */
.L_x_2349:
[----:B------:R-:W-:Y:S05]  /*c0b0*/  BSYNC.RECONVERGENT B0 ;  /* 0x0000000000007941 */ /* 0x000fea0003800200 */
.L_x_2348:
[----:B------:R-:W-:-:S05]  /*c0c0*/  LOP3.LUT R5, R0, 0x80, R7, 0xf8, !PT ;  /* 0x0000008000057812 */ /* 0x000fca00078ef807 */
[----:B------:R1:W-:Y:S01]  /*c0d0*/  STG.E.U8 desc[UR36][R2.64], R5 ;  /* 0x0000000502007986 */ /* 0x0003e2000c101124 */
[----:B------:R-:W-:Y:S05]  /*c0e0*/  BRA `(.L_x_2323) ;  /* 0x0000000000547947 */ /* 0x000fea0003800000 */
.L_x_2345:
        /* <DEDUP_REMOVED lines=11> */
.L_x_2351:
[----:B------:R-:W-:Y:S01]  /*c1a0*/  IMAD.MOV.U32 R0, RZ, RZ, 0x7f ;  /* 0x0000007fff007424 */ /* 0x000fe200078e00ff */
[----:B------:R-:W-:-:S04]  /*c1b0*/  ISETP.GT.U32.AND P0, PT, R4, 0x7f800000, PT ;  /* 0x7f8000000400780c */ /* 0x000fc80003f04070 */
[----:B------:R-:W-:-:S09]  /*c1c0*/  SEL R0, R0, 0x7c, P0 ;  /* 0x0000007c00007807 */ /* 0x000fd20000000000 */
.L_x_2352:
[----:B------:R-:W-:Y:S05]  /*c1d0*/  BSYNC.RECONVERGENT B0 ;  /* 0x0000000000007941 */ /* 0x000fea0003800200 */
.L_x_2350:
[----:B------:R-:W-:-:S04]  /*c1e0*/  SHF.R.U32.HI R5, RZ, 0x18, R18 ;  /* 0x00000018ff057819 */ /* 0x000fc80000011612 */
[----:B------:R-:W-:-:S05]  /*c1f0*/  LOP3.LUT R5, R0, 0x80, R5, 0xf8, !PT ;  /* 0x0000008000057812 */ /* 0x000fca00078ef805 */
[----:B------:R0:W-:Y:S01]  /*c200*/  STG.E.U8 desc[UR36][R2.64], R5 ;  /* 0x0000000502007986 */ /* 0x0001e2000c101124 */
[----:B------:R-:W-:Y:S05]  /*c210*/  BRA `(.L_x_2323) ;  /* 0x0000000000087947 */ /* 0x000fea0003800000 */
.L_x_2344:
[----:B------:R-:W-:-:S05]  /*c220*/  F2FP.BF16.F32.PACK_AB R18, RZ, R18 ;  /* 0x00000012ff12723e */ /* 0x000fca00000010ff */
[----:B------:R2:W-:Y:S02]  /*c230*/  STG.E.U16 desc[UR36][R2.64], R18 ;  /* 0x0000001202007986 */ /* 0x0005e4000c101524 */
.L_x_2323:
[----:B------:R-:W-:-:S07]  /*c240*/  VIADD R17, R17, 0x80 ;  /* 0x0000008011117836 */ /* 0x000fce0000000000 */
.L_x_2260:
[----:B------:R-:W-:Y:S05]  /*c250*/  BSYNC.RECONVERGENT B7 ;  /* 0x0000000000077941 */ /* 0x000fea0003800200 */
.L_x_2259:
[----:B------:R-:W5:Y:S02]  /*c260*/  LDCU UR4, c[0x0][0x380] ;  /* 0x00007000ff0477ac */ /* 0x000f640008000800 */
[----:B-----5:R-:W-:-:S13]  /*c270*/  ISETP.GE.AND P0, PT, R17, UR4, PT ;  /* 0x0000000411007c0c */ /* 0x020fda000bf06270 */
[----:B------:R-:W-:Y:S05]  /*c280*/  @P0 EXIT ;  /* 0x000000000000094d */ /* 0x000fea0003800000 */
[----:B------:R-:W5:Y:S01]  /*c290*/  LDCU UR4, c[0x0][0x388] ;  /* 0x00007100ff0477ac */ /* 0x000f620008000800 */
[----:B0123--:R-:W-:Y:S02]  /*c2a0*/  HFMA2 R18, -RZ, RZ, 0, 0 ;  /* 0x00000000ff127431 */ /* 0x00ffe400000001ff */
[----:B------:R-:W-:Y:S02]  /*c2b0*/  IMAD.MOV.U32 R0, RZ, RZ, RZ ;  /* 0x000000ffff007224 */ /* 0x000fe400078e00ff */
[----:B------:R-:W-:Y:S01]  /*c2c0*/  IMAD.MOV.U32 R16, RZ, RZ, RZ ;  /* 0x000000ffff107224 */ /* 0x000fe200078e00ff */
[----:B-----5:R-:W-:-:S09]  /*c2d0*/  UISETP.NE.AND UP0, UPT, UR4, URZ, UPT ;  /* 0x000000ff0400728c */ /* 0x020fd2000bf05270 */
[----:B------:R-:W-:Y:S05]  /*c2e0*/  BRA.U !UP0, `(.L_x_2353) ;  /* 0x0000001508707547 */ /* 0x000fea000b800000 */
[----:B------:R-:W4:Y:S01]  /*c2f0*/  LDCU.64 UR4, c[0x0][0x390] ;  /* 0x00007200ff0477ac */ /* 0x000f220008000a00 */
[----:B------:R-:W-:Y:S01]  /*c300*/  MOV R16, RZ ;  /* 0x000000ff00107202 */ /* 0x000fe20000000f00 */
[----:B------:R-:W0:Y:S01]  /*c310*/  LDCU UR6, c[0x0][0x38c] ;  /* 0x00007180ff0677ac */ /* 0x000e220008000800 */
[----:B------:R-:W1:Y:S01]  /*c320*/  LDCU.64 UR8, c[0x0][0x4b8] ;  /* 0x00009700ff0877ac */ /* 0x000e620008000a00 */
[----:B------:R-:W-:Y:S02]  /*c330*/  UISETP.NE.AND UP0, UPT, UR41, URZ, UPT ;  /* 0x000000ff2900728c */ /* 0x000fe4000bf05270 */
[----:B----4-:R-:W-:Y:S01]  /*c340*/  IMAD.HI.U32 R2, R17, UR4, R16 ;  /* 0x0000000411027c27 */ /* 0x010fe2000f8e0010 */
        /* <DEDUP_REMOVED lines=342> */
.L_x_2353:
[----:B------:R-:W0:Y:S01]  /*d8b0*/  LDCU.64 UR6, c[0x0][0x5e8] ;  /* 0x0000bd00ff0677ac */ /* 0x000e220008000a00 */
[----:B------:R-:W-:Y:S01]  /*d8c0*/  BSSY.RECONVERGENT B6, `(.L_x_2354) ;  /* 0x00000e0000067945 */ /* 0x000fe20003800200 */
[----:B------:R-:W4:Y:S01]  /*d8d0*/  LDCU.64 UR8, c[0x0][0x5f0] ;  /* 0x0000be00ff0877ac */ /* 0x000f220008000a00 */
[----:B------:R-:W-:-:S04]  /*d8e0*/  UPRMT UR4, UR39, 0x9910, URZ ;  /* 0x0000991027047896 */ /* 0x000fc800080000ff */
[----:B------:R-:W-:Y:S01]  /*d8f0*/  UISETP.GT.AND UP0, UPT, UR4, 0x9, UPT ;  /* 0x000000090400788c */ /* 0x000fe2000bf04270 */
[----:B0-----:R-:W-:Y:S02]  /*d900*/  IADD3 R16, P0, PT, R16, UR6, RZ ;  /* 0x0000000610107c10 */ /* 0x001fe4000ff1e0ff */
[----:B----4-:R-:W-:-:S03]  /*d910*/  IADD3 R2, P1, PT, R0, UR8, RZ ;  /* 0x0000000800027c10 */ /* 0x010fc6000ff3e0ff */
        /* <DEDUP_REMOVED lines=14> */
.L_x_2358:
[----:B------:R-:W2:Y:S02]  /*da00*/  LDG.E.U8 R0, desc[UR36][R2.64] ;  /* 0x0000002402007981 */ /* 0x000ea4000c1e1100 */
[----:B--2---:R-:W-:Y:S01]  /*da10*/  I2FP.F32.U32 R0, R0 ;  /* 0x0000000000007245 */ /* 0x004fe20000201000 */
[----:B------:R-:W-:Y:S06]  /*da20*/  BRA `(.L_x_2360) ;  /* 0x0000000c00247947 */ /* 0x000fec0003800000 */
.L_x_2357:
        /* <DEDUP_REMOVED lines=9> */
.L_x_2362:
[----:B------:R-:W2:Y:S02]  /*dac0*/  LDG.E R0, desc[UR36][R2.64] ;  /* 0x0000002402007981 */ /* 0x000ea4000c1e1900 */
[----:B--2---:R-:W-:Y:S01]  /*dad0*/  I2FP.F32.S32 R0, R0 ;  /* 0x0000000000007245 */ /* 0x004fe20000201400 */
[----:B------:R-:W-:Y:S06]  /*dae0*/  BRA `(.L_x_2360) ;  /* 0x0000000800f47947 */ /* 0x000fec0003800000 */
.L_x_2361:
[----:B------:R-:W2:Y:S02]  /*daf0*/  LDG.E.U16 R0, desc[UR36][R2.64] ;  /* 0x0000002402007981 */ /* 0x000ea4000c1e1500 */
[----:B--2---:R-:W0:Y:S01]  /*db00*/  I2F.S16 R0, R0 ;  /* 0x0000000000007306 */ /* 0x004e220000101400 */
[----:B------:R-:W-:Y:S05]  /*db10*/  BRA `(.L_x_2360) ;  /* 0x0000000800e87947 */ /* 0x000fea0003800000 */
.L_x_2356:
        /* <DEDUP_REMOVED lines=8> */
.L_x_2364:
[----:B------:R-:W2:Y:S02]  /*dba0*/  LDG.E.U16 R0, desc[UR36][R2.64] ;  /* 0x0000002402007981 */ /* 0x000ea4000c1e1500 */
[----:B--2---:R-:W-:Y:S01]  /*dbb0*/  HADD2.F32 R0, -RZ, R0.H0_H0 ;  /* 0x20000000ff007230 */ /* 0x004fe20000004100 */
[----:B------:R-:W-:Y:S06]  /*dbc0*/  BRA `(.L_x_2360) ;  /* 0x0000000800bc7947 */ /* 0x000fec0003800000 */
.L_x_2363:
        /* <DEDUP_REMOVED lines=8> */
.L_x_2366:
[----:B------:R-:W2:Y:S02]  /*dc50*/  LDG.E.U16 R0, desc[UR36][R2.64] ;  /* 0x0000002402007981 */ /* 0x000ea4000c1e1500 */
[----:B--2---:R-:W-:Y:S01]  /*dc60*/  HADD2.F32 R0, -RZ, R0.H0_H0 ;  /* 0x20000000ff007230 */ /* 0x004fe20000004100 */
[----:B------:R-:W-:Y:S06]  /*dc70*/  BRA `(.L_x_2360) ;  /* 0x0000000800907947 */ /* 0x000fec0003800000 */
.L_x_2365:
[----:B------:R-:W2:Y:S01]  /*dc80*/  LDG.E.64 R2, desc[UR36][R2.64] ;  /* 0x0000002402027981 */ /* 0x000ea2000c1e1b00 */
[----:B------:R-:W-:Y:S01]  /*dc90*/  UMOV UR4, 0xf0000000 ;  /* 0xf000000000047882 */ /* 0x000fe20000000000 */
[----:B------:R-:W-:Y:S01]  /*dca0*/  UMOV UR5, 0x380fffff ;  /* 0x380fffff00057882 */ /* 0x000fe20000000000 */
[----:B--2---:R-:W0:Y:S01]  /*dcb0*/  F2F.F32.F64 R0, R2 ;  /* 0x0000000200007310 */ /* 0x004e220000301000 */
[----:B------:R-:W-:-:S14]  /*dcc0*/  DSETP.GEU.AND P0, PT, |R2|, UR4, PT ;  /* 0x0000000402007e2a */ /* 0x000fdc000bf0e200 */
[----:B0-----:R-:W-:Y:S01]  /*dcd0*/  @!P0 FMUL R0, R0, 1.175494350822287508e-38 ;  /* 0x0080000000008820 */ /* 0x001fe20000400000 */
[----:B------:R-:W-:Y:S06]  /*dce0*/  BRA `(.L_x_2360) ;  /* 0x0000000800747947 */ /* 0x000fec0003800000 */
.L_x_2355:
        /* <DEDUP_REMOVED lines=12> */
.L_x_2369:
[----:B------:R-:W2:Y:S01]  /*ddb0*/  LDG.E.64 R2, desc[UR36][R2.64] ;  /* 0x0000002402027981 */ /* 0x000ea2000c1e1b00 */
[----:B------:R-:W-:Y:S01]  /*ddc0*/  UMOV UR4, 0xf0000000 ;  /* 0xf000000000047882 */ /* 0x000fe20000000000 */
[----:B------:R-:W-:Y:S01]  /*ddd0*/  UMOV UR5, 0x380fffff ;  /* 0x380fffff00057882 */ /* 0x000fe20000000000 */
[----:B--2---:R-:W0:Y:S01]  /*dde0*/  F2F.F32.F64 R0, R2 ;  /* 0x0000000200007310 */ /* 0x004e220000301000 */
[----:B------:R-:W-:-:S14]  /*ddf0*/  DSETP.GEU.AND P0, PT, |R2|, UR4, PT ;  /* 0x0000000402007e2a */ /* 0x000fdc000bf0e200 */
[----:B0-----:R-:W-:Y:S01]  /*de00*/  @!P0 FMUL R0, R0, 1.175494350822287508e-38 ;  /* 0x0080000000008820 */ /* 0x001fe20000400000 */
[----:B------:R-:W-:Y:S06]  /*de10*/  BRA `(.L_x_2360) ;  /* 0x0000000800287947 */ /* 0x000fec0003800000 */
.L_x_2368:
        /* <DEDUP_REMOVED lines=25> */
.L_x_2371:
        /* <DEDUP_REMOVED lines=12> */
.L_x_2370:
[----:B------:R-:W2:Y:S02]  /*e070*/  LDG.E.U16 R0, desc[UR36][R2.64] ;  /* 0x0000002402007981 */ /* 0x000ea4000c1e1500 */
[----:B--2---:R-:W-:Y:S01]  /*e080*/  IMAD.U32 R0, R0, 0x10000, RZ ;  /* 0x0001000000007824 */ /* 0x004fe200078e00ff */
[----:B------:R-:W-:Y:S06]  /*e090*/  BRA `(.L_x_2360) ;  /* 0x0000000400887947 */ /* 0x000fec0003800000 */
.L_x_2367:
        /* <DEDUP_REMOVED lines=11> */
.L_x_2374:
        /* <DEDUP_REMOVED lines=20> */
.L_x_2376:
[----:B------:R-:W-:Y:S05]  /*e290*/  BSYNC.RECONVERGENT B0 ;  /* 0x0000000000007941 */ /* 0x000fea0003800200 */
.L_x_2375:
[----:B------:R-:W-:Y:S02]  /*e2a0*/  SHF.L.U32 R0, R0, 0x14, RZ ;  /* 0x0000001400007819 */ /* 0x000fe400000006ff */
[----:B------:R-:W-:-:S04]  /*e2b0*/  LEA R2, R2, 0x3b800000, 0x17 ;  /* 0x3b80000002027811 */ /* 0x000fc800078eb8ff */
[----:B------:R-:W-:Y:S01]  /*e2c0*/  LOP3.LUT R0, R2, R0, R7, 0xfe, !PT ;  /* 0x0000000002007212 */ /* 0x000fe200078efe07 */
[----:B------:R-:W-:Y:S06]  /*e2d0*/  BRA `(.L_x_2360) ;  /* 0x0000000000f87947 */ /* 0x000fec0003800000 */
.L_x_2373:
        /* <DEDUP_REMOVED lines=20> */
.L_x_2378:
[----:B------:R-:W-:Y:S05]  /*e420*/  BSYNC.RECONVERGENT B0 ;  /* 0x0000000000007941 */ /* 0x000fea0003800200 */
.L_x_2377:
[----:B------:R-:W-:Y:S01]  /*e430*/  IMAD.SHL.U32 R0, R0, 0x200000, RZ ;  /* 0x0020000000007824 */ /* 0x000fe200078e00ff */
[----:B------:R-:W-:-:S04]  /*e440*/  LEA R2, R2, 0x37800000, 0x17 ;  /* 0x3780000002027811 */ /* 0x000fc800078eb8ff */
[----:B------:R-:W-:Y:S01]  /*e450*/  LOP3.LUT R0, R2, R0, R7, 0xfe, !PT ;  /* 0x0000000002007212 */ /* 0x000fe200078efe07 */
[----:B------:R-:W-:Y:S06]  /*e460*/  BRA `(.L_x_2360) ;  /* 0x0000000000947947 */ /* 0x000fec0003800000 */
.L_x_2372:
        /* <DEDUP_REMOVED lines=14> */
.L_x_2359:
        /* <DEDUP_REMOVED lines=16> */
.L_x_2381:
[----:B------:R-:W-:Y:S01]  /*e650*/  MOV R0, RZ ;  /* 0x000000ff00007202 */ /* 0x000fe20000000f00 */
[----:B------:R-:W-:Y:S06]  /*e660*/  BRA `(.L_x_2360) ;  /* 0x0000000000147947 */ /* 0x000fec0003800000 */
.L_x_2380:
[----:B------:R-:W2:Y:S02]  /*e670*/  LDG.E.64 R2, desc[UR36][R2.64] ;  /* 0x0000002402027981 */ /* 0x000ea4000c1e1b00 */
[----:B--2---:R0:W1:Y:S01]  /*e680*/  I2F.U64 R0, R2 ;  /* 0x0000000200007312 */ /* 0x0040620000301000 */
[----:B------:R-:W-:Y:S05]  /*e690*/  BRA `(.L_x_2360) ;  /* 0x0000000000087947 */ /* 0x000fea0003800000 */
.L_x_2379:
[----:B------:R-:W2:Y:S02]  /*e6a0*/  LDG.E R0, desc[UR36][R2.64] ;  /* 0x0000002402007981 */ /* 0x000ea4000c1e1900 */
[----:B--2---:R-:W-:-:S07]  /*e6b0*/  I2FP.F32.U32 R0, R0 ;  /* 0x0000000000007245 */ /* 0x004fce0000201000 */
.L_x_2360:
[----:B------:R-:W-:Y:S05]  /*e6c0*/  BSYNC.RECONVERGENT B6 ;  /* 0x0000000000067941 */ /* 0x000fea0003800200 */
.L_x_2354:
[----:B------:R-:W0:Y:S01]  /*e6d0*/  LDCU.64 UR6, c[0x0][0x5f8] ;  /* 0x0000bf00ff0677ac */ /* 0x000e220008000a00 */
[----:B------:R-:W-:Y:S01]  /*e6e0*/  BSSY.RECONVERGENT B6, `(.L_x_2382) ;  /* 0x00000de000067945 */ /* 0x000fe20003800200 */
[----:B------:R-:W-:-:S04]  /*e6f0*/  UPRMT UR4, UR42, 0x9910, URZ ;  /* 0x000099102a047896 */ /* 0x000fc800080000ff */
[----:B------:R-:W-:Y:S01]  /*e700*/  UISETP.GT.AND UP0, UPT, UR4, 0x9, UPT ;  /* 0x000000090400788c */ /* 0x000fe2000bf04270 */
[----:B0-234-:R-:W-:Y:S01]  /*e710*/  IADD3 R2, P0, PT, R18, UR6, RZ ;  /* 0x0000000612027c10 */ /* 0x01dfe2000ff1e0ff */
[----:B-1---5:R-:W-:-:S04]  /*e720*/  IMAD.MOV.U32 R18, RZ, RZ, R0 ;  /* 0x000000ffff127224 */ /* 0x022fc800078e0000 */
        /* <DEDUP_REMOVED lines=13> */
.L_x_2386:
[----:B------:R-:W2:Y:S02]  /*e800*/  LDG.E.U8 R2, desc[UR36][R2.64] ;  /* 0x0000002402027981 */ /* 0x000ea4000c1e1100 */
[----:B--2---:R-:W-:Y:S01]  /*e810*/  I2FP.F32.U32 R5, R2 ;  /* 0x0000000200057245 */ /* 0x004fe20000201000 */
[----:B------:R-:W-:Y:S06]  /*e820*/  BRA `(.L_x_2388) ;  /* 0x0000000c00247947 */ /* 0x000fec0003800000 */
.L_x_2385:
[----:B------:R-:W-:-:S09]  /*e830*/  UISETP.NE.AND UP0, UPT, UR4, 0x2, UPT ;  /* 0x000000020400788c */ /* 0x000fd2000bf05270 */
[----:B------:R-:W-:Y:S05]  /*e840*/  BRA.U !UP0, `(.L_x_2389) ;  /* 0x0000000108287547 */ /* 0x000fea000b800000 */
[----:B------:R-:W-:-:S09]  /*e850*/  UISETP.NE.AND UP0, UPT, UR4, 0x3, UPT ;  /* 0x000000030400788c */ /* 0x000fd2000bf05270 */
[----:B------:R-:W-:Y:S05]  /*e860*/  BRA.U !UP0, `(.L_x_2390) ;  /* 0x0000000108147547 */ /* 0x000fea000b800000 */
[----:B------:R-:W-:-:S09]  /*e870*/  UISETP.NE.AND UP0, UPT, UR4, 0x4, UPT ;  /* 0x000000040400788c */ /* 0x000fd2000bf05270 */
[----:B------:R-:W-:Y:S05]  /*e880*/  BRA.U UP0, `(.L_x_2387) ;  /* 0x0000000900b07547 */ /* 0x000fea000b800000 */
[----:B------:R-:W2:Y:S02]  /*e890*/  LDG.E.64 R2, desc[UR36][R2.64] ;  /* 0x0000002402027981 */ /* 0x000ea4000c1e1b00 */
[----:B--2---:R2:W3:Y:S01]  /*e8a0*/  I2F.S64 R5, R2 ;  /* 0x0000000200057312 */ /* 0x0044e20000301400 */
[----:B------:R-:W-:Y:S05]  /*e8b0*/  BRA `(.L_x_2388) ;  /* 0x0000000c00007947 */ /* 0x000fea0003800000 */
.L_x_2390:
[----:B------:R-:W2:Y:S02]  /*e8c0*/  LDG.E R2, desc[UR36][R2.64] ;  /* 0x0000002402027981 */ /* 0x000ea4000c1e1900 */
[----:B--2---:R-:W-:Y:S01]  /*e8d0*/  I2FP.F32.S32 R5, R2 ;  /* 0x0000000200057245 */ /* 0x004fe20000201400 */
[----:B------:R-:W-:Y:S06]  /*e8e0*/  BRA `(.L_x_2388) ;  /* 0x0000000800f47947 */ /* 0x000fec0003800000 */
.L_x_2389:
[----:B------:R-:W2:Y:S02]  /*e8f0*/  LDG.E.U16 R2, desc[UR36][R2.64] ;  /* 0x0000002402027981 */ /* 0x000ea4000c1e1500 */
[----:B--2---:R4:W0:Y:S01]  /*e900*/  I2F.S16 R5, R2 ;  /* 0x0000000200057306 */ /* 0x0048220000101400 */
[----:B------:R-:W-:Y:S05]  /*e910*/  BRA `(.L_x_2388) ;  /* 0x0000000800e87947 */ /* 0x000fea0003800000 */
.L_x_2384:
        /* <DEDUP_REMOVED lines=8> */
.L_x_2392:
[----:B------:R-:W2:Y:S02]  /*e9a0*/  LDG.E.U16 R2, desc[UR36][R2.64] ;  /* 0x0000002402027981 */ /* 0x000ea4000c1e1500 */
[----:B--2---:R-:W-:Y:S01]  /*e9b0*/  HADD2.F32 R5, -RZ, R2.H0_H0 ;  /* 0x20000002ff057230 */ /* 0x004fe20000004100 */
[----:B------:R-:W-:Y:S06]  /*e9c0*/  BRA `(.L_x_2388) ;  /* 0x0000000800bc7947 */ /* 0x000fec0003800000 */
.L_x_2391:
        /* <DEDUP_REMOVED lines=8> */
.L_x_2394:
[----:B------:R-:W2:Y:S02]  /*ea50*/  LDG.E.U16 R2, desc[UR36][R2.64] ;  /* 0x0000002402027981 */ /* 0x000ea4000c1e1500 */
[----:B--2---:R-:W-:Y:S01]  /*ea60*/  HADD2.F32 R5, -RZ, R2.H0_H0 ;  /* 0x20000002ff057230 */ /* 0x004fe20000004100 */
[----:B------:R-:W-:Y:S06]  /*ea70*/  BRA `(.L_x_2388) ;  /* 0x0000000800907947 */ /* 0x000fec0003800000 */
.L_x_2393:
[----:B------:R-:W2:Y:S01]  /*ea80*/  LDG.E.64 R2, desc[UR36][R2.64] ;  /* 0x0000002402027981 */ /* 0x000ea2000c1e1b00 */
[----:B------:R-:W-:Y:S01]  /*ea90*/  UMOV UR4, 0xf0000000 ;  /* 0xf000000000047882 */ /* 0x000fe20000000000 */
[----:B------:R-:W-:Y:S01]  /*eaa0*/  UMOV UR5, 0x380fffff ;  /* 0x380fffff00057882 */ /* 0x000fe20000000000 */
[----:B--2---:R-:W0:Y:S01]  /*eab0*/  F2F.F32.F64 R5, R2 ;  /* 0x0000000200057310 */ /* 0x004e220000301000 */
[----:B------:R-:W-:-:S14]  /*eac0*/  DSETP.GEU.AND P0, PT, |R2|, UR4, PT ;  /* 0x0000000402007e2a */ /* 0x000fdc000bf0e200 */
[----:B0-----:R-:W-:Y:S01]  /*ead0*/  @!P0 FMUL R5, R5, 1.175494350822287508e-38 ;  /* 0x0080000005058820 */ /* 0x001fe20000400000 */
[----:B------:R-:W-:Y:S06]  /*eae0*/  BRA `(.L_x_2388) ;  /* 0x0000000800747947 */ /* 0x000fec0003800000 */
.L_x_2383:
        /* <DEDUP_REMOVED lines=12> */
.L_x_2397:
[----:B------:R-:W2:Y:S01]  /*ebb0*/  LDG.E.64 R2, desc[UR36][R2.64] ;  /* 0x0000002402027981 */ /* 0x000ea2000c1e1b00 */
[----:B------:R-:W-:Y:S01]  /*ebc0*/  UMOV UR4, 0xf0000000 ;  /* 0xf000000000047882 */ /* 0x000fe20000000000 */
[----:B------:R-:W-:Y:S01]  /*ebd0*/  UMOV UR5, 0x380fffff ;  /* 0x380fffff00057882 */ /* 0x000fe20000000000 */
[----:B--2---:R-:W0:Y:S01]  /*ebe0*/  F2F.F32.F64 R5, R2 ;  /* 0x0000000200057310 */ /* 0x004e220000301000 */
[----:B------:R-:W-:-:S14]  /*ebf0*/  DSETP.GEU.AND P0, PT, |R2|, UR4, PT ;  /* 0x0000000402007e2a */ /* 0x000fdc000bf0e200 */
[----:B0-----:R-:W-:Y:S01]  /*ec00*/  @!P0 FMUL R5, R5, 1.175494350822287508e-38 ;  /* 0x0080000005058820 */ /* 0x001fe20000400000 */
[----:B------:R-:W-:Y:S06]  /*ec10*/  BRA `(.L_x_2388) ;  /* 0x0000000800287947 */ /* 0x000fec0003800000 */
.L_x_2396:
        /* <DEDUP_REMOVED lines=25> */
.L_x_2399:
        /* <DEDUP_REMOVED lines=12> */
.L_x_2398:
[----:B------:R-:W2:Y:S02]  /*ee70*/  LDG.E.U16 R2, desc[UR36][R2.64] ;  /* 0x0000002402027981 */ /* 0x000ea4000c1e1500 */
[----:B--2---:R-:W-:Y:S01]  /*ee80*/  SHF.L.U32 R5, R2, 0x10, RZ ;  /* 0x0000001002057819 */ /* 0x004fe200000006ff */
[----:B------:R-:W-:Y:S06]  /*ee90*/  BRA `(.L_x_2388) ;  /* 0x0000000400887947 */ /* 0x000fec0003800000 */
.L_x_2395:
        /* <DEDUP_REMOVED lines=11> */
.L_x_2402:
        /* <DEDUP_REMOVED lines=20> */
.L_x_2404:
[----:B------:R-:W-:Y:S05]  /*f090*/  BSYNC.RECONVERGENT B0 ;  /* 0x0000000000007941 */ /* 0x000fea0003800200 */
.L_x_2403:
[----:B------:R-:W-:Y:S01]  /*f0a0*/  IMAD.SHL.U32 R0, R0, 0x100000, RZ ;  /* 0x0010000000007824 */ /* 0x000fe200078e00ff */
[----:B------:R-:W-:-:S04]  /*f0b0*/  LEA R2, R2, 0x3b800000, 0x17 ;  /* 0x3b80000002027811 */ /* 0x000fc800078eb8ff */
[----:B------:R-:W-:Y:S01]  /*f0c0*/  LOP3.LUT R5, R2, R0, R7, 0xfe, !PT ;  /* 0x0000000002057212 */ /* 0x000fe200078efe07 */
[----:B------:R-:W-:Y:S06]  /*f0d0*/  BRA `(.L_x_2388) ;  /* 0x0000000000f87947 */ /* 0x000fec0003800000 */
.L_x_2401:
        /* <DEDUP_REMOVED lines=20> */
.L_x_2406:
[----:B------:R-:W-:Y:S05]  /*f220*/  BSYNC.RECONVERGENT B0 ;  /* 0x0000000000007941 */ /* 0x000fea0003800200 */
.L_x_2405:
[----:B------:R-:W-:Y:S01]  /*f230*/  IMAD.SHL.U32 R0, R0, 0x200000, RZ ;  /* 0x0020000000007824 */ /* 0x000fe200078e00ff */
[----:B------:R-:W-:-:S04]  /*f240*/  LEA R2, R2, 0x37800000, 0x17 ;  /* 0x3780000002027811 */ /* 0x000fc800078eb8ff */
[----:B------:R-:W-:Y:S01]  /*f250*/  LOP3.LUT R5, R2, R0, R7, 0xfe, !PT ;  /* 0x0000000002057212 */ /* 0x000fe200078efe07 */
[----:B------:R-:W-:Y:S06]  /*f260*/  BRA `(.L_x_2388) ;  /* 0x0000000000947947 */ /* 0x000fec0003800000 */
.L_x_2400:
        /* <DEDUP_REMOVED lines=14> */
.L_x_2387:
        /* <DEDUP_REMOVED lines=16> */
.L_x_2409:
[----:B------:R-:W-:Y:S01]  /*f450*/  IMAD.MOV.U32 R5, RZ, RZ, RZ ;  /* 0x000000ffff057224 */ /* 0x000fe200078e00ff */
[----:B------:R-:W-:Y:S06]  /*f460*/  BRA `(.L_x_2388) ;  /* 0x0000000000147947 */ /* 0x000fec0003800000 */
.L_x_2408:
[----:B------:R-:W2:Y:S02]  /*f470*/  LDG.E.64 R2, desc[UR36][R2.64] ;  /* 0x0000002402027981 */ /* 0x000ea4000c1e1b00 */
[----:B--2---:R0:W1:Y:S01]  /*f480*/  I2F.U64 R5, R2 ;  /* 0x0000000200057312 */ /* 0x0040620000301000 */
[----:B------:R-:W-:Y:S05]  /*f490*/  BRA `(.L_x_2388) ;  /* 0x0000000000087947 */ /* 0x000fea0003800000 */
.L_x_2407:
[----:B------:R-:W2:Y:S02]  /*f4a0*/  LDG.E R2, desc[UR36][R2.64] ;  /* 0x0000002402027981 */ /* 0x000ea4000c1e1900 */
[----:B--2---:R-:W-:-:S07]  /*f4b0*/  I2FP.F32.U32 R5, R2 ;  /* 0x0000000200057245 */ /* 0x004fce0000201000 */
.L_x_2388:
[----:B------:R-:W-:Y:S05]  /*f4c0*/  BSYNC.RECONVERGENT B6 ;  /* 0x0000000000067941 */ /* 0x000fea0003800200 */
.L_x_2382:
[----:B------:R-:W-:Y:S01]  /*f4d0*/  UPRMT UR4, UR43, 0x9910, URZ ;  /* 0x000099102b047896 */ /* 0x000fe200080000ff */
[----:B------:R-:W-:-:S03]  /*f4e0*/  FSETP.GT.FTZ.AND P0, PT, R18, RZ, PT ;  /* 0x000000ff1200720b */ /* 0x000fc60003f14000 */
[----:B------:R-:W-:-:S10]  /*f4f0*/  UISETP.GT.AND UP0, UPT, UR4, 0x9, UPT ;  /* 0x000000090400788c */ /* 0x000fd4000bf04270 */
[----:B01-3-5:R-:W-:Y:S01]  /*f500*/  @!P0 FMUL.FTZ R18, R5, R18 ;  /* 0x0000001205128220 */ /* 0x02bfe20000410000 */
        /* <DEDUP_REMOVED lines=9> */
[----:B--2---:R-:W0:Y:S02]  /*f5a0*/  F2I.FTZ.TRUNC.NTZ R3, R18 ;  /* 0x0000001200037305 */ /* 0x004e24000021f100 */
[----:B0-----:R-:W-:Y:S01]  /*f5b0*/  STG.E.U8 desc[UR36][R16.64], R3 ;  /* 0x0000000310007986 */ /* 0x001fe2000c101124 */
[----:B------:R-:W-:Y:S05]  /*f5c0*/  EXIT ;  /* 0x000000000000794d */ /* 0x000fea0003800000 */
.L_x_2413:
[----:B------:R-:W2:Y:S02]  /*f5d0*/  F2I.S64.TRUNC R18, R18 ;  /* 0x0000001200127311 */ /* 0x000ea4000020d900 */
[----:B--2---:R-:W-:-:S05]  /*f5e0*/  MOV R3, R18 ;  /* 0x0000001200037202 */ /* 0x004fca0000000f00 */
[----:B------:R-:W-:Y:S01]  /*f5f0*/  STG.E.U8 desc[UR36][R16.64], R3 ;  /* 0x0000000310007986 */ /* 0x000fe2000c101124 */
[----:B------:R-:W-:Y:S05]  /*f600*/  EXIT ;  /* 0x000000000000794d */ /* 0x000fea0003800000 */
.L_x_2412:
[----:B------:R-:W-:-:S09]  /*f610*/  UISETP.NE.AND UP0, UPT, UR4, 0x2, UPT ;  /* 0x000000020400788c */ /* 0x000fd2000bf05270 */
[----:B------:R-:W-:Y:S05]  /*f620*/  BRA.U !UP0, `(.L_x_2415) ;  /* 0x0000000108287547 */ /* 0x000fea000b800000 */
[----:B------:R-:W-:-:S09]  /*f630*/  UISETP.NE.AND UP0, UPT, UR4, 0x3, UPT ;  /* 0x000000030400788c */ /* 0x000fd2000bf05270 */
[----:B------:R-:W-:Y:S05]  /*f640*/  BRA.U !UP0, `(.L_x_2416) ;  /* 0x0000000108147547 */ /* 0x000fea000b800000 */
[----:B------:R-:W-:-:S09]  /*f650*/  UISETP.NE.AND UP0, UPT, UR4, 0x4, UPT ;  /* 0x000000040400788c */ /* 0x000fd2000bf05270 */
[----:B------:R-:W-:Y:S05]  /*f660*/  BRA.U UP0, `(.L_x_2414) ;  /* 0x0000000900387547 */ /* 0x000fea000b800000 */
[----:B------:R-:W0:Y:S02]  /*f670*/  F2I.S64.TRUNC R18, R18 ;  /* 0x0000001200127311 */ /* 0x000e24000020d900 */
[----:B0-----:R-:W-:Y:S01]  /*f680*/  STG.E.64 desc[UR36][R16.64], R18 ;  /* 0x0000001210007986 */ /* 0x001fe2000c101b24 */
[----:B------:R-:W-:Y:S05]  /*f690*/  EXIT ;  /* 0x000000000000794d */ /* 0x000fea0003800000 */
.L_x_2416:
[----:B--2---:R-:W0:Y:S02]  /*f6a0*/  F2I.FTZ.TRUNC.NTZ R3, R18 ;  /* 0x0000001200037305 */ /* 0x004e24000021f100 */
[----:B0-----:R-:W-:Y:S01]  /*f6b0*/  STG.E desc[UR36][R16.64], R3 ;  /* 0x0000000310007986 */ /* 0x001fe2000c101924 */
[----:B------:R-:W-:Y:S05]  /*f6c0*/  EXIT ;  /* 0x000000000000794d */ /* 0x000fea0003800000 */
.L_x_2415:
[----:B--2---:R-:W0:Y:S02]  /*f6d0*/  F2I.FTZ.TRUNC.NTZ R3, R18 ;  /* 0x0000001200037305 */ /* 0x004e24000021f100 */
[----:B0-----:R-:W-:Y:S01]  /*f6e0*/  STG.E.U16 desc[UR36][R16.64], R3 ;  /* 0x0000000310007986 */ /* 0x001fe2000c101524 */
[----:B------:R-:W-:Y:S05]  /*f6f0*/  EXIT ;  /* 0x000000000000794d */ /* 0x000fea0003800000 */
.L_x_2411:
[----:B------:R-:W-:-:S09]  /*f700*/  UISETP.GT.AND UP0, UPT, UR4, 0x6, UPT ;  /* 0x000000060400788c */ /* 0x000fd2000bf04270 */
[----:B------:R-:W-:Y:S05]  /*f710*/  BRA.U UP0, `(.L_x_2417) ;  /* 0x0000000100247547 */ /* 0x000fea000b800000 */
[----:B------:R-:W-:-:S09]  /*f720*/  UISETP.NE.AND UP0, UPT, UR4, 0x5, UPT ;  /* 0x000000050400788c */ /* 0x000fd2000bf05270 */
[----:B------:R-:W-:Y:S05]  /*f730*/  BRA.U !UP0, `(.L_x_2418) ;  /* 0x0000000108107547 */ /* 0x000fea000b800000 */
[----:B------:R-:W-:-:S09]  /*f740*/  UISETP.NE.AND UP0, UPT, UR4, 0x6, UPT ;  /* 0x000000060400788c */ /* 0x000fd2000bf05270 */
[----:B------:R-:W-:Y:S05]  /*f750*/  BRA.U UP0, `(.L_x_2414) ;  /* 0x0000000500fc7547 */ /* 0x000fea000b800000 */
[----:B------:R-:W-:Y:S01]  /*f760*/  STG.E desc[UR36][R16.64], R18 ;  /* 0x0000001210007986 */ /* 0x000fe2000c101924 */
[----:B------:R-:W-:Y:S05]  /*f770*/  EXIT ;  /* 0x000000000000794d */ /* 0x000fea0003800000 */
.L_x_2418:
[----:B------:R-:W-:-:S05]  /*f780*/  F2FP.F16.F32.PACK_AB R18, RZ, R18 ;  /* 0x00000012ff12723e */ /* 0x000fca00000000ff */
[----:B------:R-:W-:Y:S01]  /*f790*/  STG.E.U16 desc[UR36][R16.64], R18 ;  /* 0x0000001210007986 */ /* 0x000fe2000c101524 */
[----:B------:R-:W-:Y:S05]  /*f7a0*/  EXIT ;  /* 0x000000000000794d */ /* 0x000fea0003800000 */
.L_x_2417:
[----:B------:R-:W-:-:S09]  /*f7b0*/  UISETP.NE.AND UP0, UPT, UR4, 0x7, UPT ;  /* 0x000000070400788c */ /* 0x000fd2000bf05270 */
[----:B------:R-:W-:Y:S05]  /*f7c0*/  BRA.U !UP0, `(.L_x_2419) ;  /* 0x00000001082c7547 */ /* 0x000fea000b800000 */
[----:B------:R-:W-:-:S09]  /*f7d0*/  UISETP.NE.AND UP0, UPT, UR4, 0x8, UPT ;  /* 0x000000080400788c */ /* 0x000fd2000bf05270 */
[----:B------:R-:W-:Y:S05]  /*f7e0*/  BRA.U !UP0, `(.L_x_2420) ;  /* 0x0000000108147547 */ /* 0x000fea000b800000 */
[----:B------:R-:W-:-:S09]  /*f7f0*/  UISETP.NE.AND UP0, UPT, UR4, 0x9, UPT ;  /* 0x000000090400788c */ /* 0x000fd2000bf05270 */
[----:B------:R-:W-:Y:S05]  /*f800*/  BRA.U UP0, `(.L_x_2414) ;  /* 0x0000000500d07547 */ /* 0x000fea000b800000 */
[----:B------:R-:W-:-:S05]  /*f810*/  IMAD.MOV.U32 R19, RZ, RZ, RZ ;  /* 0x000000ffff137224 */ /* 0x000fca00078e00ff */
[----:B------:R-:W-:Y:S01]  /*f820*/  STG.E.64 desc[UR36][R16.64], R18 ;  /* 0x0000001210007986 */ /* 0x000fe2000c101b24 */
[----:B------:R-:W-:Y:S05]  /*f830*/  EXIT ;  /* 0x000000000000794d */ /* 0x000fea0003800000 */
.L_x_2420:
[----:B--2---:R-:W-:-:S04]  /*f840*/  F2FP.F16.F32.PACK_AB R3, RZ, R18 ;  /* 0x00000012ff03723e */ /* 0x004fc800000000ff */
[----:B------:R-:W-:-:S05]  /*f850*/  PRMT R3, R3, 0x5410, RZ ;  /* 0x0000541003037816 */ /* 0x000fca00000000ff */
[----:B------:R-:W-:Y:S01]  /*f860*/  STG.E desc[UR36][R16.64], R3 ;  /* 0x0000000310007986 */ /* 0x000fe2000c101924 */
[----:B------:R-:W-:Y:S05]  /*f870*/  EXIT ;  /* 0x000000000000794d */ /* 0x000fea0003800000 */
.L_x_2419:
[----:B--2-4-:R-:W-:-:S06]  /*f880*/  FMUL.FTZ R2, R18, 1 ;  /* 0x3f80000012027820 */ /* 0x014fcc0000410000 */
[----:B------:R-:W0:Y:S02]  /*f890*/  F2F.F64.F32 R2, R2 ;  /* 0x0000000200027310 */ /* 0x000e240000201800 */
[----:B0-----:R-:W-:Y:S01]  /*f8a0*/  STG.E.64 desc[UR36][R16.64], R2 ;  /* 0x0000000210007986 */ /* 0x001fe2000c101b24 */
[----:B------:R-:W-:Y:S05]  /*f8b0*/  EXIT ;  /* 0x000000000000794d */ /* 0x000fea0003800000 */
.L_x_2410:
        /* <DEDUP_REMOVED lines=10> */
[----:B--2---:R-:W0:Y:S02]  /*f960*/  F2I.FTZ.U32.TRUNC.NTZ R3, R18 ;  /* 0x0000001200037305 */ /* 0x004e24000021f000 */
[----:B0-----:R-:W-:Y:S01]  /*f970*/  STG.E.U16 desc[UR36][R16.64], R3 ;  /* 0x0000000310007986 */ /* 0x001fe2000c101524 */
[----:B------:R-:W-:Y:S05]  /*f980*/  EXIT ;  /* 0x000000000000794d */ /* 0x000fea0003800000 */
.L_x_2424:
[----:B--2-4-:R-:W-:Y:S01]  /*f990*/  LOP3.LUT R2, R18, 0x7fffffff, RZ, 0xc0, !PT ;  /* 0x7fffffff12027812 */ /* 0x014fe200078ec0ff */
        /* <DEDUP_REMOVED lines=15> */
.L_x_2427:
[----:B------:R-:W-:-:S04]  /*fa90*/  SHF.R.U32.HI R18, RZ, 0x18, R18 ;  /* 0x00000018ff127819 */ /* 0x000fc80000011612 */
[----:B------:R-:W-:-:S04]  /*faa0*/  LOP3.LUT R3, R3, 0x80, R18, 0xf8, !PT ;  /* 0x0000008003037812 */ /* 0x000fc800078ef812 */
[----:B------:R-:W-:-:S07]  /*fab0*/  PRMT R8, R3, 0x7610, R8 ;  /* 0x0000761003087816 */ /* 0x000fce0000000008 */
.L_x_2426:
[----:B------:R-:W-:Y:S05]  /*fac0*/  BSYNC.RECONVERGENT B0 ;  /* 0x0000000000007941 */ /* 0x000fea0003800200 */
.L_x_2425:
[----:B------:R-:W-:Y:S01]  /*fad0*/  STG.E.U8 desc[UR36][R16.64], R8 ;  /* 0x0000000810007986 */ /* 0x000fe2000c101124 */
[----:B------:R-:W-:Y:S05]  /*fae0*/  EXIT ;  /* 0x000000000000794d */ /* 0x000fea0003800000 */
.L_x_2423:
[----:B--2-4-:R-:W-:Y:S01]  /*faf0*/  LOP3.LUT R2, R18, 0x7fffffff, RZ, 0xc0, !PT ;  /* 0x7fffffff12027812 */ /* 0x014fe200078ec0ff */
[----:B------:R-:W-:Y:S01]  /*fb00*/  BSSY.RECONVERGENT B0, `(.L_x_2428) ;  /* 0x0000012000007945 */ /* 0x000fe20003800200 */
[----:B------:R-:W-:Y:S02]  /*fb10*/  HFMA2 R8, -RZ, RZ, 0, 7.62939453125e-06 ;  /* 0x00000080ff087431 */ /* 0x000fe400000001ff */
        /* <DEDUP_REMOVED lines=13> */
.L_x_2430:
[----:B------:R-:W-:-:S04]  /*fbf0*/  SHF.R.U32.HI R18, RZ, 0x18, R18 ;  /* 0x00000018ff127819 */ /* 0x000fc80000011612 */
[----:B------:R-:W-:-:S04]  /*fc00*/  LOP3.LUT R3, R3, 0x80, R18, 0xf8, !PT ;  /* 0x0000008003037812 */ /* 0x000fc800078ef812 */
[----:B------:R-:W-:-:S07]  /*fc10*/  PRMT R8, R3, 0x7610, R8 ;  /* 0x0000761003087816 */ /* 0x000fce0000000008 */
.L_x_2429:
[----:B------:R-:W-:Y:S05]  /*fc20*/  BSYNC.RECONVERGENT B0 ;  /* 0x0000000000007941 */ /* 0x000fea0003800200 */
.L_x_2428:
[----:B------:R-:W-:Y:S01]  /*fc30*/  STG.E.U8 desc[UR36][R16.64], R8 ;  /* 0x0000000810007986 */ /* 0x000fe2000c101124 */
[----:B------:R-:W-:Y:S05]  /*fc40*/  EXIT ;  /* 0x000000000000794d */ /* 0x000fea0003800000 */
.L_x_2422:
[----:B------:R-:W-:-:S09]  /*fc50*/  UISETP.NE.AND UP0, UPT, UR4, 0x1c, UPT ;  /* 0x0000001c0400788c */ /* 0x000fd2000bf05270 */
[----:B------:R-:W-:Y:S05]  /*fc60*/  BRA.U !UP0, `(.L_x_2431) ;  /* 0x0000000108587547 */ /* 0x000fea000b800000 */
[----:B------:R-:W-:-:S09]  /*fc70*/  UISETP.NE.AND UP0, UPT, UR4, 0x1d, UPT ;  /* 0x0000001d0400788c */ /* 0x000fd2000bf05270 */
[----:B------:R-:W-:Y:S05]  /*fc80*/  BRA.U !UP0, `(.L_x_2432) ;  /* 0x0000000108447547 */ /* 0x000fea000b800000 */
[----:B------:R-:W-:-:S09]  /*fc90*/  UISETP.NE.AND UP0, UPT, UR4, 0x2c, UPT ;  /* 0x0000002c0400788c */ /* 0x000fd2000bf05270 */
[----:B------:R-:W-:Y:S05]  /*fca0*/  BRA.U UP0, `(.L_x_2414) ;  /* 0x0000000100a87547 */ /* 0x000fea000b800000 */
[----:B--2-4-:R-:W-:-:S04]  /*fcb0*/  SHF.R.U32.HI R2, RZ, 0x17, R18 ;  /* 0x00000017ff027819 */ /* 0x014fc80000011612 */
        /* <DEDUP_REMOVED lines=10> */
[----:B------:R-:W-:-:S05]  /*fd60*/  @!P0 IADD3 R0, PT, PT, R2, RZ, RZ ;  /* 0x000000ff02008210 */ /* 0x000fca0007ffe0ff */
[----:B------:R-:W-:-:S05]  /*fd70*/  @P1 IMAD.MOV.U32 R3, RZ, RZ, R0 ;  /* 0x000000ffff031224 */ /* 0x000fca00078e0000 */
[----:B------:R-:W-:Y:S01]  /*fd80*/  STG.E.U8 desc[UR36][R16.64], R3 ;  /* 0x0000000310007986 */ /* 0x000fe2000c101124 */
[----:B------:R-:W-:Y:S05]  /*fd90*/  EXIT ;  /* 0x000000000000794d */ /* 0x000fea0003800000 */
.L_x_2432:
[----:B------:R-:W0:Y:S02]  /*fda0*/  F2I.U64.TRUNC R18, R18 ;  /* 0x0000001200127311 */ /* 0x000e24000020d800 */
[----:B0-----:R-:W-:Y:S01]  /*fdb0*/  STG.E.64 desc[UR36][R16.64], R18 ;  /* 0x0000001210007986 */ /* 0x001fe2000c101b24 */
[----:B------:R-:W-:Y:S05]  /*fdc0*/  EXIT ;  /* 0x000000000000794d */ /* 0x000fea0003800000 */
.L_x_2431:
[----:B--2---:R-:W0:Y:S02]  /*fdd0*/  F2I.FTZ.U32.TRUNC.NTZ R3, R18 ;  /* 0x0000001200037305 */ /* 0x004e24000021f000 */
[----:B0-----:R-:W-:Y:S01]  /*fde0*/  STG.E desc[UR36][R16.64], R3 ;  /* 0x0000000310007986 */ /* 0x001fe2000c101924 */
[----:B------:R-:W-:Y:S05]  /*fdf0*/  EXIT ;  /* 0x000000000000794d */ /* 0x000fea0003800000 */
.L_x_2421:
[----:B------:R-:W-:-:S09]  /*fe00*/  UISETP.GT.AND UP0, UPT, UR4, 0xe, UPT ;  /* 0x0000000e0400788c */ /* 0x000fd2000bf04270 */
[----:B------:R-:W-:Y:S05]  /*fe10*/  BRA.U UP0, `(.L_x_2433) ;  /* 0x0000000100347547 */ /* 0x000fea000b800000 */
[----:B------:R-:W-:-:S09]  /*fe20*/  UISETP.NE.AND UP0, UPT, UR4, 0xa, UPT ;  /* 0x0000000a0400788c */ /* 0x000fd2000bf05270 */
[----:B------:R-:W-:Y:S05]  /*fe30*/  BRA.U !UP0, `(.L_x_2434) ;  /* 0x0000000108187547 */ /* 0x000fea000b800000 */
[----:B------:R-:W-:-:S09]  /*fe40*/  UISETP.NE.AND UP0, UPT, UR4, 0xb, UPT ;  /* 0x0000000b0400788c */ /* 0x000fd2000bf05270 */
[----:B------:R-:W-:Y:S05]  /*fe50*/  BRA.U UP0, `(.L_x_2414) ;  /* 0x00000001003c7547 */ /* 0x000fea000b800000 */
[----:B------:R-:W-:-:S04]  /*fe60*/  FSETP.NEU.FTZ.AND P0, PT, R18, RZ, PT ;  /* 0x000000ff1200720b */ /* 0x000fc80003f1d000 */
[----:B--2---:R-:W-:-:S05]  /*fe70*/  SEL R3, RZ, 0x1, !P0 ;  /* 0x00000001ff037807 */ /* 0x004fca0004000000 */
[----:B------:R-:W-:Y:S01]  /*fe80*/  STG.E.U8 desc[UR36][R16.64], R3 ;  /* 0x0000000310007986 */ /* 0x000fe2000c101124 */
[----:B------:R-:W-:Y:S05]  /*fe90*/  EXIT ;  /* 0x000000000000794d */ /* 0x000fea0003800000 */
.L_x_2434:
[----:B------:R-:W-:Y:S01]  /*fea0*/  FMUL.FTZ R4, R18, 1 ;  /* 0x3f80000012047820 */ /* 0x000fe20000410000 */
[----:B------:R-:W-:-:S05]  /*feb0*/  CS2R R6, SRZ ;  /* 0x0000000000067805 */ /* 0x000fca000001ff00 */
[----:B------:R-:W0:Y:S02]  /*fec0*/  F2F.F64.F32 R4, R4 ;  /* 0x0000000400047310 */ /* 0x000e240000201800 */
[----:B0-----:R-:W-:Y:S01]  /*fed0*/  STG.E.128 desc[UR36][R16.64], R4 ;  /* 0x0000000410007986 */ /* 0x001fe2000c101d24 */
[----:B------:R-:W-:Y:S05]  /*fee0*/  EXIT ;  /* 0x000000000000794d */ /* 0x000fea0003800000 */
.L_x_2433:
[----:B------:R-:W-:-:S09]  /*fef0*/  UISETP.NE.AND UP0, UPT, UR4, 0xf, UPT ;  /* 0x0000000f0400788c */ /* 0x000fd2000bf05270 */
[----:B------:R-:W-:Y:S05]  /*ff00*/  BRA.U !UP0, `(.L_x_2435) ;  /* 0x0000000108e07547 */ /* 0x000fea000b800000 */
[----:B------:R-:W-:-:S09]  /*ff10*/  UISETP.NE.AND UP0, UPT, UR4, 0x17, UPT ;  /* 0x000000170400788c */ /* 0x000fd2000bf05270 */
[----:B------:R-:W-:Y:S05]  /*ff20*/  BRA.U !UP0, `(.L_x_2436) ;  /* 0x00000001088c7547 */ /* 0x000fea000b800000 */
[----:B------:R-:W-:-:S09]  /*ff30*/  UISETP.NE.AND UP0, UPT, UR4, 0x18, UPT ;  /* 0x000000180400788c */ /* 0x000fd2000bf05270 */
[----:B------:R-:W-:Y:S05]  /*ff40*/  BRA.U !UP0, `(.L_x_2437) ;  /* 0x0000000108447547 */ /* 0x000fea000b800000 */
.L_x_2414:
[----:B------:R-:W-:Y:S01]  /*ff50*/  MOV R0, 0x130 ;  /* 0x0000013000007802 */ /* 0x000fe20000000f00 */
[----:B------:R-:W0:Y:S01]  /*ff60*/  LDCU.64 UR4, c[0x4][0x120] ;  /* 0x01002400ff0477ac */ /* 0x000e220008000a00 */
[----:B------:R-:W-:Y:S02]  /*ff70*/  HFMA2 R12, -RZ, RZ, 0, 5.9604644775390625e-08 ;  /* 0x00000001ff0c7431 */ /* 0x000fe400000001ff */
[----:B------:R-:W-:Y:S01]  /*ff80*/  IMAD.MOV.U32 R8, RZ, RZ, 0x65 ;  /* 0x00000065ff087424 */ /* 0x000fe200078e00ff */
[----:B--2-4-:R1:W2:Y:S01]  /*ff90*/  LDC.64 R2, c[0x4][R0] ;  /* 0x0100000000027b82 */ /* 0x0142a20000000a00 */
[----:B------:R-:W3:Y:S01]  /*ffa0*/  LDCU.64 UR6, c[0x4][0x128] ;  /* 0x01002500ff0677ac */ /* 0x000ee20008000a00 */
[----:B------:R-:W-:Y:S01]  /*ffb0*/  IMAD.MOV.U32 R13, RZ, RZ, RZ ;  /* 0x000000ffff0d7224 */ /* 0x000fe200078e00ff */
[----:B------:R-:W4:Y:S01]  /*ffc0*/  LDCU.64 UR8, c[0x4][0x18] ;  /* 0x01000300ff0877ac */ /* 0x000f220008000a00 */
[----:B0-----:R-:W-:Y:S01]  /*ffd0*/  IMAD.U32 R4, RZ, RZ, UR4 ;  /* 0x00000004ff047e24 */ /* 0x001fe2000f8e00ff */
[----:B------:R-:W-:Y:S01]  /*ffe0*/  MOV R5, UR5 ;  /* 0x0000000500057c02 */ /* 0x000fe20008000f00 */
[----:B---3--:R-:W-:-:S02]  /*fff0*/  IMAD.U32 R6, RZ, RZ, UR6 ;  /* 0x00000006ff067e24 */ /* 0x008fc4000f8e00ff */
[----:B------:R-:W-:Y:S01]  /*10000*/  IMAD.U32 R7, RZ, RZ, UR7 ;  /* 0x00000007ff077e24 */ /* 0x000fe2000f8e00ff */
[----:B----4-:R-:W-:Y:S01]  /*10010*/  MOV R10, UR8 ;  /* 0x00000008000a7c02 */ /* 0x010fe20008000f00 */
[----:B-1----:R-:W-:-:S07]  /*10020*/  IMAD.U32 R11, RZ, RZ, UR9 ;  /* 0x00000009ff0b7e24 */ /* 0x002fce000f8e00ff */
[----:B------:R-:W-:-:S07]  /*10030*/  LEPC R20, `(.L_x_2438) ;  /* 0x000000001014794e */ /* 0x000fce0000000000 */
[----:B--2---:R-:W-:Y:S05]  /*10040*/  CALL.ABS.NOINC R2 ;  /* 0x0000000002007343 */ /* 0x004fea0003c00000 */
.L_x_2438:
[----:B------:R-:W-:Y:S05]  /*10050*/  EXIT ;  /* 0x000000000000794d */ /* 0x000fea0003800000 */
.L_x_2437:
[----:B--2-4-:R-:W-:Y:S01]  /*10060*/  LOP3.LUT R2, R18, 0x7fffffff, RZ, 0xc0, !PT ;  /* 0x7fffffff12027812 */ /* 0x014fe200078ec0ff */
        /* <DEDUP_REMOVED lines=11> */
.L_x_2440:
[----:B------:R-:W-:Y:S05]  /*10120*/  BSYNC.RECONVERGENT B0 ;  /* 0x0000000000007941 */ /* 0x000fea0003800200 */
.L_x_2439:
[----:B------:R-:W-:-:S05]  /*10130*/  LOP3.LUT R3, R0, 0x80, R5, 0xf8, !PT ;  /* 0x0000008000037812 */ /* 0x000fca00078ef805 */
[----:B------:R-:W-:Y:S01]  /*10140*/  STG.E.U8 desc[UR36][R16.64], R3 ;  /* 0x0000000310007986 */ /* 0x000fe2000c101124 */
[----:B------:R-:W-:Y:S05]  /*10150*/  EXIT ;  /* 0x000000000000794d */ /* 0x000fea0003800000 */
.L_x_2436:
[----:B--2-4-:R-:W-:Y:S01]  /*10160*/  LOP3.LUT R2, R18, 0x7fffffff, RZ, 0xc0, !PT ;  /* 0x7fffffff12027812 */ /* 0x014fe200078ec0ff */
        /* <DEDUP_REMOVED lines=10> */
.L_x_2442:
[----:B------:R-:W-:Y:S02]  /*10210*/  ISETP.GT.U32.AND P0, PT, R2, 0x7f800000, PT ;  /* 0x7f8000000200780c */ /* 0x000fe40003f04070 */
[----:B------:R-:W-:-:S04]  /*10220*/  MOV R0, 0x7f ;  /* 0x0000007f00007802 */ /* 0x000fc80000000f00 */
[----:B------:R-:W-:-:S07]  /*10230*/  SEL R0, R0, 0x7c, P0 ;  /* 0x0000007c00007807 */ /* 0x000fce0000000000 */
.L_x_2443:
[----:B------:R-:W-:Y:S05]  /*10240*/  BSYNC.RECONVERGENT B0 ;  /* 0x0000000000007941 */ /* 0x000fea0003800200 */
.L_x_2441:
[----:B------:R-:W-:-:S04]  /*10250*/  SHF.R.U32.HI R3, RZ, 0x18, R18 ;  /* 0x00000018ff037819 */ /* 0x000fc80000011612 */
[----:B------:R-:W-:-:S05]  /*10260*/  LOP3.LUT R3, R0, 0x80, R3, 0xf8, !PT ;  /* 0x0000008000037812 */ /* 0x000fca00078ef803 */
[----:B------:R-:W-:Y:S01]  /*10270*/  STG.E.U8 desc[UR36][R16.64], R3 ;  /* 0x0000000310007986 */ /* 0x000fe2000c101124 */
[----:B------:R-:W-:Y:S05]  /*10280*/  EXIT ;  /* 0x000000000000794d */ /* 0x000fea0003800000 */
.L_x_2435:
[----:B------:R-:W-:-:S05]  /*10290*/  F2FP.BF16.F32.PACK_AB R18, RZ, R18 ;  /* 0x00000012ff12723e */ /* 0x000fca00000010ff */
[----:B------:R-:W-:Y:S01]  /*102a0*/  STG.E.U16 desc[UR36][R16.64], R18 ;  /* 0x0000001210007986 */ /* 0x000fe2000c101524 */
[----:B------:R-:W-:Y:S05]  /*102b0*/  EXIT ;  /* 0x000000000000794d */ /* 0x000fea0003800000 */
.L_x_2444:
        /* <DEDUP_REMOVED lines=12> */
.L_x_3681:


//--------------------- .text._ZN2at6native27unrolled_elementwise_kernelIZZZNS0_12prelu_kernelERNS_14TensorIteratorEENKUlvE_clEvENKUlvE0_clEvEUlffE_St5arrayIPcLm3EELi4E23TrivialOffsetCalculatorILi2EjESA_ILi1EjENS0_6memory12LoadWithCastILi2EEENSD_13StoreWithCastILi1EEEEEviT_T0_T2_T3_T4_T5_ --------------------------
	.section	.text._ZN2at6native27unrolled_elementwise_kernelIZZZNS0_12prelu_kernelERNS_14TensorIteratorEENKUlvE_clEvENKUlvE0_clEvEUlffE_St5arrayIPcLm3EELi4E23TrivialOffsetCalculatorILi2EjESA_ILi1EjENS0_6memory12LoadWithCastILi2EEENSD_13StoreWithCastILi1EEEEEviT_T0_T2_T3_T4_T5_,"ax",@progbits
	.align	128
        .global         _ZN2at6native27unrolled_elementwise_kernelIZZZNS0_12prelu_kernelERNS_14TensorIteratorEENKUlvE_clEvENKUlvE0_clEvEUlffE_St5arrayIPcLm3EELi4E23TrivialOffsetCalculatorILi2EjESA_ILi1EjENS0_6memory12LoadWithCastILi2EEENSD_13StoreWithCastILi1EEEEEviT_T0_T2_T3_T4_T5_
        .type           _ZN2at6native27unrolled_elementwise_kernelIZZZNS0_12prelu_kernelERNS_14TensorIteratorEENKUlvE_clEvENKUlvE0_clEvEUlffE_St5arrayIPcLm3EELi4E23TrivialOffsetCalculatorILi2EjESA_ILi1EjENS0_6memory12LoadWithCastILi2EEENSD_13StoreWithCastILi1EEEEEviT_T0_T2_T3_T4_T5_,@function
        .size           _ZN2at6native27unrolled_elementwise_kernelIZZZNS0_12prelu_kernelERNS_14TensorIteratorEENKUlvE_clEvENKUlvE0_clEvEUlffE_St5arrayIPcLm3EELi4E23TrivialOffsetCalculatorILi2EjESA_ILi1EjENS0_6memory12LoadWithCastILi2EEENSD_13StoreWithCastILi1EEEEEviT_T0_T2_T3_T4_T5_,(.L_x_3682 - _ZN2at6native27unrolled_elementwise_kernelIZZZNS0_12prelu_kernelERNS_14TensorIteratorEENKUlvE_clEvENKUlvE0_clEvEUlffE_St5arrayIPcLm3EELi4E23TrivialOffsetCalculatorILi2EjESA_ILi1EjENS0_6memory12LoadWithCastILi2EEENSD_13StoreWithCastILi1EEEEEviT_T0_T2_T3_T4_T5_)
        .other          _ZN2at6native27unrolled_elementwise_kernelIZZZNS0_12prelu_kernelERNS_14TensorIteratorEENKUlvE_clEvENKUlvE0_clEvEUlffE_St5arrayIPcLm3EELi4E23TrivialOffsetCalculatorILi2EjESA_ILi1EjENS0_6memory12LoadWithCastILi2EEENSD_13StoreWithCastILi1EEEEEviT_T0_T2_T3_T4_T5_,@"STO_CUDA_ENTRY STV_DEFAULT"
_ZN2at6native27unrolled_elementwise_kernelIZZZNS0_12prelu_kernelERNS_14TensorIteratorEENKUlvE_clEvENKUlvE0_clEvEUlffE_St5arrayIPcLm3EELi4E23TrivialOffsetCalculatorILi2EjESA_ILi1EjENS0_6memory12LoadWithCastILi2EEENSD_13StoreWithCastILi1EEEEEviT_T0_T2_T3_T4_T5_:
.text._ZN2at6native27unrolled_elementwise_kernelIZZZNS0_12prelu_kernelERNS_14TensorIteratorEENKUlvE_clEvENKUlvE0_clEvEUlffE_St5arrayIPcLm3EELi4E23TrivialOffsetCalculatorILi2EjESA_ILi1EjENS0_6memory12LoadWithCastILi2EEENSD_13StoreWithCastILi1EEEEEviT_T0_T2_T3_T4_T5_:
[----:B------:R-:W0:Y:S01]  /*0000*/  LDC R1, c[0x0][0x37c] ;  /* 0x0000df00ff017b82 */ /* 0x000e220000000800 */
[----:B------:R-:W1:Y:S07]  /*0010*/  S2R R2, SR_CTAID.X ;  /* 0x0000000000027919 */ /* 0x000e6e0000002500 */
[----:B------:R-:W1:Y:S01]  /*0020*/  LDC R3, c[0x0][0x380] ;  /* 0x0000e000ff037b82 */ /* 0x000e620000000800 */
[----:B------:R-:W2:Y:S01]  /*0030*/  LDCU.64 UR36, c[0x0][0x358] ;  /* 0x00006b00ff2477ac */ /* 0x000ea20008000a00 */
[----:B------:R-:W-:Y:S01]  /*0040*/  BSSY.RECONVERGENT B7, `(.L_x_2445) ;  /* 0x00001cf000077945 */ /* 0x000fe20003800200 */
[----:B------:R-:W3:Y:S01]  /*0050*/  S2R R17, SR_TID.X ;  /* 0x0000000000117919 */ /* 0x000ee20000002100 */
[----:B------:R-:W-:Y:S01]  /*0060*/  IMAD.MOV.U32 R18, RZ, RZ, RZ ;  /* 0x000000ffff127224 */ /* 0x000fe200078e00ff */
[----:B------:R-:W4:Y:S01]  /*0070*/  LDCU.U8 UR38, c[0x0][0x3a4] ;  /* 0x00007480ff2677ac */ /* 0x000f220008000000 */
[----:B------:R-:W-:Y:S01]  /*0080*/  IMAD.MOV.U32 R29, RZ, RZ, RZ ;  /* 0x000000ffff1d7224 */ /* 0x000fe200078e00ff */
        /* <DEDUP_REMOVED lines=8> */
[----:B------:R-:W-:Y:S01]  /*0110*/  BSSY.RECONVERGENT B6, `(.L_x_2447) ;  /* 0x00000df000067945 */ /* 0x000fe20003800200 */
        /* <DEDUP_REMOVED lines=17> */
.L_x_2451:
[----:B------:R-:W2:Y:S02]  /*0230*/  LDG.E.U8 R4, desc[UR36][R4.64] ;  /* 0x0000002404047981 */ /* 0x000ea4000c1e1100 */
[----:B--2---:R-:W-:Y:S01]  /*0240*/  I2FP.F32.U32 R18, R4 ;  /* 0x0000000400127245 */ /* 0x004fe20000201000 */
[----:B------:R-:W-:Y:S06]  /*0250*/  BRA `(.L_x_2453) ;  /* 0x0000000c00287947 */ /* 0x000fec0003800000 */
.L_x_2450:
        /* <DEDUP_REMOVED lines=9> */
.L_x_2455:
[----:B------:R-:W2:Y:S02]  /*02f0*/  LDG.E R4, desc[UR36][R4.64] ;  /* 0x0000002404047981 */ /* 0x000ea4000c1e1900 */
[----:B--2---:R-:W-:Y:S01]  /*0300*/  I2FP.F32.S32 R18, R4 ;  /* 0x0000000400127245 */ /* 0x004fe20000201400 */
[----:B------:R-:W-:Y:S06]  /*0310*/  BRA `(.L_x_2453) ;  /* 0x0000000800f87947 */ /* 0x000fec0003800000 */
.L_x_2454:
[----:B------:R-:W2:Y:S02]  /*0320*/  LDG.E.U16 R4, desc[UR36][R4.64] ;  /* 0x0000002404047981 */ /* 0x000ea4000c1e1500 */
[----:B--2---:R2:W3:Y:S01]  /*0330*/  I2F.S16 R18, R4 ;  /* 0x0000000400127306 */ /* 0x0044e20000101400 */
[----:B------:R-:W-:Y:S05]  /*0340*/  BRA `(.L_x_2453) ;  /* 0x0000000800ec7947 */ /* 0x000fea0003800000 */
.L_x_2449:
        /* <DEDUP_REMOVED lines=8> */
.L_x_2457:
[----:B------:R-:W2:Y:S02]  /*03d0*/  LDG.E.U16 R4, desc[UR36][R4.64] ;  /* 0x0000002404047981 */ /* 0x000ea4000c1e1500 */
[----:B--2---:R-:W-:Y:S01]  /*03e0*/  HADD2.F32 R18, -RZ, R4.H0_H0 ;  /* 0x20000004ff127230 */ /* 0x004fe20000004100 */
[----:B------:R-:W-:Y:S06]  /*03f0*/  BRA `(.L_x_2453) ;  /* 0x0000000800c07947 */ /* 0x000fec0003800000 */
.L_x_2456:
        /* <DEDUP_REMOVED lines=8> */
.L_x_2459:
[----:B------:R-:W2:Y:S02]  /*0480*/  LDG.E.U16 R4, desc[UR36][R4.64] ;  /* 0x0000002404047981 */ /* 0x000ea4000c1e1500 */
[----:B--2---:R-:W-:Y:S01]  /*0490*/  HADD2.F32 R18, -RZ, R4.H0_H0 ;  /* 0x20000004ff127230 */ /* 0x004fe20000004100 */
[----:B------:R-:W-:Y:S06]  /*04a0*/  BRA `(.L_x_2453) ;  /* 0x0000000800947947 */ /* 0x000fec0003800000 */
.L_x_2458:
[----:B------:R-:W2:Y:S01]  /*04b0*/  LDG.E.64 R4, desc[UR36][R4.64] ;  /* 0x0000002404047981 */ /* 0x000ea2000c1e1b00 */
[----:B------:R-:W-:Y:S01]  /*04c0*/  UMOV UR4, 0xf0000000 ;  /* 0xf000000000047882 */ /* 0x000fe20000000000 */
[----:B------:R-:W-:Y:S01]  /*04d0*/  UMOV UR5, 0x380fffff ;  /* 0x380fffff00057882 */ /* 0x000fe20000000000 */
[----:B--2---:R-:W0:Y:S01]  /*04e0*/  F2F.F32.F64 R18, R4 ;  /* 0x0000000400127310 */ /* 0x004e220000301000 */
[----:B------:R-:W-:-:S14]  /*04f0*/  DSETP.GEU.AND P0, PT, |R4|, UR4, PT ;  /* 0x0000000404007e2a */ /* 0x000fdc000bf0e200 */
[----:B0-----:R-:W-:Y:S01]  /*0500*/  @!P0 FMUL R18, R18, 1.175494350822287508e-38 ;  /* 0x0080000012128820 */ /* 0x001fe20000400000 */
[----:B------:R-:W-:Y:S06]  /*0510*/  BRA `(.L_x_2453) ;  /* 0x0000000800787947 */ /* 0x000fec0003800000 */
.L_x_2448:
        /* <DEDUP_REMOVED lines=12> */
.L_x_2462:
[----:B------:R-:W2:Y:S01]  /*05e0*/  LDG.E.64 R4, desc[UR36][R4.64] ;  /* 0x0000002404047981 */ /* 0x000ea2000c1e1b00 */
[----:B------:R-:W-:Y:S01]  /*05f0*/  UMOV UR4, 0xf0000000 ;  /* 0xf000000000047882 */ /* 0x000fe20000000000 */
[----:B------:R-:W-:Y:S01]  /*0600*/  UMOV UR5, 0x380fffff ;  /* 0x380fffff00057882 */ /* 0x000fe20000000000 */
[----:B--2---:R-:W0:Y:S01]  /*0610*/  F2F.F32.F64 R18, R4 ;  /* 0x0000000400127310 */ /* 0x004e220000301000 */
[----:B------:R-:W-:-:S14]  /*0620*/  DSETP.GEU.AND P0, PT, |R4|, UR4, PT ;  /* 0x0000000404007e2a */ /* 0x000fdc000bf0e200 */
[----:B0-----:R-:W-:Y:S01]  /*0630*/  @!P0 FMUL R18, R18, 1.175494350822287508e-38 ;  /* 0x0080000012128820 */ /* 0x001fe20000400000 */
[----:B------:R-:W-:Y:S06]  /*0640*/  BRA `(.L_x_2453) ;  /* 0x00000008002c7947 */ /* 0x000fec0003800000 */
.L_x_2461:
        /* <DEDUP_REMOVED lines=25> */
.L_x_2464:
        /* <DEDUP_REMOVED lines=11> */
[----:B------:R-:W-:Y:S01]  /*0890*/  LOP3.LUT R18, R0, 0x80000000, R3, 0xf8, !PT ;  /* 0x8000000000127812 */ /* 0x000fe200078ef803 */
[----:B------:R-:W-:Y:S06]  /*08a0*/  BRA `(.L_x_2453) ;  /* 0x0000000400947947 */ /* 0x000fec0003800000 */
.L_x_2463:
[----:B------:R-:W2:Y:S02]  /*08b0*/  LDG.E.U16 R4, desc[UR36][R4.64] ;  /* 0x0000002404047981 */ /* 0x000ea4000c1e1500 */
[----:B--2---:R-:W-:Y:S01]  /*08c0*/  IMAD.U32 R18, R4, 0x10000, RZ ;  /* 0x0001000004127824 */ /* 0x004fe200078e00ff */
[----:B------:R-:W-:Y:S06]  /*08d0*/  BRA `(.L_x_2453) ;  /* 0x0000000400887947 */ /* 0x000fec0003800000 */
.L_x_2460:
        /* <DEDUP_REMOVED lines=11> */
.L_x_2467:
        /* <DEDUP_REMOVED lines=20> */
.L_x_2469:
[----:B------:R-:W-:Y:S05]  /*0ad0*/  BSYNC.RECONVERGENT B0 ;  /* 0x0000000000007941 */ /* 0x000fea0003800200 */
.L_x_2468:
[----:B------:R-:W-:Y:S01]  /*0ae0*/  IMAD.SHL.U32 R0, R0, 0x100000, RZ ;  /* 0x0010000000007824 */ /* 0x000fe200078e00ff */
[----:B------:R-:W-:-:S04]  /*0af0*/  LEA R3, R3, 0x3b800000, 0x17 ;  /* 0x3b80000003037811 */ /* 0x000fc800078eb8ff */
[----:B------:R-:W-:Y:S01]  /*0b00*/  LOP3.LUT R18, R3, R0, R7, 0xfe, !PT ;  /* 0x0000000003127212 */ /* 0x000fe200078efe07 */
[----:B------:R-:W-:Y:S06]  /*0b10*/  BRA `(.L_x_2453) ;  /* 0x0000000000f87947 */ /* 0x000fec0003800000 */
.L_x_2466:
        /* <DEDUP_REMOVED lines=20> */
.L_x_2471:
[----:B------:R-:W-:Y:S05]  /*0c60*/  BSYNC.RECONVERGENT B0 ;  /* 0x0000000000007941 */ /* 0x000fea0003800200 */
.L_x_2470:
[----:B------:R-:W-:Y:S01]  /*0c70*/  IMAD.SHL.U32 R0, R0, 0x200000, RZ ;  /* 0x0020000000007824 */ /* 0x000fe200078e00ff */
[----:B------:R-:W-:-:S04]  /*0c80*/  LEA R3, R3, 0x37800000, 0x17 ;  /* 0x3780000003037811 */ /* 0x000fc800078eb8ff */
[----:B------:R-:W-:Y:S01]  /*0c90*/  LOP3.LUT R18, R3, R0, R7, 0xfe, !PT ;  /* 0x0000000003127212 */ /* 0x000fe200078efe07 */
[----:B------:R-:W-:Y:S06]  /*0ca0*/  BRA `(.L_x_2453) ;  /* 0x0000000000947947 */ /* 0x000fec0003800000 */
.L_x_2465:
[----:B------:R-:W-:-:S09]  /*0cb0*/  UISETP.NE.AND UP0, UPT, UR4, 0x1c, UPT ;  /* 0x0000001c0400788c */ /* 0x000fd2000bf05270 */
[----:B------:R-:W-:Y:S05]  /*0cc0*/  BRA.U !UP0, `(.L_x_2472) ;  /* 0x0000000108847547 */ /* 0x000fea000b800000 */
[----:B------:R-:W-:-:S09]  /*0cd0*/  UISETP.NE.AND UP0, UPT, UR4, 0x1d, UPT ;  /* 0x0000001d0400788c */ /* 0x000fd2000bf05270 */
[----:B------:R-:W-:Y:S05]  /*0ce0*/  BRA.U !UP0, `(.L_x_2473) ;  /* 0x0000000108707547 */ /* 0x000fea000b800000 */
[----:B------:R-:W-:-:S09]  /*0cf0*/  UISETP.NE.AND UP0, UPT, UR4, 0x2c, UPT ;  /* 0x0000002c0400788c */ /* 0x000fd2000bf05270 */
[----:B------:R-:W-:Y:S05]  /*0d00*/  BRA.U !UP0, `(.L_x_2474) ;  /* 0x0000000108487547 */ /* 0x000fea000b800000 */
.L_x_2452:
        /* <DEDUP_REMOVED lines=16> */
.L_x_2475:
[----:B------:R-:W-:Y:S01]  /*0e10*/  IMAD.MOV.U32 R18, RZ, RZ, RZ ;  /* 0x000000ffff127224 */ /* 0x000fe200078e00ff */
[----:B------:R-:W-:Y:S06]  /*0e20*/  BRA `(.L_x_2453) ;  /* 0x0000000000347947 */ /* 0x000fec0003800000 */
.L_x_2474:
[----:B------:R-:W2:Y:S01]  /*0e30*/  LDG.E.U8 R4, desc[UR36][R4.64] ;  /* 0x0000002404047981 */ /* 0x000ea2000c1e1100 */
[----:B------:R-:W-:Y:S01]  /*0e40*/  IMAD.MOV.U32 R18, RZ, RZ, 0x400000 ;  /* 0x00400000ff127424 */ /* 0x000fe200078e00ff */
[----:B--2---:R-:W-:-:S13]  /*0e50*/  ISETP.NE.AND P0, PT, R4, RZ, PT ;  /* 0x000000ff0400720c */ /* 0x004fda0003f05270 */
[----:B------:R-:W-:Y:S05]  /*0e60*/  @!P0 BRA `(.L_x_2453) ;  /* 0x0000000000248947 */ /* 0x000fea0003800000 */
[----:B------:R-:W-:-:S13]  /*0e70*/  ISETP.NE.AND P0, PT, R4, 0xff, PT ;  /* 0x000000ff0400780c */ /* 0x000fda0003f05270 */
[----:B------:R-:W-:Y:S02]  /*0e80*/  @!P0 IMAD.MOV.U32 R18, RZ, RZ, 0x7f800001 ;  /* 0x7f800001ff128424 */ /* 0x000fe400078e00ff */
[----:B------:R-:W-:Y:S01]  /*0e90*/  @P0 IMAD.SHL.U32 R18, R4, 0x800000, RZ ;  /* 0x0080000004120824 */ /* 0x000fe200078e00ff */
[----:B------:R-:W-:Y:S06]  /*0ea0*/  BRA `(.L_x_2453) ;  /* 0x0000000000147947 */ /* 0x000fec0003800000 */
.L_x_2473:
[----:B------:R-:W2:Y:S02]  /*0eb0*/  LDG.E.64 R18, desc[UR36][R4.64] ;  /* 0x0000002404127981 */ /* 0x000ea4000c1e1b00 */
[----:B--2---:R0:W1:Y:S01]  /*0ec0*/  I2F.U64 R18, R18 ;  /* 0x0000001200127312 */ /* 0x0040620000301000 */
[----:B------:R-:W-:Y:S05]  /*0ed0*/  BRA `(.L_x_2453) ;  /* 0x0000000000087947 */ /* 0x000fea0003800000 */
.L_x_2472:
[----:B------:R-:W2:Y:S02]  /*0ee0*/  LDG.E R4, desc[UR36][R4.64] ;  /* 0x0000002404047981 */ /* 0x000ea4000c1e1900 */
[----:B--2---:R-:W-:-:S07]  /*0ef0*/  I2FP.F32.U32 R18, R4 ;  /* 0x0000000400127245 */ /* 0x004fce0000201000 */
.L_x_2453:
[----:B------:R-:W-:Y:S05]  /*0f00*/  BSYNC.RECONVERGENT B6 ;  /* 0x0000000000067941 */ /* 0x000fea0003800200 */
.L_x_2447:
[----:B0-2-4-:R-:W0:Y:S01]  /*0f10*/  LDC.64 R4, c[0x0][0x398] ;  /* 0x0000e600ff047b82 */ /* 0x015e220000000a00 */
[----:B------:R-:W2:Y:S01]  /*0f20*/  LDCU UR5, c[0x0][0x3ac] ;  /* 0x00007580ff0577ac */ /* 0x000ea20008000800 */
[----:B------:R-:W-:Y:S01]  /*0f30*/  BSSY.RECONVERGENT B6, `(.L_x_2476) ;  /* 0x00000de000067945 */ /* 0x000fe20003800200 */
[----:B------:R-:W-:-:S04]  /*0f40*/  UPRMT UR4, UR39, 0x9910, URZ ;  /* 0x0000991027047896 */ /* 0x000fc800080000ff */
        /* <DEDUP_REMOVED lines=14> */
[----:B--2---:R0:W2:Y:S01]  /*1030*/  I2F.S16 R29, R4 ;  /* 0x00000004001d7306 */ /* 0x0040a20000101400 */
[----:B------:R-:W-:Y:S05]  /*1040*/  BRA `(.L_x_2482) ;  /* 0x0000000c00307947 */ /* 0x000fea0003800000 */
.L_x_2480:
[----:B------:R-:W2:Y:S02]  /*1050*/  LDG.E.U8 R4, desc[UR36][R4.64] ;  /* 0x0000002404047981 */ /* 0x000ea4000c1e1100 */
[----:B--2---:R-:W-:Y:S01]  /*1060*/  I2FP.F32.U32 R29, R4 ;  /* 0x00000004001d7245 */ /* 0x004fe20000201000 */
[----:B------:R-:W-:Y:S06]  /*1070*/  BRA `(.L_x_2482) ;  /* 0x0000000c00247947 */ /* 0x000fec0003800000 */
.L_x_2479:
        /* <DEDUP_REMOVED lines=9> */
.L_x_2484:
[----:B------:R-:W2:Y:S02]  /*1110*/  LDG.E R4, desc[UR36][R4.64] ;  /* 0x0000002404047981 */ /* 0x000ea4000c1e1900 */
[----:B--2---:R-:W-:Y:S01]  /*1120*/  I2FP.F32.S32 R29, R4 ;  /* 0x00000004001d7245 */ /* 0x004fe20000201400 */
[----:B------:R-:W-:Y:S06]  /*1130*/  BRA `(.L_x_2482) ;  /* 0x0000000800f47947 */ /* 0x000fec0003800000 */
.L_x_2483:
[----:B------:R-:W2:Y:S02]  /*1140*/  LDG.E.U16 R4, desc[UR36][R4.64] ;  /* 0x0000002404047981 */ /* 0x000ea4000c1e1500 */
[----:B--2---:R0:W2:Y:S01]  /*1150*/  I2F.S16 R29, R4 ;  /* 0x00000004001d7306 */ /* 0x0040a20000101400 */
[----:B------:R-:W-:Y:S05]  /*1160*/  BRA `(.L_x_2482) ;  /* 0x0000000800e87947 */ /* 0x000fea0003800000 */
.L_x_2478:
        /* <DEDUP_REMOVED lines=8> */
.L_x_2486:
[----:B------:R-:W2:Y:S02]  /*11f0*/  LDG.E.U16 R4, desc[UR36][R4.64] ;  /* 0x0000002404047981 */ /* 0x000ea4000c1e1500 */
[----:B--2---:R-:W-:Y:S01]  /*1200*/  HADD2.F32 R29, -RZ, R4.H0_H0 ;  /* 0x20000004ff1d7230 */ /* 0x004fe20000004100 */
[----:B------:R-:W-:Y:S06]  /*1210*/  BRA `(.L_x_2482) ;  /* 0x0000000800bc7947 */ /* 0x000fec0003800000 */
.L_x_2485:
        /* <DEDUP_REMOVED lines=8> */
.L_x_2488:
[----:B------:R-:W2:Y:S02]  /*12a0*/  LDG.E.U16 R4, desc[UR36][R4.64] ;  /* 0x0000002404047981 */ /* 0x000ea4000c1e1500 */
[----:B--2---:R-:W-:Y:S01]  /*12b0*/  HADD2.F32 R29, -RZ, R4.H0_H0 ;  /* 0x20000004ff1d7230 */ /* 0x004fe20000004100 */
[----:B------:R-:W-:Y:S06]  /*12c0*/  BRA `(.L_x_2482) ;  /* 0x0000000800907947 */ /* 0x000fec0003800000 */
.L_x_2487:
[----:B------:R-:W2:Y:S01]  /*12d0*/  LDG.E.64 R4, desc[UR36][R4.64] ;  /* 0x0000002404047981 */ /* 0x000ea2000c1e1b00 */
[----:B------:R-:W-:Y:S01]  /*12e0*/  UMOV UR4, 0xf0000000 ;  /* 0xf000000000047882 */ /* 0x000fe20000000000 */
[----:B------:R-:W-:Y:S01]  /*12f0*/  UMOV UR5, 0x380fffff ;  /* 0x380fffff00057882 */ /* 0x000fe20000000000 */
[----:B--2---:R-:W0:Y:S01]  /*1300*/  F2F.F32.F64 R29, R4 ;  /* 0x00000004001d7310 */ /* 0x004e220000301000 */
[----:B------:R-:W-:-:S14]  /*1310*/  DSETP.GEU.AND P0, PT, |R4|, UR4, PT ;  /* 0x0000000404007e2a */ /* 0x000fdc000bf0e200 */
[----:B0-----:R-:W-:Y:S01]  /*1320*/  @!P0 FMUL R29, R29, 1.175494350822287508e-38 ;  /* 0x008000001d1d8820 */ /* 0x001fe20000400000 */
[----:B------:R-:W-:Y:S06]  /*1330*/  BRA `(.L_x_2482) ;  /* 0x0000000800747947 */ /* 0x000fec0003800000 */
.L_x_2477:
        /* <DEDUP_REMOVED lines=12> */
.L_x_2491:
[----:B------:R-:W2:Y:S01]  /*1400*/  LDG.E.64 R4, desc[UR36][R4.64] ;  /* 0x0000002404047981 */ /* 0x000ea2000c1e1b00 */
[----:B------:R-:W-:Y:S01]  /*1410*/  UMOV UR4, 0xf0000000 ;  /* 0xf000000000047882 */ /* 0x000fe20000000000 */
[----:B------:R-:W-:Y:S01]  /*1420*/  UMOV UR5, 0x380fffff ;  /* 0x380fffff00057882 */ /* 0x000fe20000000000 */
[----:B--2---:R-:W0:Y:S01]  /*1430*/  F2F.F32.F64 R29, R4 ;  /* 0x00000004001d7310 */ /* 0x004e220000301000 */
[----:B------:R-:W-:-:S14]  /*1440*/  DSETP.GEU.AND P0, PT, |R4|, UR4, PT ;  /* 0x0000000404007e2a */ /* 0x000fdc000bf0e200 */
[----:B0-----:R-:W-:Y:S01]  /*1450*/  @!P0 FMUL R29, R29, 1.175494350822287508e-38 ;  /* 0x008000001d1d8820 */ /* 0x001fe20000400000 */
[----:B------:R-:W-:Y:S06]  /*1460*/  BRA `(.L_x_2482) ;  /* 0x0000000800287947 */ /* 0x000fec0003800000 */
.L_x_2490:
        /* <DEDUP_REMOVED lines=25> */
.L_x_2493:
[----:B------:R-:W2:Y:S02]  /*1600*/  LDG.E.U8 R4, desc[UR36][R4.64] ;  /* 0x0000002404047981 */ /* 0x000ea4000c1e1100 */
[C---:B--2---:R-:W-:Y:S02]  /*1610*/  IMAD.SHL.U32 R3, R4.reuse, 0x2000000, RZ ;  /* 0x0200000004037824 */ /* 0x044fe400078e00ff */
[----:B------:R-:W-:-:S03]  /*1620*/  IMAD.SHL.U32 R6, R4, 0x100, RZ ;  /* 0x0000010004067824 */ /* 0x000fc600078e00ff */
[----:B------:R-:W-:Y:S02]  /*1630*/  ISETP.GT.U32.AND P0, PT, R3, 0x7ffffff, PT ;  /* 0x07ffffff0300780c */ /* 0x000fe40003f04070 */
[----:B------:R-:W-:-:S11]  /*1640*/  PRMT R29, R6, 0x9910, RZ ;  /* 0x00009910061d7816 */ /* 0x000fd600000000ff */
[----:B------:R-:W-:Y:S02]  /*1650*/  @!P0 LOP3.LUT R0, R6, 0x7f00, RZ, 0xc0, !PT ;  /* 0x00007f0006008812 */ /* 0x000fe400078ec0ff */
[----:B------:R-:W-:Y:S02]  /*1660*/  @P0 LEA.HI R3, R3, 0x70000000, RZ, 0x1c ;  /* 0x7000000003030811 */ /* 0x000fe400078fe0ff */
[----:B------:R-:W-:-:S05]  /*1670*/  @!P0 LOP3.LUT R0, R0, 0x3f000000, RZ, 0xfc, !PT ;  /* 0x3f00000000008812 */ /* 0x000fca00078efcff */
[----:B------:R-:W-:Y:S01]  /*1680*/  @!P0 FADD.FTZ R0, R0, -0.5 ;  /* 0xbf00000000008421 */ /* 0x000fe20000010000 */
[----:B------:R-:W-:-:S05]  /*1690*/  @P0 FMUL.FTZ R0, R3, 1.9259299443872358531e-34 ;  /* 0x0780000003000820 */ /* 0x000fca0000410000 */
[----:B------:R-:W-:Y:S01]  /*16a0*/  LOP3.LUT R29, R0, 0x80000000, R29, 0xf8, !PT ;  /* 0x80000000001d7812 */ /* 0x000fe200078ef81d */
[----:B------:R-:W-:Y:S06]  /*16b0*/  BRA `(.L_x_2482) ;  /* 0x0000000400947947 */ /* 0x000fec0003800000 */
.L_x_2492:
[----:B------:R-:W2:Y:S02]  /*16c0*/  LDG.E.U16 R4, desc[UR36][R4.64] ;  /* 0x0000002404047981 */ /* 0x000ea4000c1e1500 */
[----:B--2---:R-:W-:Y:S01]  /*16d0*/  IMAD.U32 R29, R4, 0x10000, RZ ;  /* 0x00010000041d7824 */ /* 0x004fe200078e00ff */
[----:B------:R-:W-:Y:S06]  /*16e0*/  BRA `(.L_x_2482) ;  /* 0x0000000400887947 */ /* 0x000fec0003800000 */
.L_x_2489:
        /* <DEDUP_REMOVED lines=11> */
.L_x_2496:
        /* <DEDUP_REMOVED lines=20> */
.L_x_2498:
[----:B------:R-:W-:Y:S05]  /*18e0*/  BSYNC.RECONVERGENT B0 ;  /* 0x0000000000007941 */ /* 0x000fea0003800200 */
.L_x_2497:
[----:B------:R-:W-:Y:S01]  /*18f0*/  IMAD.SHL.U32 R0, R0, 0x100000, RZ ;  /* 0x0010000000007824 */ /* 0x000fe200078e00ff */
[----:B------:R-:W-:-:S04]  /*1900*/  LEA R3, R3, 0x3b800000, 0x17 ;  /* 0x3b80000003037811 */ /* 0x000fc800078eb8ff */
[----:B------:R-:W-:Y:S01]  /*1910*/  LOP3.LUT R29, R3, R0, R29, 0xfe, !PT ;  /* 0x00000000031d7212 */ /* 0x000fe200078efe1d */
[----:B------:R-:W-:Y:S06]  /*1920*/  BRA `(.L_x_2482) ;  /* 0x0000000000f87947 */ /* 0x000fec0003800000 */
.L_x_2495:
        /* <DEDUP_REMOVED lines=20> */
.L_x_2500:
[----:B------:R-:W-:Y:S05]  /*1a70*/  BSYNC.RECONVERGENT B0 ;  /* 0x0000000000007941 */ /* 0x000fea0003800200 */
.L_x_2499:
[----:B------:R-:W-:Y:S01]  /*1a80*/  IMAD.SHL.U32 R0, R0, 0x200000, RZ ;  /* 0x0020000000007824 */ /* 0x000fe200078e00ff */
[----:B------:R-:W-:-:S04]  /*1a90*/  LEA R3, R3, 0x37800000, 0x17 ;  /* 0x3780000003037811 */ /* 0x000fc800078eb8ff */
[----:B------:R-:W-:Y:S01]  /*1aa0*/  LOP3.LUT R29, R3, R0, R29, 0xfe, !PT ;  /* 0x00000000031d7212 */ /* 0x000fe200078efe1d */
[----:B------:R-:W-:Y:S06]  /*1ab0*/  BRA `(.L_x_2482) ;  /* 0x0000000000947947 */ /* 0x000fec0003800000 */
.L_x_2494:
[----:B------:R-:W-:-:S09]  /*1ac0*/  UISETP.NE.AND UP0, UPT, UR4, 0x1c, UPT ;  /* 0x0000001c0400788c */ /* 0x000fd2000bf05270 */
[----:B------:R-:W-:Y:S05]  /*1ad0*/  BRA.U !UP0, `(.L_x_2501) ;  /* 0x0000000108847547 */ /* 0x000fea000b800000 */
[----:B------:R-:W-:-:S09]  /*1ae0*/  UISETP.NE.AND UP0, UPT, UR4, 0x1d, UPT ;  /* 0x0000001d0400788c */ /* 0x000fd2000bf05270 */
[----:B------:R-:W-:Y:S05]  /*1af0*/  BRA.U !UP0, `(.L_x_2502) ;  /* 0x0000000108707547 */ /* 0x000fea000b800000 */
[----:B------:R-:W-:-:S09]  /*1b00*/  UISETP.NE.AND UP0, UPT, UR4, 0x2c, UPT ;  /* 0x0000002c0400788c */ /* 0x000fd2000bf05270 */
[----:B------:R-:W-:Y:S05]  /*1b10*/  BRA.U !UP0, `(.L_x_2503) ;  /* 0x0000000108487547 */ /* 0x000fea000b800000 */
.L_x_2481:
[----:B------:R-:W-:Y:S01]  /*1b20*/  MOV R14, 0x130 ;  /* 0x00000130000e7802 */ /* 0x000fe20000000f00 */
[----:B------:R-:W0:Y:S01]  /*1b30*/  LDCU.64 UR4, c[0x4][0x120] ;  /* 0x01002400ff0477ac */ /* 0x000e220008000a00 */
[----:B------:R-:W-:Y:S02]  /*1b40*/  IMAD.MOV.U32 R8, RZ, RZ, 0x4e ;  /* 0x0000004eff087424 */ /* 0x000fe400078e00ff */
[----:B------:R-:W-:Y:S01]  /*1b50*/  IMAD.MOV.U32 R12, RZ, RZ, 0x1 ;  /* 0x00000001ff0c7424 */ /* 0x000fe200078e00ff */
[----:B------:R-:W2:Y:S01]  /*1b60*/  LDCU.64 UR6, c[0x4][0x128] ;  /* 0x01002500ff0677ac */ /* 0x000ea20008000a00 */
[----:B------:R-:W4:Y:S01]  /*1b70*/  LDC.64 R14, c[0x4][R14] ;  /* 0x010000000e0e7b82 */ /* 0x000f220000000a00 */
[----:B------:R-:W-:Y:S01]  /*1b80*/  IMAD.MOV.U32 R13, RZ, RZ, RZ ;  /* 0x000000ffff0d7224 */ /* 0x000fe200078e00ff */
[----:B------:R-:W1:Y:S01]  /*1b90*/  LDCU.64 UR8, c[0x4][0x10] ;  /* 0x01000200ff0877ac */ /* 0x000e620008000a00 */
[----:B0-----:R-:W-:Y:S02]  /*1ba0*/  IMAD.U32 R4, RZ, RZ, UR4 ;  /* 0x00000004ff047e24 */ /* 0x001fe4000f8e00ff */
[----:B------:R-:W-:-:S02]  /*1bb0*/  IMAD.U32 R5, RZ, RZ, UR5 ;  /* 0x00000005ff057e24 */ /* 0x000fc4000f8e00ff */
[----:B--2---:R-:W-:Y:S02]  /*1bc0*/  IMAD.U32 R6, RZ, RZ, UR6 ;  /* 0x00000006ff067e24 */ /* 0x004fe4000f8e00ff */
[----:B------:R-:W-:Y:S02]  /*1bd0*/  IMAD.U32 R7, RZ, RZ, UR7 ;  /* 0x00000007ff077e24 */ /* 0x000fe4000f8e00ff */
[----:B-1----:R-:W-:Y:S02]  /*1be0*/  IMAD.U32 R10, RZ, RZ, UR8 ;  /* 0x00000008ff0a7e24 */ /* 0x002fe4000f8e00ff */
[----:B------:R-:W-:-:S07]  /*1bf0*/  IMAD.U32 R11, RZ, RZ, UR9 ;  /* 0x00000009ff0b7e24 */ /* 0x000fce000f8e00ff */
[----:B------:R-:W-:-:S07]  /*1c00*/  LEPC R20, `(.L_x_2504) ;  /* 0x000000001014794e */ /* 0x000fce0000000000 */
[----:B---345:R-:W-:Y:S05]  /*1c10*/  CALL.ABS.NOINC R14 ;  /* 0x000000000e007343 */ /* 0x038fea0003c00000 */
.L_x_2504:
[----:B------:R-:W-:Y:S01]  /*1c20*/  IMAD.MOV.U32 R29, RZ, RZ, RZ ;  /* 0x000000ffff1d7224 */ /* 0x000fe200078e00ff */
[----:B------:R-:W-:Y:S06]  /*1c30*/  BRA `(.L_x_2482) ;  /* 0x0000000000347947 */ /* 0x000fec0003800000 */
.L_x_2503:
        /* <DEDUP_REMOVED lines=8> */
.L_x_2502:
[----:B------:R-:W2:Y:S02]  /*1cc0*/  LDG.E.64 R4, desc[UR36][R4.64] ;  /* 0x0000002404047981 */ /* 0x000ea4000c1e1b00 */
[----:B--2---:R0:W2:Y:S01]  /*1cd0*/  I2F.U64 R29, R4 ;  /* 0x00000004001d7312 */ /* 0x0040a20000301000 */
[----:B------:R-:W-:Y:S05]  /*1ce0*/  BRA `(.L_x_2482) ;  /* 0x0000000000087947 */ /* 0x000fea0003800000 */
.L_x_2501:
[----:B------:R-:W2:Y:S02]  /*1cf0*/  LDG.E R4, desc[UR36][R4.64] ;  /* 0x0000002404047981 */ /* 0x000ea4000c1e1900 */
[----:B--2---:R-:W-:-:S07]  /*1d00*/  I2FP.F32.U32 R29, R4 ;  /* 0x00000004001d7245 */ /* 0x004fce0000201000 */
.L_x_2482:
[----:B------:R-:W-:Y:S05]  /*1d10*/  BSYNC.RECONVERGENT B6 ;  /* 0x0000000000067941 */ /* 0x000fea0003800200 */
.L_x_2476:
[----:B------:R-:W-:-:S07]  /*1d20*/  VIADD R17, R27, 0x80 ;  /* 0x000000801b117836 */ /* 0x000fce0000000000 */
.L_x_2446:
[----:B------:R-:W-:Y:S05]  /*1d30*/  BSYNC.RECONVERGENT B7 ;  /* 0x0000000000077941 */ /* 0x000fea0003800200 */
.L_x_2445:
[----:B------:R-:W-:Y:S01]  /*1d40*/  ISETP.GE.AND P0, PT, R17, R26, PT ;  /* 0x0000001a1100720c */ /* 0x000fe20003f06270 */
[----:B------:R-:W-:Y:S01]  /*1d50*/  BSSY.RECONVERGENT B7, `(.L_x_2505) ;  /* 0x00001c9000077945 */ /* 0x000fe20003800200 */
[----:B------:R-:W-:Y:S02]  /*1d60*/  IMAD.MOV.U32 R22, RZ, RZ, RZ ;  /* 0x000000ffff167224 */ /* 0x000fe400078e00ff */
[----:B------:R-:W-:-:S09]  /*1d70*/  IMAD.MOV.U32 R19, RZ, RZ, RZ ;  /* 0x000000ffff137224 */ /* 0x000fd200078e00ff */
[----:B------:R-:W-:Y:S05]  /*1d80*/  @P0 BRA `(.L_x_2506) ;  /* 0x0000001c00140947 */ /* 0x000fea0003800000 */
[----:B0---4-:R-:W0:Y:S01]  /*1d90*/  LDC.64 R4, c[0x0][0x390] ;  /* 0x0000e400ff047b82 */ /* 0x011e220000000a00 */
[----:B------:R-:W4:Y:S01]  /*1da0*/  LDCU UR5, c[0x0][0x3a8] ;  /* 0x00007500ff0577ac */ /* 0x000f220008000800 */
[----:B------:R-:W-:Y:S01]  /*1db0*/  IMAD R16, R2, 0x200, R17 ;  /* 0x0000020002107824 */ /* 0x000fe200078e0211 */
[----:B------:R-:W-:Y:S01]  /*1dc0*/  BSSY.RECONVERGENT B6, `(.L_x_2507) ;  /* 0x00000df000067945 */ /* 0x000fe20003800200 */
[----:B------:R-:W-:-:S04]  /*1dd0*/  UPRMT UR4, UR38, 0x9910, URZ ;  /* 0x0000991026047896 */ /* 0x000fc800080000ff */
[----:B------:R-:W-:Y:S01]  /*1de0*/  UISETP.GT.AND UP0, UPT, UR4, 0x9, UPT ;  /* 0x000000090400788c */ /* 0x000fe2000bf04270 */
[----:B----4-:R-:W-:-:S05]  /*1df0*/  IMAD R3, R16, UR5, RZ ;  /* 0x0000000510037c24 */ /* 0x010fca000f8e02ff */
        /* <DEDUP_REMOVED lines=11> */
[----:B------:R-:W4:Y:S02]  /*1eb0*/  LDG.E.S8 R4, desc[UR36][R4.64] ;  /* 0x0000002404047981 */ /* 0x000f24000c1e1300 */
[----:B----4-:R0:W4:Y:S01]  /*1ec0*/  I2F.S16 R22, R4 ;  /* 0x0000000400167306 */ /* 0x0101220000101400 */
[----:B------:R-:W-:Y:S05]  /*1ed0*/  BRA `(.L_x_2513) ;  /* 0x0000000c00347947 */ /* 0x000fea0003800000 */
.L_x_2511:
[----:B------:R-:W4:Y:S02]  /*1ee0*/  LDG.E.U8 R4, desc[UR36][R4.64] ;  /* 0x0000002404047981 */ /* 0x000f24000c1e1100 */
[----:B----4-:R-:W-:Y:S01]  /*1ef0*/  I2FP.F32.U32 R22, R4 ;  /* 0x0000000400167245 */ /* 0x010fe20000201000 */
[----:B------:R-:W-:Y:S06]  /*1f00*/  BRA `(.L_x_2513) ;  /* 0x0000000c00287947 */ /* 0x000fec0003800000 */
.L_x_2510:
[----:B------:R-:W-:-:S09]  /*1f10*/  UISETP.NE.AND UP0, UPT, UR4, 0x2, UPT ;  /* 0x000000020400788c */ /* 0x000fd2000bf05270 */
[----:B------:R-:W-:Y:S05]  /*1f20*/  BRA.U !UP0, `(.L_x_2514) ;  /* 0x0000000108287547 */ /* 0x000fea000b800000 */
[----:B------:R-:W-:-:S09]  /*1f30*/  UISETP.NE.AND UP0, UPT, UR4, 0x3, UPT ;  /* 0x000000030400788c */ /* 0x000fd2000bf05270 */
[----:B------:R-:W-:Y:S05]  /*1f40*/  BRA.U !UP0, `(.L_x_2515) ;  /* 0x0000000108147547 */ /* 0x000fea000b800000 */
[----:B------:R-:W-:-:S09]  /*1f50*/  UISETP.NE.AND UP0, UPT, UR4, 0x4, UPT ;  /* 0x000000040400788c */ /* 0x000fd2000bf05270 */
[----:B------:R-:W-:Y:S05]  /*1f60*/  BRA.U UP0, `(.L_x_2512) ;  /* 0x0000000900b47547 */ /* 0x000fea000b800000 */
[----:B------:R-:W4:Y:S02]  /*1f70*/  LDG.E.64 R22, desc[UR36][R4.64] ;  /* 0x0000002404167981 */ /* 0x000f24000c1e1b00 */
[----:B----4-:R0:W4:Y:S01]  /*1f80*/  I2F.S64 R22, R22 ;  /* 0x0000001600167312 */ /* 0x0101220000301400 */
[----:B------:R-:W-:Y:S05]  /*1f90*/  BRA `(.L_x_2513) ;  /* 0x0000000c00047947 */ /* 0x000fea0003800000 */
.L_x_2515:
[----:B------:R-:W4:Y:S02]  /*1fa0*/  LDG.E R4, desc[UR36][R4.64] ;  /* 0x0000002404047981 */ /* 0x000f24000c1e1900 */
[----:B----4-:R-:W-:Y:S01]  /*1fb0*/  I2FP.F32.S32 R22, R4 ;  /* 0x0000000400167245 */ /* 0x010fe20000201400 */
[----:B------:R-:W-:Y:S06]  /*1fc0*/  BRA `(.L_x_2513) ;  /* 0x0000000800f87947 */ /* 0x000fec0003800000 */
.L_x_2514:
[----:B------:R-:W4:Y:S02]  /*1fd0*/  LDG.E.U16 R4, desc[UR36][R4.64] ;  /* 0x0000002404047981 */ /* 0x000f24000c1e1500 */
[----:B----4-:R0:W4:Y:S01]  /*1fe0*/  I2F.S16 R22, R4 ;  /* 0x0000000400167306 */ /* 0x0101220000101400 */
[----:B------:R-:W-:Y:S05]  /*1ff0*/  BRA `(.L_x_2513) ;  /* 0x0000000800ec7947 */ /* 0x000fea0003800000 */
.L_x_2509:
        /* <DEDUP_REMOVED lines=8> */
.L_x_2517:
[----:B------:R-:W4:Y:S02]  /*2080*/  LDG.E.U16 R4, desc[UR36][R4.64] ;  /* 0x0000002404047981 */ /* 0x000f24000c1e1500 */
[----:B----4-:R-:W-:Y:S01]  /*2090*/  HADD2.F32 R22, -RZ, R4.H0_H0 ;  /* 0x20000004ff167230 */ /* 0x010fe20000004100 */
[----:B------:R-:W-:Y:S06]  /*20a0*/  BRA `(.L_x_2513) ;  /* 0x0000000800c07947 */ /* 0x000fec0003800000 */
.L_x_2516:
        /* <DEDUP_REMOVED lines=8> */
.L_x_2519:
[----:B------:R-:W4:Y:S02]  /*2130*/  LDG.E.U16 R4, desc[UR36][R4.64] ;  /* 0x0000002404047981 */ /* 0x000f24000c1e1500 */
[----:B----4-:R-:W-:Y:S01]  /*2140*/  HADD2.F32 R22, -RZ, R4.H0_H0 ;  /* 0x20000004ff167230 */ /* 0x010fe20000004100 */
[----:B------:R-:W-:Y:S06]  /*2150*/  BRA `(.L_x_2513) ;  /* 0x0000000800947947 */ /* 0x000fec0003800000 */
.L_x_2518:
[----:B------:R-:W4:Y:S01]  /*2160*/  LDG.E.64 R4, desc[UR36][R4.64] ;  /* 0x0000002404047981 */ /* 0x000f22000c1e1b00 */
[----:B------:R-:W-:Y:S01]  /*2170*/  UMOV UR4, 0xf0000000 ;  /* 0xf000000000047882 */ /* 0x000fe20000000000 */
[----:B------:R-:W-:Y:S01]  /*2180*/  UMOV UR5, 0x380fffff ;  /* 0x380fffff00057882 */ /* 0x000fe20000000000 */
[----:B----4-:R-:W0:Y:S01]  /*2190*/  F2F.F32.F64 R22, R4 ;  /* 0x0000000400167310 */ /* 0x010e220000301000 */
[----:B------:R-:W-:-:S14]  /*21a0*/  DSETP.GEU.AND P0, PT, |R4|, UR4, PT ;  /* 0x0000000404007e2a */ /* 0x000fdc000bf0e200 */
[----:B0-----:R-:W-:Y:S01]  /*21b0*/  @!P0 FMUL R22, R22, 1.175494350822287508e-38 ;  /* 0x0080000016168820 */ /* 0x001fe20000400000 */
[----:B------:R-:W-:Y:S06]  /*21c0*/  BRA `(.L_x_2513) ;  /* 0x0000000800787947 */ /* 0x000fec0003800000 */
.L_x_2508:
        /* <DEDUP_REMOVED lines=8> */
[----:B------:R-:W4:Y:S02]  /*2250*/  LDG.E.U8 R4, desc[UR36][R4.64] ;  /* 0x0000002404047981 */ /* 0x000f24000c1e1100 */
[----:B----4-:R-:W-:-:S04]  /*2260*/  ISETP.NE.AND P0, PT, R4, RZ, PT ;  /* 0x000000ff0400720c */ /* 0x010fc80003f05270 */
[----:B------:R-:W-:Y:S01]  /*2270*/  FSEL R22, RZ, 1, !P0 ;  /* 0x3f800000ff167808 */ /* 0x000fe20004000000 */
[----:B------:R-:W-:Y:S08]  /*2280*/  BRA `(.L_x_2513) ;  /* 0x0000000800487947 */ /* 0x000ff00003800000 */
.L_x_2522:
[----:B------:R-:W4:Y:S01]  /*2290*/  LDG.E.64 R4, desc[UR36][R4.64] ;  /* 0x0000002404047981 */ /* 0x000f22000c1e1b00 */
[----:B------:R-:W-:Y:S01]  /*22a0*/  UMOV UR4, 0xf0000000 ;  /* 0xf000000000047882 */ /* 0x000fe20000000000 */
[----:B------:R-:W-:Y:S01]  /*22b0*/  UMOV UR5, 0x380fffff ;  /* 0x380fffff00057882 */ /* 0x000fe20000000000 */
[----:B----4-:R-:W0:Y:S01]  /*22c0*/  F2F.F32.F64 R22, R4 ;  /* 0x0000000400167310 */ /* 0x010e220000301000 */
[----:B------:R-:W-:-:S14]  /*22d0*/  DSETP.GEU.AND P0, PT, |R4|, UR4, PT ;  /* 0x0000000404007e2a */ /* 0x000fdc000bf0e200 */
[----:B0-----:R-:W-:Y:S01]  /*22e0*/  @!P0 FMUL R22, R22, 1.175494350822287508e-38 ;  /* 0x0080000016168820 */ /* 0x001fe20000400000 */
[----:B------:R-:W-:Y:S06]  /*22f0*/  BRA `(.L_x_2513) ;  /* 0x00000008002c7947 */ /* 0x000fec0003800000 */
.L_x_2521:
[----:B------:R-:W-:-:S09]  /*2300*/  UISETP.NE.AND UP0, UPT, UR4, 0xf, UPT ;  /* 0x0000000f0400788c */ /* 0x000fd2000bf05270 */
[----:B------:R-:W-:Y:S05]  /*2310*/  BRA.U !UP0, `(.L_x_2523) ;  /* 0x0000000108907547 */ /* 0x000fea000b800000 */
[----:B------:R-:W-:-:S09]  /*2320*/  UISETP.NE.AND UP0, UPT, UR4, 0x17, UPT ;  /* 0x000000170400788c */ /* 0x000fd2000bf05270 */
[----:B------:R-:W-:Y:S05]  /*2330*/  BRA.U !UP0, `(.L_x_2524) ;  /* 0x0000000108547547 */ /* 0x000fea000b800000 */
[----:B------:R-:W-:-:S09]  /*2340*/  UISETP.NE.AND UP0, UPT, UR4, 0x18, UPT ;  /* 0x000000180400788c */ /* 0x000fd2000bf05270 */
[----:B------:R-:W-:Y:S05]  /*2350*/  BRA.U UP0, `(.L_x_2512) ;  /* 0x0000000500b87547 */ /* 0x000fea000b800000 */
[----:B------:R-:W4:Y:S01]  /*2360*/  LDG.E.U8 R22, desc[UR36][R4.64] ;  /* 0x0000002404167981 */ /* 0x000f22000c1e1100 */
[----:B------:R-:W-:Y:S02]  /*2370*/  IMAD.MOV.U32 R6, RZ, RZ, 0x1f ;  /* 0x0000001fff067424 */ /* 0x000fe400078e00ff */
[----:B----4-:R-:W-:-:S05]  /*2380*/  IMAD.SHL.U32 R22, R22, 0x1000000, RZ ;  /* 0x0100000016167824 */ /* 0x010fca00078e00ff */
        /* <DEDUP_REMOVED lines=16> */
.L_x_2524:
[----:B------:R-:W4:Y:S02]  /*2490*/  LDG.E.U8 R4, desc[UR36][R4.64] ;  /* 0x0000002404047981 */ /* 0x000f24000c1e1100 */
[C---:B----4-:R-:W-:Y:S02]  /*24a0*/  IMAD.SHL.U32 R0, R4.reuse, 0x2000000, RZ ;  /* 0x0200000004007824 */ /* 0x050fe400078e00ff */
        /* <DEDUP_REMOVED lines=9> */
[----:B------:R-:W-:Y:S01]  /*2540*/  LOP3.LUT R22, R0, 0x80000000, R3, 0xf8, !PT ;  /* 0x8000000000167812 */ /* 0x000fe200078ef803 */
[----:B------:R-:W-:Y:S06]  /*2550*/  BRA `(.L_x_2513) ;  /* 0x0000000400947947 */ /* 0x000fec0003800000 */
.L_x_2523:
[----:B------:R-:W4:Y:S02]  /*2560*/  LDG.E.U16 R4, desc[UR36][R4.64] ;  /* 0x0000002404047981 */ /* 0x000f24000c1e1500 */
[----:B----4-:R-:W-:Y:S01]  /*2570*/  IMAD.U32 R22, R4, 0x10000, RZ ;  /* 0x0001000004167824 */ /* 0x010fe200078e00ff */
[----:B------:R-:W-:Y:S06]  /*2580*/  BRA `(.L_x_2513) ;  /* 0x0000000400887947 */ /* 0x000fec0003800000 */
.L_x_2520:
        /* <DEDUP_REMOVED lines=8> */
[----:B------:R-:W4:Y:S02]  /*2610*/  LDG.E.U16 R4, desc[UR36][R4.64] ;  /* 0x0000002404047981 */ /* 0x000f24000c1e1500 */
[----:B----4-:R-:W-:Y:S01]  /*2620*/  I2FP.F32.U32 R22, R4 ;  /* 0x0000000400167245 */ /* 0x010fe20000201000 */
[----:B------:R-:W-:Y:S06]  /*2630*/  BRA `(.L_x_2513) ;  /* 0x00000004005c7947 */ /* 0x000fec0003800000 */
.L_x_2527:
[----:B------:R-:W4:Y:S01]  /*2640*/  LDG.E.U8 R4, desc[UR36][R4.64] ;  /* 0x0000002404047981 */ /* 0x000f22000c1e1100 */
[----:B------:R-:W-:Y:S01]  /*2650*/  IMAD.MOV.U32 R22, RZ, RZ, RZ ;  /* 0x000000ffff167224 */ /* 0x000fe200078e00ff */
[----:B----4-:R-:W-:-:S13]  /*2660*/  ISETP.NE.AND P0, PT, R4, RZ, PT ;  /* 0x000000ff0400720c */ /* 0x010fda0003f05270 */
        /* <DEDUP_REMOVED lines=17> */
.L_x_2529:
[----:B------:R-:W-:Y:S05]  /*2780*/  BSYNC.RECONVERGENT B0 ;  /* 0x0000000000007941 */ /* 0x000fea0003800200 */
.L_x_2528:
[----:B------:R-:W-:Y:S01]  /*2790*/  IMAD.SHL.U32 R0, R0, 0x100000, RZ ;  /* 0x0010000000007824 */ /* 0x000fe200078e00ff */
[----:B------:R-:W-:-:S04]  /*27a0*/  LEA R3, R3, 0x3b800000, 0x17 ;  /* 0x3b80000003037811 */ /* 0x000fc800078eb8ff */
[----:B------:R-:W-:Y:S01]  /*27b0*/  LOP3.LUT R22, R3, R0, R7, 0xfe, !PT ;  /* 0x0000000003167212 */ /* 0x000fe200078efe07 */
[----:B------:R-:W-:Y:S06]  /*27c0*/  BRA `(.L_x_2513) ;  /* 0x0000000000f87947 */ /* 0x000fec0003800000 */
.L_x_2526:
        /* <DEDUP_REMOVED lines=20> */
.L_x_2531:
[----:B------:R-:W-:Y:S05]  /*2910*/  BSYNC.RECONVERGENT B0 ;  /* 0x0000000000007941 */ /* 0x000fea0003800200 */
.L_x_2530:
[----:B------:R-:W-:Y:S01]  /*2920*/  IMAD.SHL.U32 R0, R0, 0x200000, RZ ;  /* 0x0020000000007824 */ /* 0x000fe200078e00ff */
[----:B------:R-:W-:-:S04]  /*2930*/  LEA R3, R3, 0x37800000, 0x17 ;  /* 0x3780000003037811 */ /* 0x000fc800078eb8ff */
[----:B------:R-:W-:Y:S01]  /*2940*/  LOP3.LUT R22, R3, R0, R7, 0xfe, !PT ;  /* 0x0000000003167212 */ /* 0x000fe200078efe07 */
[----:B------:R-:W-:Y:S06]  /*2950*/  BRA `(.L_x_2513) ;  /* 0x0000000000947947 */ /* 0x000fec0003800000 */
.L_x_2525:
[----:B------:R-:W-:-:S09]  /*2960*/  UISETP.NE.AND UP0, UPT, UR4, 0x1c, UPT ;  /* 0x0000001c0400788c */ /* 0x000fd2000bf05270 */
[----:B------:R-:W-:Y:S05]  /*2970*/  BRA.U !UP0, `(.L_x_2532) ;  /* 0x0000000108847547 */ /* 0x000fea000b800000 */
[----:B------:R-:W-:-:S09]  /*2980*/  UISETP.NE.AND UP0, UPT, UR4, 0x1d, UPT ;  /* 0x0000001d0400788c */ /* 0x000fd2000bf05270 */
[----:B------:R-:W-:Y:S05]  /*2990*/  BRA.U !UP0, `(.L_x_2533) ;  /* 0x0000000108707547 */ /* 0x000fea000b800000 */
[----:B------:R-:W-:-:S09]  /*29a0*/  UISETP.NE.AND UP0, UPT, UR4, 0x2c, UPT ;  /* 0x0000002c0400788c */ /* 0x000fd2000bf05270 */
[----:B------:R-:W-:Y:S05]  /*29b0*/  BRA.U UP0, `(.L_x_2512) ;  /* 0x0000000100207547 */ /* 0x000fea000b800000 */
[----:B------:R-:W4:Y:S01]  /*29c0*/  LDG.E.U8 R4, desc[UR36][R4.64] ;  /* 0x0000002404047981 */ /* 0x000f22000c1e1100 */
[----:B------:R-:W-:Y:S01]  /*29d0*/  IMAD.MOV.U32 R22, RZ, RZ, 0x400000 ;  /* 0x00400000ff167424 */ /* 0x000fe200078e00ff */
[----:B----4-:R-:W-:-:S13]  /*29e0*/  ISETP.NE.AND P0, PT, R4, RZ, PT ;  /* 0x000000ff0400720c */ /* 0x010fda0003f05270 */
[----:B------:R-:W-:Y:S05]  /*29f0*/  @!P0 BRA `(.L_x_2513) ;  /* 0x00000000006c8947 */ /* 0x000fea0003800000 */
[----:B------:R-:W-:-:S13]  /*2a00*/  ISETP.NE.AND P0, PT, R4, 0xff, PT ;  /* 0x000000ff0400780c */ /* 0x000fda0003f05270 */
[----:B------:R-:W-:Y:S02]  /*2a10*/  @!P0 IMAD.MOV.U32 R22, RZ, RZ, 0x7f800001 ;  /* 0x7f800001ff168424 */ /* 0x000fe400078e00ff */
[----:B------:R-:W-:Y:S01]  /*2a20*/  @P0 IMAD.SHL.U32 R22, R4, 0x800000, RZ ;  /* 0x0080000004160824 */ /* 0x000fe200078e00ff */
[----:B------:R-:W-:Y:S06]  /*2a30*/  BRA `(.L_x_2513) ;  /* 0x00000000005c7947 */ /* 0x000fec0003800000 */
.L_x_2512:
[----:B------:R-:W-:Y:S01]  /*2a40*/  MOV R14, 0x130 ;  /* 0x00000130000e7802 */ /* 0x000fe20000000f00 */
[----:B------:R-:W0:Y:S01]  /*2a50*/  LDCU.64 UR4, c[0x4][0x120] ;  /* 0x01002400ff0477ac */ /* 0x000e220008000a00 */
[----:B------:R-:W-:Y:S02]  /*2a60*/  IMAD.MOV.U32 R8, RZ, RZ, 0x4e ;  /* 0x0000004eff087424 */ /* 0x000fe400078e00ff */
[----:B------:R-:W-:Y:S01]  /*2a70*/  IMAD.MOV.U32 R12, RZ, RZ, 0x1 ;  /* 0x00000001ff0c7424 */ /* 0x000fe200078e00ff */
[----:B------:R-:W4:Y:S01]  /*2a80*/  LDCU.64 UR6, c[0x4][0x128] ;  /* 0x01002500ff0677ac */ /* 0x000f220008000a00 */
[----:B------:R-:W1:Y:S01]  /*2a90*/  LDC.64 R14, c[0x4][R14] ;  /* 0x010000000e0e7b82 */ /* 0x000e620000000a00 */
[----:B------:R-:W-:Y:S01]  /*2aa0*/  IMAD.MOV.U32 R13, RZ, RZ, RZ ;  /* 0x000000ffff0d7224 */ /* 0x000fe200078e00ff */
[----:B------:R-:W2:Y:S01]  /*2ab0*/  LDCU.64 UR8, c[0x4][0x10] ;  /* 0x01000200ff0877ac */ /* 0x000ea20008000a00 */
[----:B0-----:R-:W-:Y:S02]  /*2ac0*/  IMAD.U32 R4, RZ, RZ, UR4 ;  /* 0x00000004ff047e24 */ /* 0x001fe4000f8e00ff */
[----:B------:R-:W-:-:S02]  /*2ad0*/  IMAD.U32 R5, RZ, RZ, UR5 ;  /* 0x00000005ff057e24 */ /* 0x000fc4000f8e00ff */
[----:B----4-:R-:W-:Y:S02]  /*2ae0*/  IMAD.U32 R6, RZ, RZ, UR6 ;  /* 0x00000006ff067e24 */ /* 0x010fe4000f8e00ff */
[----:B------:R-:W-:Y:S02]  /*2af0*/  IMAD.U32 R7, RZ, RZ, UR7 ;  /* 0x00000007ff077e24 */ /* 0x000fe4000f8e00ff */
[----:B--2---:R-:W-:Y:S02]  /*2b00*/  IMAD.U32 R10, RZ, RZ, UR8 ;  /* 0x00000008ff0a7e24 */ /* 0x004fe4000f8e00ff */
[----:B------:R-:W-:-:S07]  /*2b10*/  IMAD.U32 R11, RZ, RZ, UR9 ;  /* 0x00000009ff0b7e24 */ /* 0x000fce000f8e00ff */
[----:B------:R-:W-:-:S07]  /*2b20*/  LEPC R20, `(.L_x_2534) ;  /* 0x000000001014794e */ /* 0x000fce0000000000 */
[----:B-1-3-5:R-:W-:Y:S05]  /*2b30*/  CALL.ABS.NOINC R14 ;  /* 0x000000000e007343 */ /* 0x02afea0003c00000 */
.L_x_2534:
[----:B------:R-:W-:Y:S01]  /*2b40*/  IMAD.MOV.U32 R22, RZ, RZ, RZ ;  /* 0x000000ffff167224 */ /* 0x000fe200078e00ff */
[----:B------:R-:W-:Y:S06]  /*2b50*/  BRA `(.L_x_2513) ;  /* 0x0000000000147947 */ /* 0x000fec0003800000 */
.L_x_2533:
[----:B------:R-:W4:Y:S02]  /*2b60*/  LDG.E.64 R22, desc[UR36][R4.64] ;  /* 0x0000002404167981 */ /* 0x000f24000c1e1b00 */
[----:B----4-:R0:W4:Y:S01]  /*2b70*/  I2F.U64 R22, R22 ;  /* 0x0000001600167312 */ /* 0x0101220000301000 */
[----:B------:R-:W-:Y:S05]  /*2b80*/  BRA `(.L_x_2513) ;  /* 0x0000000000087947 */ /* 0x000fea0003800000 */
.L_x_2532:
[----:B------:R-:W4:Y:S02]  /*2b90*/  LDG.E R4, desc[UR36][R4.64] ;  /* 0x0000002404047981 */ /* 0x000f24000c1e1900 */
[----:B----4-:R-:W-:-:S07]  /*2ba0*/  I2FP.F32.U32 R22, R4 ;  /* 0x0000000400167245 */ /* 0x010fce0000201000 */
.L_x_2513:
[----:B------:R-:W-:Y:S05]  /*2bb0*/  BSYNC.RECONVERGENT B6 ;  /* 0x0000000000067941 */ /* 0x000fea0003800200 */
.L_x_2507:
[----:B0-----:R-:W0:Y:S01]  /*2bc0*/  LDC.64 R4, c[0x0][0x398] ;  /* 0x0000e600ff047b82 */ /* 0x001e220000000a00 */
[----:B------:R-:W1:Y:S01]  /*2bd0*/  LDCU UR5, c[0x0][0x3ac] ;  /* 0x00007580ff0577ac */ /* 0x000e620008000800 */
        /* <DEDUP_REMOVED lines=18> */
.L_x_2539:
[----:B------:R-:W2:Y:S02]  /*2d00*/  LDG.E.U8 R4, desc[UR36][R4.64] ;  /* 0x0000002404047981 */ /* 0x000ea4000c1e1100 */
[----:B--2---:R-:W-:Y:S01]  /*2d10*/  I2FP.F32.U32 R19, R4 ;  /* 0x0000000400137245 */ /* 0x004fe20000201000 */
[----:B------:R-:W-:Y:S06]  /*2d20*/  BRA `(.L_x_2541) ;  /* 0x0000000c00247947 */ /* 0x000fec0003800000 */
.L_x_2538:
        /* <DEDUP_REMOVED lines=9> */
.L_x_2543:
[----:B------:R-:W2:Y:S02]  /*2dc0*/  LDG.E R4, desc[UR36][R4.64] ;  /* 0x0000002404047981 */ /* 0x000ea4000c1e1900 */
[----:B--2---:R-:W-:Y:S01]  /*2dd0*/  I2FP.F32.S32 R19, R4 ;  /* 0x0000000400137245 */ /* 0x004fe20000201400 */
[----:B------:R-:W-:Y:S06]  /*2de0*/  BRA `(.L_x_2541) ;  /* 0x0000000800f47947 */ /* 0x000fec0003800000 */
.L_x_2542:
[----:B------:R-:W2:Y:S02]  /*2df0*/  LDG.E.U16 R4, desc[UR36][R4.64] ;  /* 0x0000002404047981 */ /* 0x000ea4000c1e1500 */
[----:B--2---:R2:W0:Y:S01]  /*2e00*/  I2F.S16 R19, R4 ;  /* 0x0000000400137306 */ /* 0x0044220000101400 */
[----:B------:R-:W-:Y:S05]  /*2e10*/  BRA `(.L_x_2541) ;  /* 0x0000000800e87947 */ /* 0x000fea0003800000 */
.L_x_2537:
        /* <DEDUP_REMOVED lines=8> */
.L_x_2545:
[----:B------:R-:W2:Y:S02]  /*2ea0*/  LDG.E.U16 R4, desc[UR36][R4.64] ;  /* 0x0000002404047981 */ /* 0x000ea4000c1e1500 */
[----:B--2---:R-:W-:Y:S01]  /*2eb0*/  HADD2.F32 R19, -RZ, R4.H0_H0 ;  /* 0x20000004ff137230 */ /* 0x004fe20000004100 */
[----:B------:R-:W-:Y:S06]  /*2ec0*/  BRA `(.L_x_2541) ;  /* 0x0000000800bc7947 */ /* 0x000fec0003800000 */
.L_x_2544:
        /* <DEDUP_REMOVED lines=8> */
.L_x_2547:
[----:B------:R-:W2:Y:S02]  /*2f50*/  LDG.E.U16 R4, desc[UR36][R4.64] ;  /* 0x0000002404047981 */ /* 0x000ea4000c1e1500 */
[----:B--2---:R-:W-:Y:S01]  /*2f60*/  HADD2.F32 R19, -RZ, R4.H0_H0 ;  /* 0x20000004ff137230 */ /* 0x004fe20000004100 */
[----:B------:R-:W-:Y:S06]  /*2f70*/  BRA `(.L_x_2541) ;  /* 0x0000000800907947 */ /* 0x000fec0003800000 */
.L_x_2546:
[----:B------:R-:W2:Y:S01]  /*2f80*/  LDG.E.64 R4, desc[UR36][R4.64] ;  /* 0x0000002404047981 */ /* 0x000ea2000c1e1b00 */
[----:B------:R-:W-:Y:S01]  /*2f90*/  UMOV UR4, 0xf0000000 ;  /* 0xf000000000047882 */ /* 0x000fe20000000000 */
[----:B------:R-:W-:Y:S01]  /*2fa0*/  UMOV UR5, 0x380fffff ;  /* 0x380fffff00057882 */ /* 0x000fe20000000000 */
[----:B--2---:R-:W0:Y:S01]  /*2fb0*/  F2F.F32.F64 R19, R4 ;  /* 0x0000000400137310 */ /* 0x004e220000301000 */
[----:B------:R-:W-:-:S14]  /*2fc0*/  DSETP.GEU.AND P0, PT, |R4|, UR4, PT ;  /* 0x0000000404007e2a */ /* 0x000fdc000bf0e200 */
[----:B0-----:R-:W-:Y:S01]  /*2fd0*/  @!P0 FMUL R19, R19, 1.175494350822287508e-38 ;  /* 0x0080000013138820 */ /* 0x001fe20000400000 */
[----:B------:R-:W-:Y:S06]  /*2fe0*/  BRA `(.L_x_2541) ;  /* 0x0000000800747947 */ /* 0x000fec0003800000 */
.L_x_2536:
        /* <DEDUP_REMOVED lines=12> */
.L_x_2550:
[----:B------:R-:W2:Y:S01]  /*30b0*/  LDG.E.64 R4, desc[UR36][R4.64] ;  /* 0x0000002404047981 */ /* 0x000ea2000c1e1b00 */
[----:B------:R-:W-:Y:S01]  /*30c0*/  UMOV UR4, 0xf0000000 ;  /* 0xf000000000047882 */ /* 0x000fe20000000000 */
[----:B------:R-:W-:Y:S01]  /*30d0*/  UMOV UR5, 0x380fffff ;  /* 0x380fffff00057882 */ /* 0x000fe20000000000 */
[----:B--2---:R-:W0:Y:S01]  /*30e0*/  F2F.F32.F64 R19, R4 ;  /* 0x0000000400137310 */ /* 0x004e220000301000 */
[----:B------:R-:W-:-:S14]  /*30f0*/  DSETP.GEU.AND P0, PT, |R4|, UR4, PT ;  /* 0x0000000404007e2a */ /* 0x000fdc000bf0e200 */
[----:B0-----:R-:W-:Y:S01]  /*3100*/  @!P0 FMUL R19, R19, 1.175494350822287508e-38 ;  /* 0x0080000013138820 */ /* 0x001fe20000400000 */
[----:B------:R-:W-:Y:S06]  /*3110*/  BRA `(.L_x_2541) ;  /* 0x0000000800287947 */ /* 0x000fec0003800000 */
.L_x_2549:
        /* <DEDUP_REMOVED lines=25> */
.L_x_2552:
[----:B------:R-:W2:Y:S02]  /*32b0*/  LDG.E.U8 R4, desc[UR36][R4.64] ;  /* 0x0000002404047981 */ /* 0x000ea4000c1e1100 */
[C---:B--2---:R-:W-:Y:S02]  /*32c0*/  IMAD.SHL.U32 R0, R4.reuse, 0x2000000, RZ ;  /* 0x0200000004007824 */ /* 0x044fe400078e00ff */
[----:B------:R-:W-:-:S03]  /*32d0*/  IMAD.SHL.U32 R6, R4, 0x100, RZ ;  /* 0x0000010004067824 */ /* 0x000fc600078e00ff */
[----:B------:R-:W-:Y:S02]  /*32e0*/  ISETP.GE.U32.AND P0, PT, R0, 0x8000000, PT ;  /* 0x080000000000780c */ /* 0x000fe40003f06070 */
[----:B------:R-:W-:-:S11]  /*32f0*/  PRMT R19, R6, 0x9910, RZ ;  /* 0x0000991006137816 */ /* 0x000fd600000000ff */
[----:B------:R-:W-:Y:S02]  /*3300*/  @!P0 LOP3.LUT R3, R6, 0x7f00, RZ, 0xc0, !PT ;  /* 0x00007f0006038812 */ /* 0x000fe400078ec0ff */
[----:B------:R-:W-:Y:S02]  /*3310*/  @P0 LEA.HI R0, R0, 0x70000000, RZ, 0x1c ;  /* 0x7000000000000811 */ /* 0x000fe400078fe0ff */
[----:B------:R-:W-:-:S03]  /*3320*/  @!P0 LOP3.LUT R3, R3, 0x3f000000, RZ, 0xfc, !PT ;  /* 0x3f00000003038812 */ /* 0x000fc600078efcff */
[----:B------:R-:W-:Y:S02]  /*3330*/  @P0 FMUL.FTZ R0, R0, 1.9259299443872358531e-34 ;  /* 0x0780000000000820 */ /* 0x000fe40000410000 */
[----:B------:R-:W-:-:S05]  /*3340*/  @!P0 FADD.FTZ R0, R3, -0.5 ;  /* 0xbf00000003008421 */ /* 0x000fca0000010000 */
[----:B------:R-:W-:Y:S01]  /*3350*/  LOP3.LUT R19, R0, 0x80000000, R19, 0xf8, !PT ;  /* 0x8000000000137812 */ /* 0x000fe200078ef813 */
[----:B------:R-:W-:Y:S06]  /*3360*/  BRA `(.L_x_2541) ;  /* 0x0000000400947947 */ /* 0x000fec0003800000 */
.L_x_2551:
[----:B------:R-:W2:Y:S02]  /*3370*/  LDG.E.U16 R4, desc[UR36][R4.64] ;  /* 0x0000002404047981 */ /* 0x000ea4000c1e1500 */
[----:B--2---:R-:W-:Y:S01]  /*3380*/  IMAD.U32 R19, R4, 0x10000, RZ ;  /* 0x0001000004137824 */ /* 0x004fe200078e00ff */
[----:B------:R-:W-:Y:S06]  /*3390*/  BRA `(.L_x_2541) ;  /* 0x0000000400887947 */ /* 0x000fec0003800000 */
.L_x_2548:
        /* <DEDUP_REMOVED lines=11> */
.L_x_2555:
        /* <DEDUP_REMOVED lines=20> */
.L_x_2557:
[----:B------:R-:W-:Y:S05]  /*3590*/  BSYNC.RECONVERGENT B0 ;  /* 0x0000000000007941 */ /* 0x000fea0003800200 */
.L_x_2556:
[----:B------:R-:W-:Y:S01]  /*35a0*/  IMAD.SHL.U32 R0, R0, 0x100000, RZ ;  /* 0x0010000000007824 */ /* 0x000fe200078e00ff */
[----:B------:R-:W-:-:S04]  /*35b0*/  LEA R3, R3, 0x3b800000, 0x17 ;  /* 0x3b80000003037811 */ /* 0x000fc800078eb8ff */
[----:B------:R-:W-:Y:S01]  /*35c0*/  LOP3.LUT R19, R3, R0, R19, 0xfe, !PT ;  /* 0x0000000003137212 */ /* 0x000fe200078efe13 */
[----:B------:R-:W-:Y:S06]  /*35d0*/  BRA `(.L_x_2541) ;  /* 0x0000000000f87947 */ /* 0x000fec0003800000 */
.L_x_2554:
        /* <DEDUP_REMOVED lines=20> */
.L_x_2559:
[----:B------:R-:W-:Y:S05]  /*3720*/  BSYNC.RECONVERGENT B0 ;  /* 0x0000000000007941 */ /* 0x000fea0003800200 */
.L_x_2558:
[----:B------:R-:W-:Y:S01]  /*3730*/  IMAD.SHL.U32 R0, R0, 0x200000, RZ ;  /* 0x0020000000007824 */ /* 0x000fe200078e00ff */
[----:B------:R-:W-:-:S04]  /*3740*/  LEA R3, R3, 0x37800000, 0x17 ;  /* 0x3780000003037811 */ /* 0x000fc800078eb8ff */
[----:B------:R-:W-:Y:S01]  /*3750*/  LOP3.LUT R19, R3, R0, R19, 0xfe, !PT ;  /* 0x0000000003137212 */ /* 0x000fe200078efe13 */
[----:B------:R-:W-:Y:S06]  /*3760*/  BRA `(.L_x_2541) ;  /* 0x0000000000947947 */ /* 0x000fec0003800000 */
.L_x_2553:
        /* <DEDUP_REMOVED lines=14> */
.L_x_2540:
        /* <DEDUP_REMOVED lines=15> */
[----:B--2-45:R-:W-:Y:S05]  /*3940*/  CALL.ABS.NOINC R14 ;  /* 0x000000000e007343 */ /* 0x034fea0003c00000 */
.L_x_2562:
[----:B------:R-:W-:Y:S01]  /*3950*/  IMAD.MOV.U32 R19, RZ, RZ, RZ ;  /* 0x000000ffff137224 */ /* 0x000fe200078e00ff */
[----:B------:R-:W-:Y:S06]  /*3960*/  BRA `(.L_x_2541) ;  /* 0x0000000000147947 */ /* 0x000fec0003800000 */
.L_x_2561:
[----:B------:R-:W2:Y:S02]  /*3970*/  LDG.E.64 R4, desc[UR36][R4.64] ;  /* 0x0000002404047981 */ /* 0x000ea4000c1e1b00 */
[----:B--2---:R0:W1:Y:S01]  /*3980*/  I2F.U64 R19, R4 ;  /* 0x0000000400137312 */ /* 0x0040620000301000 */
[----:B------:R-:W-:Y:S05]  /*3990*/  BRA `(.L_x_2541) ;  /* 0x0000000000087947 */ /* 0x000fea0003800000 */
.L_x_2560:
[----:B------:R-:W2:Y:S02]  /*39a0*/  LDG.E R4, desc[UR36][R4.64] ;  /* 0x0000002404047981 */ /* 0x000ea4000c1e1900 */
[----:B--2---:R-:W-:-:S07]  /*39b0*/  I2FP.F32.U32 R19, R4 ;  /* 0x0000000400137245 */ /* 0x004fce0000201000 */
.L_x_2541:
[----:B------:R-:W-:Y:S05]  /*39c0*/  BSYNC.RECONVERGENT B6 ;  /* 0x0000000000067941 */ /* 0x000fea0003800200 */
.L_x_2535:
[----:B------:R-:W-:-:S07]  /*39d0*/  VIADD R17, R17, 0x80 ;  /* 0x0000008011117836 */ /* 0x000fce0000000000 */
.L_x_2506:
[----:B------:R-:W-:Y:S05]  /*39e0*/  BSYNC.RECONVERGENT B7 ;  /* 0x0000000000077941 */ /* 0x000fea0003800200 */
.L_x_2505:
[----:B------:R-:W-:Y:S01]  /*39f0*/  ISETP.GE.AND P0, PT, R17, R26, PT ;  /* 0x0000001a1100720c */ /* 0x000fe20003f06270 */
[----:B------:R-:W-:Y:S01]  /*3a00*/  BSSY.RECONVERGENT B7, `(.L_x_2563) ;  /* 0x00001c9000077945 */ /* 0x000fe20003800200 */
[----:B------:R-:W-:Y:S02]  /*3a10*/  IMAD.MOV.U32 R24, RZ, RZ, RZ ;  /* 0x000000ffff187224 */ /* 0x000fe400078e00ff */
[----:B------:R-:W-:-:S09]  /*3a20*/  IMAD.MOV.U32 R23, RZ, RZ, RZ ;  /* 0x000000ffff177224 */ /* 0x000fd200078e00ff */
[----:B------:R-:W-:Y:S05]  /*3a30*/  @P0 BRA `(.L_x_2564) ;  /* 0x0000001c00140947 */ /* 0x000fea0003800000 */
[----:B0-2-4-:R-:W0:Y:S01]  /*3a40*/  LDC.64 R4, c[0x0][0x390] ;  /* 0x0000e400ff047b82 */ /* 0x015e220000000a00 */
[----:B------:R-:W2:Y:S01]  /*3a50*/  LDCU UR5, c[0x0][0x3a8] ;  /* 0x00007500ff0577ac */ /* 0x000ea20008000800 */
[----:B------:R-:W-:Y:S01]  /*3a60*/  IMAD R16, R2, 0x200, R17 ;  /* 0x0000020002107824 */ /* 0x000fe200078e0211 */
        /* <DEDUP_REMOVED lines=18> */
.L_x_2569:
[----:B------:R-:W2:Y:S02]  /*3b90*/  LDG.E.U8 R4, desc[UR36][R4.64] ;  /* 0x0000002404047981 */ /* 0x000ea4000c1e1100 */
[----:B--2---:R-:W-:Y:S01]  /*3ba0*/  I2FP.F32.U32 R24, R4 ;  /* 0x0000000400187245 */ /* 0x004fe20000201000 */
[----:B------:R-:W-:Y:S06]  /*3bb0*/  BRA `(.L_x_2571) ;  /* 0x0000000c00287947 */ /* 0x000fec0003800000 */
.L_x_2568:
        /* <DEDUP_REMOVED lines=9> */
.L_x_2573:
[----:B------:R-:W2:Y:S02]  /*3c50*/  LDG.E R4, desc[UR36][R4.64] ;  /* 0x0000002404047981 */ /* 0x000ea4000c1e1900 */
[----:B--2---:R-:W-:Y:S01]  /*3c60*/  I2FP.F32.S32 R24, R4 ;  /* 0x0000000400187245 */ /* 0x004fe20000201400 */
[----:B------:R-:W-:Y:S06]  /*3c70*/  BRA `(.L_x_2571) ;  /* 0x0000000800f87947 */ /* 0x000fec0003800000 */
.L_x_2572:
[----:B------:R-:W2:Y:S02]  /*3c80*/  LDG.E.U16 R4, desc[UR36][R4.64] ;  /* 0x0000002404047981 */ /* 0x000ea4000c1e1500 */
[----:B--2---:R0:W2:Y:S01]  /*3c90*/  I2F.S16 R24, R4 ;  /* 0x0000000400187306 */ /* 0x0040a20000101400 */
[----:B------:R-:W-:Y:S05]  /*3ca0*/  BRA `(.L_x_2571) ;  /* 0x0000000800ec7947 */ /* 0x000fea0003800000 */
.L_x_2567:
        /* <DEDUP_REMOVED lines=8> */
.L_x_2575:
[----:B------:R-:W2:Y:S02]  /*3d30*/  LDG.E.U16 R4, desc[UR36][R4.64] ;  /* 0x0000002404047981 */ /* 0x000ea4000c1e1500 */
[----:B--2---:R-:W-:Y:S01]  /*3d40*/  HADD2.F32 R24, -RZ, R4.H0_H0 ;  /* 0x20000004ff187230 */ /* 0x004fe20000004100 */
[----:B------:R-:W-:Y:S06]  /*3d50*/  BRA `(.L_x_2571) ;  /* 0x0000000800c07947 */ /* 0x000fec0003800000 */
.L_x_2574:
        /* <DEDUP_REMOVED lines=8> */
.L_x_2577:
[----:B------:R-:W2:Y:S02]  /*3de0*/  LDG.E.U16 R4, desc[UR36][R4.64] ;  /* 0x0000002404047981 */ /* 0x000ea4000c1e1500 */
[----:B--2---:R-:W-:Y:S01]  /*3df0*/  HADD2.F32 R24, -RZ, R4.H0_H0 ;  /* 0x20000004ff187230 */ /* 0x004fe20000004100 */
[----:B------:R-:W-:Y:S06]  /*3e00*/  BRA `(.L_x_2571) ;  /* 0x0000000800947947 */ /* 0x000fec0003800000 */
.L_x_2576:
[----:B------:R-:W2:Y:S01]  /*3e10*/  LDG.E.64 R4, desc[UR36][R4.64] ;  /* 0x0000002404047981 */ /* 0x000ea2000c1e1b00 */
[----:B------:R-:W-:Y:S01]  /*3e20*/  UMOV UR4, 0xf0000000 ;  /* 0xf000000000047882 */ /* 0x000fe20000000000 */
[----:B------:R-:W-:Y:S01]  /*3e30*/  UMOV UR5, 0x380fffff ;  /* 0x380fffff00057882 */ /* 0x000fe20000000000 */
[----:B--2---:R-:W0:Y:S01]  /*3e40*/  F2F.F32.F64 R24, R4 ;  /* 0x0000000400187310 */ /* 0x004e220000301000 */
[----:B------:R-:W-:-:S14]  /*3e50*/  DSETP.GEU.AND P0, PT, |R4|, UR4, PT ;  /* 0x0000000404007e2a */ /* 0x000fdc000bf0e200 */
[----:B0-----:R-:W-:Y:S01]  /*3e60*/  @!P0 FMUL R24, R24, 1.175494350822287508e-38 ;  /* 0x0080000018188820 */ /* 0x001fe20000400000 */
[----:B------:R-:W-:Y:S06]  /*3e70*/  BRA `(.L_x_2571) ;  /* 0x0000000800787947 */ /* 0x000fec0003800000 */
.L_x_2566:
        /* <DEDUP_REMOVED lines=12> */
.L_x_2580:
[----:B------:R-:W2:Y:S01]  /*3f40*/  LDG.E.64 R4, desc[UR36][R4.64] ;  /* 0x0000002404047981 */ /* 0x000ea2000c1e1b00 */
[----:B------:R-:W-:Y:S01]  /*3f50*/  UMOV UR4, 0xf0000000 ;  /* 0xf000000000047882 */ /* 0x000fe20000000000 */
[----:B------:R-:W-:Y:S01]  /*3f60*/  UMOV UR5, 0x380fffff ;  /* 0x380fffff00057882 */ /* 0x000fe20000000000 */
[----:B--2---:R-:W0:Y:S01]  /*3f70*/  F2F.F32.F64 R24, R4 ;  /* 0x0000000400187310 */ /* 0x004e220000301000 */
[----:B------:R-:W-:-:S14]  /*3f80*/  DSETP.GEU.AND P0, PT, |R4|, UR4, PT ;  /* 0x0000000404007e2a */ /* 0x000fdc000bf0e200 */
[----:B0-----:R-:W-:Y:S01]  /*3f90*/  @!P0 FMUL R24, R24, 1.175494350822287508e-38 ;  /* 0x0080000018188820 */ /* 0x001fe20000400000 */
[----:B------:R-:W-:Y:S06]  /*3fa0*/  BRA `(.L_x_2571) ;  /* 0x00000008002c7947 */ /* 0x000fec0003800000 */
.L_x_2579:
        /* <DEDUP_REMOVED lines=25> */
.L_x_2582:
        /* <DEDUP_REMOVED lines=13> */
.L_x_2581:
[----:B------:R-:W2:Y:S02]  /*4210*/  LDG.E.U16 R4, desc[UR36][R4.64] ;  /* 0x0000002404047981 */ /* 0x000ea4000c1e1500 */
[----:B--2---:R-:W-:Y:S01]  /*4220*/  IMAD.U32 R24, R4, 0x10000, RZ ;  /* 0x0001000004187824 */ /* 0x004fe200078e00ff */
[----:B------:R-:W-:Y:S06]  /*4230*/  BRA `(.L_x_2571) ;  /* 0x0000000400887947 */ /* 0x000fec0003800000 */
.L_x_2578:
        /* <DEDUP_REMOVED lines=11> */
.L_x_2585:
        /* <DEDUP_REMOVED lines=20> */
.L_x_2587:
[----:B------:R-:W-:Y:S05]  /*4430*/  BSYNC.RECONVERGENT B0 ;  /* 0x0000000000007941 */ /* 0x000fea0003800200 */
.L_x_2586:
[----:B------:R-:W-:Y:S01]  /*4440*/  IMAD.SHL.U32 R0, R0, 0x100000, RZ ;  /* 0x0010000000007824 */ /* 0x000fe200078e00ff */
[----:B------:R-:W-:-:S04]  /*4450*/  LEA R3, R3, 0x3b800000, 0x17 ;  /* 0x3b80000003037811 */ /* 0x000fc800078eb8ff */
[----:B------:R-:W-:Y:S01]  /*4460*/  LOP3.LUT R24, R3, R0, R7, 0xfe, !PT ;  /* 0x0000000003187212 */ /* 0x000fe200078efe07 */
[----:B------:R-:W-:Y:S06]  /*4470*/  BRA `(.L_x_2571) ;  /* 0x0000000000f87947 */ /* 0x000fec0003800000 */
.L_x_2584:
        /* <DEDUP_REMOVED lines=20> */
.L_x_2589:
[----:B------:R-:W-:Y:S05]  /*45c0*/  BSYNC.RECONVERGENT B0 ;  /* 0x0000000000007941 */ /* 0x000fea0003800200 */
.L_x_2588:
[----:B------:R-:W-:Y:S01]  /*45d0*/  IMAD.SHL.U32 R0, R0, 0x200000, RZ ;  /* 0x0020000000007824 */ /* 0x000fe200078e00ff */
[----:B------:R-:W-:-:S04]  /*45e0*/  LEA R3, R3, 0x37800000, 0x17 ;  /* 0x3780000003037811 */ /* 0x000fc800078eb8ff */
[----:B------:R-:W-:Y:S01]  /*45f0*/  LOP3.LUT R24, R3, R0, R7, 0xfe, !PT ;  /* 0x0000000003187212 */ /* 0x000fe200078efe07 */
[----:B------:R-:W-:Y:S06]  /*4600*/  BRA `(.L_x_2571) ;  /* 0x0000000000947947 */ /* 0x000fec0003800000 */
.L_x_2583:
        /* <DEDUP_REMOVED lines=14> */
.L_x_2570:
        /* <DEDUP_REMOVED lines=16> */
.L_x_2592:
[----:B------:R-:W-:Y:S01]  /*47f0*/  IMAD.MOV.U32 R24, RZ, RZ, RZ ;  /* 0x000000ffff187224 */ /* 0x000fe200078e00ff */
[----:B------:R-:W-:Y:S06]  /*4800*/  BRA `(.L_x_2571) ;  /* 0x0000000000147947 */ /* 0x000fec0003800000 */
.L_x_2591:
[----:B------:R-:W2:Y:S02]  /*4810*/  LDG.E.64 R24, desc[UR36][R4.64] ;  /* 0x0000002404187981 */ /* 0x000ea4000c1e1b00 */
[----:B--2---:R0:W2:Y:S01]  /*4820*/  I2F.U64 R24, R24 ;  /* 0x0000001800187312 */ /* 0x0040a20000301000 */
[----:B------:R-:W-:Y:S05]  /*4830*/  BRA `(.L_x_2571) ;  /* 0x0000000000087947 */ /* 0x000fea0003800000 */
.L_x_2590:
[----:B------:R-:W2:Y:S02]  /*4840*/  LDG.E R4, desc[UR36][R4.64] ;  /* 0x0000002404047981 */ /* 0x000ea4000c1e1900 */
[----:B--2---:R-:W-:-:S07]  /*4850*/  I2FP.F32.U32 R24, R4 ;  /* 0x0000000400187245 */ /* 0x004fce0000201000 */
.L_x_2571:
[----:B------:R-:W-:Y:S05]  /*4860*/  BSYNC.RECONVERGENT B6 ;  /* 0x0000000000067941 */ /* 0x000fea0003800200 */
.L_x_2565:
        /* <DEDUP_REMOVED lines=20> */
.L_x_2597:
[----:B------:R-:W2:Y:S02]  /*49b0*/  LDG.E.U8 R4, desc[UR36][R4.64] ;  /* 0x0000002404047981 */ /* 0x000ea4000c1e1100 */
[----:B--2---:R-:W-:Y:S01]  /*49c0*/  I2FP.F32.U32 R23, R4 ;  /* 0x0000000400177245 */ /* 0x004fe20000201000 */
[----:B------:R-:W-:Y:S06]  /*49d0*/  BRA `(.L_x_2599) ;  /* 0x0000000c00247947 */ /* 0x000fec0003800000 */
.L_x_2596:
        /* <DEDUP_REMOVED lines=9> */
.L_x_2601:
[----:B------:R-:W2:Y:S02]  /*4a70*/  LDG.E R4, desc[UR36][R4.64] ;  /* 0x0000002404047981 */ /* 0x000ea4000c1e1900 */
[----:B--2---:R-:W-:Y:S01]  /*4a80*/  I2FP.F32.S32 R23, R4 ;  /* 0x0000000400177245 */ /* 0x004fe20000201400 */
[----:B------:R-:W-:Y:S06]  /*4a90*/  BRA `(.L_x_2599) ;  /* 0x0000000800f47947 */ /* 0x000fec0003800000 */
.L_x_2600:
[----:B------:R-:W2:Y:S02]  /*4aa0*/  LDG.E.U16 R4, desc[UR36][R4.64] ;  /* 0x0000002404047981 */ /* 0x000ea4000c1e1500 */
[----:B--2---:R0:W1:Y:S01]  /*4ab0*/  I2F.S16 R23, R4 ;  /* 0x0000000400177306 */ /* 0x0040620000101400 */
[----:B------:R-:W-:Y:S05]  /*4ac0*/  BRA `(.L_x_2599) ;  /* 0x0000000800e87947 */ /* 0x000fea0003800000 */
.L_x_2595:
        /* <DEDUP_REMOVED lines=8> */
.L_x_2603:
[----:B------:R-:W2:Y:S02]  /*4b50*/  LDG.E.U16 R4, desc[UR36][R4.64] ;  /* 0x0000002404047981 */ /* 0x000ea4000c1e1500 */
[----:B--2---:R-:W-:Y:S01]  /*4b60*/  HADD2.F32 R23, -RZ, R4.H0_H0 ;  /* 0x20000004ff177230 */ /* 0x004fe20000004100 */
[----:B------:R-:W-:Y:S06]  /*4b70*/  BRA `(.L_x_2599) ;  /* 0x0000000800bc7947 */ /* 0x000fec0003800000 */
.L_x_2602:
        /* <DEDUP_REMOVED lines=8> */
.L_x_2605:
[----:B------:R-:W2:Y:S02]  /*4c00*/  LDG.E.U16 R4, desc[UR36][R4.64] ;  /* 0x0000002404047981 */ /* 0x000ea4000c1e1500 */
[----:B--2---:R-:W-:Y:S01]  /*4c10*/  HADD2.F32 R23, -RZ, R4.H0_H0 ;  /* 0x20000004ff177230 */ /* 0x004fe20000004100 */
[----:B------:R-:W-:Y:S06]  /*4c20*/  BRA `(.L_x_2599) ;  /* 0x0000000800907947 */ /* 0x000fec0003800000 */
.L_x_2604:
[----:B------:R-:W2:Y:S01]  /*4c30*/  LDG.E.64 R4, desc[UR36][R4.64] ;  /* 0x0000002404047981 */ /* 0x000ea2000c1e1b00 */
[----:B------:R-:W-:Y:S01]  /*4c40*/  UMOV UR4, 0xf0000000 ;  /* 0xf000000000047882 */ /* 0x000fe20000000000 */
[----:B------:R-:W-:Y:S01]  /*4c50*/  UMOV UR5, 0x380fffff ;  /* 0x380fffff00057882 */ /* 0x000fe20000000000 */
[----:B--2---:R-:W0:Y:S01]  /*4c60*/  F2F.F32.F64 R23, R4 ;  /* 0x0000000400177310 */ /* 0x004e220000301000 */
[----:B------:R-:W-:-:S14]  /*4c70*/  DSETP.GEU.AND P0, PT, |R4|, UR4, PT ;  /* 0x0000000404007e2a */ /* 0x000fdc000bf0e200 */
[----:B0-----:R-:W-:Y:S01]  /*4c80*/  @!P0 FMUL R23, R23, 1.175494350822287508e-38 ;  /* 0x0080000017178820 */ /* 0x001fe20000400000 */
[----:B------:R-:W-:Y:S06]  /*4c90*/  BRA `(.L_x_2599) ;  /* 0x0000000800747947 */ /* 0x000fec0003800000 */
.L_x_2594:
        /* <DEDUP_REMOVED lines=12> */
.L_x_2608:
[----:B------:R-:W2:Y:S01]  /*4d60*/  LDG.E.64 R4, desc[UR36][R4.64] ;  /* 0x0000002404047981 */ /* 0x000ea2000c1e1b00 */
[----:B------:R-:W-:Y:S01]  /*4d70*/  UMOV UR4, 0xf0000000 ;  /* 0xf000000000047882 */ /* 0x000fe20000000000 */
[----:B------:R-:W-:Y:S01]  /*4d80*/  UMOV UR5, 0x380fffff ;  /* 0x380fffff00057882 */ /* 0x000fe20000000000 */
[----:B--2---:R-:W0:Y:S01]  /*4d90*/  F2F.F32.F64 R23, R4 ;  /* 0x0000000400177310 */ /* 0x004e220000301000 */
[----:B------:R-:W-:-:S14]  /*4da0*/  DSETP.GEU.AND P0, PT, |R4|, UR4, PT ;  /* 0x0000000404007e2a */ /* 0x000fdc000bf0e200 */
[----:B0-----:R-:W-:Y:S01]  /*4db0*/  @!P0 FMUL R23, R23, 1.175494350822287508e-38 ;  /* 0x0080000017178820 */ /* 0x001fe20000400000 */
[----:B------:R-:W-:Y:S06]  /*4dc0*/  BRA `(.L_x_2599) ;  /* 0x0000000800287947 */ /* 0x000fec0003800000 */
.L_x_2607:
        /* <DEDUP_REMOVED lines=25> */
.L_x_2610:
        /* <DEDUP_REMOVED lines=12> */
.L_x_2609:
[----:B------:R-:W2:Y:S02]  /*5020*/  LDG.E.U16 R4, desc[UR36][R4.64] ;  /* 0x0000002404047981 */ /* 0x000ea4000c1e1500 */
[----:B--2---:R-:W-:Y:S01]  /*5030*/  IMAD.U32 R23, R4, 0x10000, RZ ;  /* 0x0001000004177824 */ /* 0x004fe200078e00ff */
[----:B------:R-:W-:Y:S06]  /*5040*/  BRA `(.L_x_2599) ;  /* 0x0000000400887947 */ /* 0x000fec0003800000 */
.L_x_2606:
        /* <DEDUP_REMOVED lines=11> */
.L_x_2613:
        /* <DEDUP_REMOVED lines=20> */
.L_x_2615:
[----:B------:R-:W-:Y:S05]  /*5240*/  BSYNC.RECONVERGENT B0 ;  /* 0x0000000000007941 */ /* 0x000fea0003800200 */
.L_x_2614:
[----:B------:R-:W-:Y:S01]  /*5250*/  IMAD.SHL.U32 R0, R0, 0x100000, RZ ;  /* 0x0010000000007824 */ /* 0x000fe200078e00ff */
[----:B------:R-:W-:-:S04]  /*5260*/  LEA R3, R3, 0x3b800000, 0x17 ;  /* 0x3b80000003037811 */ /* 0x000fc800078eb8ff */
[----:B------:R-:W-:Y:S01]  /*5270*/  LOP3.LUT R23, R3, R0, R23, 0xfe, !PT ;  /* 0x0000000003177212 */ /* 0x000fe200078efe17 */
[----:B------:R-:W-:Y:S06]  /*5280*/  BRA `(.L_x_2599) ;  /* 0x0000000000f87947 */ /* 0x000fec0003800000 */
.L_x_2612:
        /* <DEDUP_REMOVED lines=20> */
.L_x_2617:
[----:B------:R-:W-:Y:S05]  /*53d0*/  BSYNC.RECONVERGENT B0 ;  /* 0x0000000000007941 */ /* 0x000fea0003800200 */
.L_x_2616:
[----:B------:R-:W-:Y:S01]  /*53e0*/  IMAD.SHL.U32 R0, R0, 0x200000, RZ ;  /* 0x0020000000007824 */ /* 0x000fe200078e00ff */
[----:B------:R-:W-:-:S04]  /*53f0*/  LEA R3, R3, 0x37800000, 0x17 ;  /* 0x3780000003037811 */ /* 0x000fc800078eb8ff */
[----:B------:R-:W-:Y:S01]  /*5400*/  LOP3.LUT R23, R3, R0, R23, 0xfe, !PT ;  /* 0x0000000003177212 */ /* 0x000fe200078efe17 */
[----:B------:R-:W-:Y:S06]  /*5410*/  BRA `(.L_x_2599) ;  /* 0x0000000000947947 */ /* 0x000fec0003800000 */
.L_x_2611:
        /* <DEDUP_REMOVED lines=14> */
.L_x_2598:
        /* <DEDUP_REMOVED lines=16> */
.L_x_2620:
[----:B------:R-:W-:Y:S01]  /*5600*/  IMAD.MOV.U32 R23, RZ, RZ, RZ ;  /* 0x000000ffff177224 */ /* 0x000fe200078e00ff */
[----:B------:R-:W-:Y:S06]  /*5610*/  BRA `(.L_x_2599) ;  /* 0x0000000000147947 */ /* 0x000fec0003800000 */
.L_x_2619:
[----:B------:R-:W2:Y:S02]  /*5620*/  LDG.E.64 R4, desc[UR36][R4.64] ;  /* 0x0000002404047981 */ /* 0x000ea4000c1e1b00 */
[----:B--2---:R0:W1:Y:S01]  /*5630*/  I2F.U64 R23, R4 ;  /* 0x0000000400177312 */ /* 0x0040620000301000 */
[----:B------:R-:W-:Y:S05]  /*5640*/  BRA `(.L_x_2599) ;  /* 0x0000000000087947 */ /* 0x000fea0003800000 */
.L_x_2618:
[----:B------:R-:W2:Y:S02]  /*5650*/  LDG.E R4, desc[UR36][R4.64] ;  /* 0x0000002404047981 */ /* 0x000ea4000c1e1900 */
[----:B--2---:R-:W-:-:S07]  /*5660*/  I2FP.F32.U32 R23, R4 ;  /* 0x0000000400177245 */ /* 0x004fce0000201000 */
.L_x_2599:
[----:B------:R-:W-:Y:S05]  /*5670*/  BSYNC.RECONVERGENT B6 ;  /* 0x0000000000067941 */ /* 0x000fea0003800200 */
.L_x_2593:
[----:B------:R-:W-:-:S07]  /*5680*/  VIADD R17, R17, 0x80 ;  /* 0x0000008011117836 */ /* 0x000fce0000000000 */
.L_x_2564:
[----:B------:R-:W-:Y:S05]  /*5690*/  BSYNC.RECONVERGENT B7 ;  /* 0x0000000000077941 */ /* 0x000fea0003800200 */
.L_x_2563:
[----:B------:R-:W-:Y:S01]  /*56a0*/  ISETP.GE.AND P0, PT, R17, R26, PT ;  /* 0x0000001a1100720c */ /* 0x000fe20003f06270 */
[----:B------:R-:W-:Y:S01]  /*56b0*/  BSSY.RECONVERGENT B7, `(.L_x_2621) ;  /* 0x00001c4000077945 */ /* 0x000fe20003800200 */
[----:B----4-:R-:W-:Y:S02]  /*56c0*/  IMAD.MOV.U32 R25, RZ, RZ, RZ ;  /* 0x000000ffff197224 */ /* 0x010fe400078e00ff */
[----:B------:R-:W-:-:S09]  /*56d0*/  IMAD.MOV.U32 R16, RZ, RZ, RZ ;  /* 0x000000ffff107224 */ /* 0x000fd200078e00ff */
[----:B------:R-:W-:Y:S05]  /*56e0*/  @P0 BRA `(.L_x_2622) ;  /* 0x0000001c00000947 */ /* 0x000fea0003800000 */
[----:B0-2---:R-:W0:Y:S01]  /*56f0*/  LDC.64 R4, c[0x0][0x390] ;  /* 0x0000e400ff047b82 */ /* 0x005e220000000a00 */
        /* <DEDUP_REMOVED lines=20> */
.L_x_2627:
[----:B------:R-:W2:Y:S02]  /*5840*/  LDG.E.U8 R4, desc[UR36][R4.64] ;  /* 0x0000002404047981 */ /* 0x000ea4000c1e1100 */
[----:B--2---:R-:W-:Y:S01]  /*5850*/  I2FP.F32.U32 R16, R4 ;  /* 0x0000000400107245 */ /* 0x004fe20000201000 */
[----:B------:R-:W-:Y:S06]  /*5860*/  BRA `(.L_x_2629) ;  /* 0x0000000c00287947 */ /* 0x000fec0003800000 */
.L_x_2626:
        /* <DEDUP_REMOVED lines=9> */
.L_x_2631:
[----:B------:R-:W2:Y:S02]  /*5900*/  LDG.E R4, desc[UR36][R4.64] ;  /* 0x0000002404047981 */ /* 0x000ea4000c1e1900 */
[----:B--2---:R-:W-:Y:S01]  /*5910*/  I2FP.F32.S32 R16, R4 ;  /* 0x0000000400107245 */ /* 0x004fe20000201400 */
[----:B------:R-:W-:Y:S06]  /*5920*/  BRA `(.L_x_2629) ;  /* 0x0000000800f87947 */ /* 0x000fec0003800000 */
.L_x_2630:
[----:B------:R-:W2:Y:S02]  /*5930*/  LDG.E.U16 R4, desc[UR36][R4.64] ;  /* 0x0000002404047981 */ /* 0x000ea4000c1e1500 */
[----:B--2---:R0:W2:Y:S01]  /*5940*/  I2F.S16 R16, R4 ;  /* 0x0000000400107306 */ /* 0x0040a20000101400 */
[----:B------:R-:W-:Y:S05]  /*5950*/  BRA `(.L_x_2629) ;  /* 0x0000000800ec7947 */ /* 0x000fea0003800000 */
.L_x_2625:
        /* <DEDUP_REMOVED lines=8> */
.L_x_2633:
[----:B------:R-:W2:Y:S02]  /*59e0*/  LDG.E.U16 R4, desc[UR36][R4.64] ;  /* 0x0000002404047981 */ /* 0x000ea4000c1e1500 */
[----:B--2---:R-:W-:Y:S01]  /*59f0*/  HADD2.F32 R16, -RZ, R4.H0_H0 ;  /* 0x20000004ff107230 */ /* 0x004fe20000004100 */
[----:B------:R-:W-:Y:S06]  /*5a00*/  BRA `(.L_x_2629) ;  /* 0x0000000800c07947 */ /* 0x000fec0003800000 */
.L_x_2632:
        /* <DEDUP_REMOVED lines=8> */
.L_x_2635:
[----:B------:R-:W2:Y:S02]  /*5a90*/  LDG.E.U16 R4, desc[UR36][R4.64] ;  /* 0x0000002404047981 */ /* 0x000ea4000c1e1500 */
[----:B--2---:R-:W-:Y:S01]  /*5aa0*/  HADD2.F32 R16, -RZ, R4.H0_H0 ;  /* 0x20000004ff107230 */ /* 0x004fe20000004100 */
[----:B------:R-:W-:Y:S06]  /*5ab0*/  BRA `(.L_x_2629) ;  /* 0x0000000800947947 */ /* 0x000fec0003800000 */
.L_x_2634:
[----:B------:R-:W2:Y:S01]  /*5ac0*/  LDG.E.64 R4, desc[UR36][R4.64] ;  /* 0x0000002404047981 */ /* 0x000ea2000c1e1b00 */
[----:B------:R-:W-:Y:S01]  /*5ad0*/  UMOV UR4, 0xf0000000 ;  /* 0xf000000000047882 */ /* 0x000fe20000000000 */
[----:B------:R-:W-:Y:S01]  /*5ae0*/  UMOV UR5, 0x380fffff ;  /* 0x380fffff00057882 */ /* 0x000fe20000000000 */
[----:B--2---:R-:W0:Y:S01]  /*5af0*/  F2F.F32.F64 R16, R4 ;  /* 0x0000000400107310 */ /* 0x004e220000301000 */
[----:B------:R-:W-:-:S14]  /*5b00*/  DSETP.GEU.AND P0, PT, |R4|, UR4, PT ;  /* 0x0000000404007e2a */ /* 0x000fdc000bf0e200 */
[----:B0-----:R-:W-:Y:S01]  /*5b10*/  @!P0 FMUL R16, R16, 1.175494350822287508e-38 ;  /* 0x0080000010108820 */ /* 0x001fe20000400000 */
[----:B------:R-:W-:Y:S06]  /*5b20*/  BRA `(.L_x_2629) ;  /* 0x0000000800787947 */ /* 0x000fec0003800000 */
.L_x_2624:
        /* <DEDUP_REMOVED lines=12> */
.L_x_2638:
[----:B------:R-:W2:Y:S01]  /*5bf0*/  LDG.E.64 R4, desc[UR36][R4.64] ;  /* 0x0000002404047981 */ /* 0x000ea2000c1e1b00 */
[----:B------:R-:W-:Y:S01]  /*5c00*/  UMOV UR4, 0xf0000000 ;  /* 0xf000000000047882 */ /* 0x000fe20000000000 */
[----:B------:R-:W-:Y:S01]  /*5c10*/  UMOV UR5, 0x380fffff ;  /* 0x380fffff00057882 */ /* 0x000fe20000000000 */
[----:B--2---:R-:W0:Y:S01]  /*5c20*/  F2F.F32.F64 R16, R4 ;  /* 0x0000000400107310 */ /* 0x004e220000301000 */
[----:B------:R-:W-:-:S14]  /*5c30*/  DSETP.GEU.AND P0, PT, |R4|, UR4, PT ;  /* 0x0000000404007e2a */ /* 0x000fdc000bf0e200 */
[----:B0-----:R-:W-:Y:S01]  /*5c40*/  @!P0 FMUL R16, R16, 1.175494350822287508e-38 ;  /* 0x0080000010108820 */ /* 0x001fe20000400000 */
[----:B------:R-:W-:Y:S06]  /*5c50*/  BRA `(.L_x_2629) ;  /* 0x00000008002c7947 */ /* 0x000fec0003800000 */
.L_x_2637:
        /* <DEDUP_REMOVED lines=25> */
.L_x_2640:
        /* <DEDUP_REMOVED lines=13> */
.L_x_2639:
[----:B------:R-:W2:Y:S02]  /*5ec0*/  LDG.E.U16 R4, desc[UR36][R4.64] ;  /* 0x0000002404047981 */ /* 0x000ea4000c1e1500 */
[----:B--2---:R-:W-:Y:S01]  /*5ed0*/  IMAD.U32 R16, R4, 0x10000, RZ ;  /* 0x0001000004107824 */ /* 0x004fe200078e00ff */
[----:B------:R-:W-:Y:S06]  /*5ee0*/  BRA `(.L_x_2629) ;  /* 0x0000000400887947 */ /* 0x000fec0003800000 */
.L_x_2636:
        /* <DEDUP_REMOVED lines=11> */
.L_x_2643:
        /* <DEDUP_REMOVED lines=20> */
.L_x_2645:
[----:B------:R-:W-:Y:S05]  /*60e0*/  BSYNC.RECONVERGENT B0 ;  /* 0x0000000000007941 */ /* 0x000fea0003800200 */
.L_x_2644:
[----:B------:R-:W-:Y:S01]  /*60f0*/  IMAD.SHL.U32 R0, R0, 0x100000, RZ ;  /* 0x0010000000007824 */ /* 0x000fe200078e00ff */
[----:B------:R-:W-:-:S04]  /*6100*/  LEA R3, R3, 0x3b800000, 0x17 ;  /* 0x3b80000003037811 */ /* 0x000fc800078eb8ff */
[----:B------:R-:W-:Y:S01]  /*6110*/  LOP3.LUT R16, R3, R0, R7, 0xfe, !PT ;  /* 0x0000000003107212 */ /* 0x000fe200078efe07 */
[----:B------:R-:W-:Y:S06]  /*6120*/  BRA `(.L_x_2629) ;  /* 0x0000000000f87947 */ /* 0x000fec0003800000 */
.L_x_2642:
        /* <DEDUP_REMOVED lines=20> */
.L_x_2647:
[----:B------:R-:W-:Y:S05]  /*6270*/  BSYNC.RECONVERGENT B0 ;  /* 0x0000000000007941 */ /* 0x000fea0003800200 */
.L_x_2646:
[----:B------:R-:W-:Y:S01]  /*6280*/  IMAD.SHL.U32 R0, R0, 0x200000, RZ ;  /* 0x0020000000007824 */ /* 0x000fe200078e00ff */
[----:B------:R-:W-:-:S04]  /*6290*/  LEA R3, R3, 0x37800000, 0x17 ;  /* 0x3780000003037811 */ /* 0x000fc800078eb8ff */
[----:B------:R-:W-:Y:S01]  /*62a0*/  LOP3.LUT R16, R3, R0, R7, 0xfe, !PT ;  /* 0x0000000003107212 */ /* 0x000fe200078efe07 */
[----:B------:R-:W-:Y:S06]  /*62b0*/  BRA `(.L_x_2629) ;  /* 0x0000000000947947 */ /* 0x000fec0003800000 */
.L_x_2641:
        /* <DEDUP_REMOVED lines=14> */
.L_x_2628:
        /* <DEDUP_REMOVED lines=16> */
.L_x_2650:
[----:B------:R-:W-:Y:S01]  /*64a0*/  IMAD.MOV.U32 R16, RZ, RZ, RZ ;  /* 0x000000ffff107224 */ /* 0x000fe200078e00ff */
[----:B------:R-:W-:Y:S06]  /*64b0*/  BRA `(.L_x_2629) ;  /* 0x0000000000147947 */ /* 0x000fec0003800000 */
.L_x_2649:
[----:B------:R-:W2:Y:S02]  /*64c0*/  LDG.E.64 R4, desc[UR36][R4.64] ;  /* 0x0000002404047981 */ /* 0x000ea4000c1e1b00 */
[----:B--2---:R0:W2:Y:S01]  /*64d0*/  I2F.U64 R16, R4 ;  /* 0x0000000400107312 */ /* 0x0040a20000301000 */
[----:B------:R-:W-:Y:S05]  /*64e0*/  BRA `(.L_x_2629) ;  /* 0x0000000000087947 */ /* 0x000fea0003800000 */
.L_x_2648:
[----:B------:R-:W2:Y:S02]  /*64f0*/  LDG.E R4, desc[UR36][R4.64] ;  /* 0x0000002404047981 */ /* 0x000ea4000c1e1900 */
[----:B--2---:R-:W-:-:S07]  /*6500*/  I2FP.F32.U32 R16, R4 ;  /* 0x0000000400107245 */ /* 0x004fce0000201000 */
.L_x_2629:
[----:B------:R-:W-:Y:S05]  /*6510*/  BSYNC.RECONVERGENT B6 ;  /* 0x0000000000067941 */ /* 0x000fea0003800200 */
.L_x_2623:
[----:B------:R-:W1:Y:S01]  /*6520*/  LDCU.U8 UR6, c[0x0][0x3a5] ;  /* 0x000074a0ff0677ac */ /* 0x000e620008000000 */
[----:B0---4-:R-:W0:Y:S01]  /*6530*/  LDC.64 R4, c[0x0][0x398] ;  /* 0x0000e600ff047b82 */ /* 0x011e220000000a00 */
[----:B------:R-:W4:Y:S01]  /*6540*/  LDCU UR5, c[0x0][0x3ac] ;  /* 0x00007580ff0577ac */ /* 0x000f220008000800 */
[----:B-1----:R-:W-:-:S04]  /*6550*/  UPRMT UR4, UR6, 0x9910, URZ ;  /* 0x0000991006047896 */ /* 0x002fc800080000ff */
        /* <DEDUP_REMOVED lines=14> */
[----:B----4-:R0:W1:Y:S01]  /*6640*/  I2F.S16 R25, R4 ;  /* 0x0000000400197306 */ /* 0x0100620000101400 */
[----:B------:R-:W-:Y:S05]  /*6650*/  BRA `(.L_x_2622) ;  /* 0x0000000c00247947 */ /* 0x000fea0003800000 */
.L_x_2654:
[----:B------:R-:W4:Y:S02]  /*6660*/  LDG.E.U8 R4, desc[UR36][R4.64] ;  /* 0x0000002404047981 */ /* 0x000f24000c1e1100 */
[----:B----4-:R-:W-:Y:S01]  /*6670*/  I2FP.F32.U32 R25, R4 ;  /* 0x0000000400197245 */ /* 0x010fe20000201000 */
[----:B------:R-:W-:Y:S06]  /*6680*/  BRA `(.L_x_2622) ;  /* 0x0000000c00187947 */ /* 0x000fec0003800000 */
.L_x_2653:
[----:B------:R-:W-:-:S09]  /*6690*/  UISETP.NE.AND UP0, UPT, UR4, 0x2, UPT ;  /* 0x000000020400788c */ /* 0x000fd2000bf05270 */
[----:B------:R-:W-:Y:S05]  /*66a0*/  BRA.U !UP0, `(.L_x_2656) ;  /* 0x0000000108287547 */ /* 0x000fea000b800000 */
[----:B------:R-:W-:-:S09]  /*66b0*/  UISETP.NE.AND UP0, UPT, UR4, 0x3, UPT ;  /* 0x000000030400788c */ /* 0x000fd2000bf05270 */
[----:B------:R-:W-:Y:S05]  /*66c0*/  BRA.U !UP0, `(.L_x_2657) ;  /* 0x0000000108147547 */ /* 0x000fea000b800000 */
[----:B------:R-:W-:-:S09]  /*66d0*/  UISETP.NE.AND UP0, UPT, UR4, 0x4, UPT ;  /* 0x000000040400788c */ /* 0x000fd2000bf05270 */
[----:B------:R-:W-:Y:S05]  /*66e0*/  BRA.U UP0, `(.L_x_2655) ;  /* 0x0000000900a87547 */ /* 0x000fea000b800000 */
[----:B------:R-:W4:Y:S02]  /*66f0*/  LDG.E.64 R4, desc[UR36][R4.64] ;  /* 0x0000002404047981 */ /* 0x000f24000c1e1b00 */
[----:B----4-:R0:W1:Y:S01]  /*6700*/  I2F.S64 R25, R4 ;  /* 0x0000000400197312 */ /* 0x0100620000301400 */
[----:B------:R-:W-:Y:S05]  /*6710*/  BRA `(.L_x_2622) ;  /* 0x0000000800f47947 */ /* 0x000fea0003800000 */
.L_x_2657:
[----:B------:R-:W4:Y:S02]  /*6720*/  LDG.E R4, desc[UR36][R4.64] ;  /* 0x0000002404047981 */ /* 0x000f24000c1e1900 */
[----:B----4-:R-:W-:Y:S01]  /*6730*/  I2FP.F32.S32 R25, R4 ;  /* 0x0000000400197245 */ /* 0x010fe20000201400 */
[----:B------:R-:W-:Y:S06]  /*6740*/  BRA `(.L_x_2622) ;  /* 0x0000000800e87947 */ /* 0x000fec0003800000 */
.L_x_2656:
[----:B------:R-:W4:Y:S02]  /*6750*/  LDG.E.U16 R4, desc[UR36][R4.64] ;  /* 0x0000002404047981 */ /* 0x000f24000c1e1500 */
[----:B----4-:R0:W1:Y:S01]  /*6760*/  I2F.S16 R25, R4 ;  /* 0x0000000400197306 */ /* 0x0100620000101400 */
[----:B------:R-:W-:Y:S05]  /*6770*/  BRA `(.L_x_2622) ;  /* 0x0000000800dc7947 */ /* 0x000fea0003800000 */
.L_x_2652:
        /* <DEDUP_REMOVED lines=8> */
.L_x_2659:
[----:B------:R-:W4:Y:S02]  /*6800*/  LDG.E.U16 R4, desc[UR36][R4.64] ;  /* 0x0000002404047981 */ /* 0x000f24000c1e1500 */
[----:B----4-:R-:W-:Y:S01]  /*6810*/  HADD2.F32 R25, -RZ, R4.H0_H0 ;  /* 0x20000004ff197230 */ /* 0x010fe20000004100 */
[----:B------:R-:W-:Y:S06]  /*6820*/  BRA `(.L_x_2622) ;  /* 0x0000000800b07947 */ /* 0x000fec0003800000 */
.L_x_2658:
        /* <DEDUP_REMOVED lines=8> */
.L_x_2661:
[----:B------:R-:W4:Y:S02]  /*68b0*/  LDG.E.U16 R4, desc[UR36][R4.64] ;  /* 0x0000002404047981 */ /* 0x000f24000c1e1500 */
[----:B----4-:R-:W-:Y:S01]  /*68c0*/  HADD2.F32 R25, -RZ, R4.H0_H0 ;  /* 0x20000004ff197230 */ /* 0x010fe20000004100 */
[----:B------:R-:W-:Y:S06]  /*68d0*/  BRA `(.L_x_2622) ;  /* 0x0000000800847947 */ /* 0x000fec0003800000 */
.L_x_2660:
[----:B------:R-:W4:Y:S01]  /*68e0*/  LDG.E.64 R4, desc[UR36][R4.64] ;  /* 0x0000002404047981 */ /* 0x000f22000c1e1b00 */
[----:B------:R-:W-:Y:S01]  /*68f0*/  UMOV UR4, 0xf0000000 ;  /* 0xf000000000047882 */ /* 0x000fe20000000000 */
[----:B------:R-:W-:Y:S01]  /*6900*/  UMOV UR5, 0x380fffff ;  /* 0x380fffff00057882 */ /* 0x000fe20000000000 */
[----:B----4-:R-:W0:Y:S01]  /*6910*/  F2F.F32.F64 R25, R4 ;  /* 0x0000000400197310 */ /* 0x010e220000301000 */
[----:B------:R-:W-:-:S14]  /*6920*/  DSETP.GEU.AND P0, PT, |R4|, UR4, PT ;  /* 0x0000000404007e2a */ /* 0x000fdc000bf0e200 */
[----:B0-----:R-:W-:Y:S01]  /*6930*/  @!P0 FMUL R25, R25, 1.175494350822287508e-38 ;  /* 0x0080000019198820 */ /* 0x001fe20000400000 */
[----:B------:R-:W-:Y:S06]  /*6940*/  BRA `(.L_x_2622) ;  /* 0x0000000800687947 */ /* 0x000fec0003800000 */
.L_x_2651:
        /* <DEDUP_REMOVED lines=12> */
.L_x_2664:
[----:B------:R-:W4:Y:S01]  /*6a10*/  LDG.E.64 R4, desc[UR36][R4.64] ;  /* 0x0000002404047981 */ /* 0x000f22000c1e1b00 */
[----:B------:R-:W-:Y:S01]  /*6a20*/  UMOV UR4, 0xf0000000 ;  /* 0xf000000000047882 */ /* 0x000fe20000000000 */
[----:B------:R-:W-:Y:S01]  /*6a30*/  UMOV UR5, 0x380fffff ;  /* 0x380fffff00057882 */ /* 0x000fe20000000000 */
[----:B----4-:R-:W0:Y:S01]  /*6a40*/  F2F.F32.F64 R25, R4 ;  /* 0x0000000400197310 */ /* 0x010e220000301000 */
[----:B------:R-:W-:-:S14]  /*6a50*/  DSETP.GEU.AND P0, PT, |R4|, UR4, PT ;  /* 0x0000000404007e2a */ /* 0x000fdc000bf0e200 */
[----:B0-----:R-:W-:Y:S01]  /*6a60*/  @!P0 FMUL R25, R25, 1.175494350822287508e-38 ;  /* 0x0080000019198820 */ /* 0x001fe20000400000 */
[----:B------:R-:W-:Y:S06]  /*6a70*/  BRA `(.L_x_2622) ;  /* 0x00000008001c7947 */ /* 0x000fec0003800000 */
.L_x_2663:
        /* <DEDUP_REMOVED lines=25> */
.L_x_2666:
[----:B------:R-:W4:Y:S02]  /*6c10*/  LDG.E.U8 R4, desc[UR36][R4.64] ;  /* 0x0000002404047981 */ /* 0x000f24000c1e1100 */
[C---:B----4-:R-:W-:Y:S02]  /*6c20*/  IMAD.SHL.U32 R0, R4.reuse, 0x2000000, RZ ;  /* 0x0200000004007824 */ /* 0x050fe400078e00ff */
        /* <DEDUP_REMOVED lines=10> */
.L_x_2665:
[----:B------:R-:W4:Y:S02]  /*6cd0*/  LDG.E.U16 R4, desc[UR36][R4.64] ;  /* 0x0000002404047981 */ /* 0x000f24000c1e1500 */
[----:B----4-:R-:W-:Y:S01]  /*6ce0*/  IMAD.U32 R25, R4, 0x10000, RZ ;  /* 0x0001000004197824 */ /* 0x010fe200078e00ff */
[----:B------:R-:W-:Y:S06]  /*6cf0*/  BRA `(.L_x_2622) ;  /* 0x00000004007c7947 */ /* 0x000fec0003800000 */
.L_x_2662:
        /* <DEDUP_REMOVED lines=11> */
.L_x_2669:
[----:B------:R-:W4:Y:S02]  /*6db0*/  LDG.E.U8 R4, desc[UR36][R4.64] ;  /* 0x0000002404047981 */ /* 0x000f24000c1e1100 */
        /* <DEDUP_REMOVED lines=18> */
.L_x_2671:
[----:B------:R-:W-:Y:S05]  /*6ee0*/  BSYNC.RECONVERGENT B0 ;  /* 0x0000000000007941 */ /* 0x000fea0003800200 */
.L_x_2670:
[----:B------:R-:W-:Y:S01]  /*6ef0*/  IMAD.SHL.U32 R0, R0, 0x100000, RZ ;  /* 0x0010000000007824 */ /* 0x000fe200078e00ff */
[----:B------:R-:W-:-:S04]  /*6f00*/  LEA R3, R3, 0x3b800000, 0x17 ;  /* 0x3b80000003037811 */ /* 0x000fc800078eb8ff */
[----:B------:R-:W-:Y:S01]  /*6f10*/  LOP3.LUT R25, R3, R0, R25, 0xfe, !PT ;  /* 0x0000000003197212 */ /* 0x000fe200078efe19 */
[----:B------:R-:W-:Y:S06]  /*6f20*/  BRA `(.L_x_2622) ;  /* 0x0000000000f07947 */ /* 0x000fec0003800000 */
.L_x_2668:
        /* <DEDUP_REMOVED lines=19> */
.L_x_2673:
[----:B------:R-:W-:Y:S05]  /*7060*/  BSYNC.RECONVERGENT B0 ;  /* 0x0000000000007941 */ /* 0x000fea0003800200 */
.L_x_2672:
[----:B------:R-:W-:Y:S01]  /*7070*/  IMAD.SHL.U32 R0, R0, 0x200000, RZ ;  /* 0x0020000000007824 */ /* 0x000fe200078e00ff */
[----:B------:R-:W-:-:S04]  /*7080*/  LEA R3, R3, 0x37800000, 0x17 ;  /* 0x3780000003037811 */ /* 0x000fc800078eb8ff */
[----:B------:R-:W-:Y:S01]  /*7090*/  LOP3.LUT R25, R3, R0, R25, 0xfe, !PT ;  /* 0x0000000003197212 */ /* 0x000fe200078efe19 */
[----:B------:R-:W-:Y:S06]  /*70a0*/  BRA `(.L_x_2622) ;  /* 0x0000000000907947 */ /* 0x000fec0003800000 */
.L_x_2667:
        /* <DEDUP_REMOVED lines=14> */
.L_x_2655:
[----:B------:R-:W-:Y:S01]  /*7190*/  MOV R14, 0x130 ;  /* 0x00000130000e7802 */ /* 0x000fe20000000f00 */
[----:B------:R-:W0:Y:S01]  /*71a0*/  LDCU.64 UR4, c[0x4][0x120] ;  /* 0x01002400ff0477ac */ /* 0x000e220008000a00 */
[----:B------:R-:W-:Y:S02]  /*71b0*/  IMAD.MOV.U32 R8, RZ, RZ, 0x4e ;  /* 0x0000004eff087424 */ /* 0x000fe400078e00ff */
[----:B------:R-:W-:Y:S01]  /*71c0*/  IMAD.MOV.U32 R12, RZ, RZ, 0x1 ;  /* 0x00000001ff0c7424 */ /* 0x000fe200078e00ff */
[----:B------:R-:W1:Y:S01]  /*71d0*/  LDCU.64 UR6, c[0x4][0x128] ;  /* 0x01002500ff0677ac */ /* 0x000e620008000a00 */
[----:B------:R-:W4:Y:S01]  /*71e0*/  LDC.64 R14, c[0x4][R14] ;  /* 0x010000000e0e7b82 */ /* 0x000f220000000a00 */
[----:B------:R-:W-:Y:S01]  /*71f0*/  IMAD.MOV.U32 R13, RZ, RZ, RZ ;  /* 0x000000ffff0d7224 */ /* 0x000fe200078e00ff */
[----:B------:R-:W2:Y:S01]  /*7200*/  LDCU.64 UR8, c[0x4][0x10] ;  /* 0x01000200ff0877ac */ /* 0x000ea20008000a00 */
[----:B0-----:R-:W-:Y:S02]  /*7210*/  IMAD.U32 R4, RZ, RZ, UR4 ;  /* 0x00000004ff047e24 */ /* 0x001fe4000f8e00ff */
[----:B------:R-:W-:-:S02]  /*7220*/  IMAD.U32 R5, RZ, RZ, UR5 ;  /* 0x00000005ff057e24 */ /* 0x000fc4000f8e00ff */
[----:B-1----:R-:W-:Y:S02]  /*7230*/  IMAD.U32 R6, RZ, RZ, UR6 ;  /* 0x00000006ff067e24 */ /* 0x002fe4000f8e00ff */
[----:B------:R-:W-:Y:S02]  /*7240*/  IMAD.U32 R7, RZ, RZ, UR7 ;  /* 0x00000007ff077e24 */ /* 0x000fe4000f8e00ff */
[----:B--2---:R-:W-:Y:S02]  /*7250*/  IMAD.U32 R10, RZ, RZ, UR8 ;  /* 0x00000008ff0a7e24 */ /* 0x004fe4000f8e00ff */
[----:B------:R-:W-:-:S07]  /*7260*/  IMAD.U32 R11, RZ, RZ, UR9 ;  /* 0x00000009ff0b7e24 */ /* 0x000fce000f8e00ff */
[----:B------:R-:W-:-:S07]  /*7270*/  LEPC R20, `(.L_x_2676) ;  /* 0x000000001014794e */ /* 0x000fce0000000000 */
[----:B---345:R-:W-:Y:S05]  /*7280*/  CALL.ABS.NOINC R14 ;  /* 0x000000000e007343 */ /* 0x038fea0003c00000 */
.L_x_2676:
[----:B------:R-:W-:Y:S05]  /*7290*/  BRA `(.L_x_2622) ;  /* 0x0000000000147947 */ /* 0x000fea0003800000 */
.L_x_2675:
[----:B------:R-:W4:Y:S02]  /*72a0*/  LDG.E.64 R4, desc[UR36][R4.64] ;  /* 0x0000002404047981 */ /* 0x000f24000c1e1b00 */
[----:B----4-:R4:W0:Y:S01]  /*72b0*/  I2F.U64 R25, R4 ;  /* 0x0000000400197312 */ /* 0x0108220000301000 */
[----:B------:R-:W-:Y:S05]  /*72c0*/  BRA `(.L_x_2622) ;  /* 0x0000000000087947 */ /* 0x000fea0003800000 */
.L_x_2674:
[----:B------:R-:W4:Y:S02]  /*72d0*/  LDG.E R4, desc[UR36][R4.64] ;  /* 0x0000002404047981 */ /* 0x000f24000c1e1900 */
[----:B----4-:R-:W-:-:S07]  /*72e0*/  I2FP.F32.U32 R25, R4 ;  /* 0x0000000400197245 */ /* 0x010fce0000201000 */
.L_x_2622:
[----:B------:R-:W-:Y:S05]  /*72f0*/  BSYNC.RECONVERGENT B7 ;  /* 0x0000000000077941 */ /* 0x000fea0003800200 */
.L_x_2621:
[----:B------:R-:W4:Y:S01]  /*7300*/  LDC.U8 R17, c[0x0][0x3b0] ;  /* 0x0000ec00ff117b82 */ /* 0x000f220000000000 */
[----:B------:R-:W-:Y:S01]  /*7310*/  ISETP.GE.AND P4, PT, R27, R26, PT ;  /* 0x0000001a1b00720c */ /* 0x000fe20003f86270 */
[----:B------:R-:W-:Y:S01]  /*7320*/  BSSY.RECONVERGENT B7, `(.L_x_2677) ;  /* 0x00002bf000077945 */ /* 0x000fe20003800200 */
[----:B-1-3-5:R-:W-:-:S03]  /*7330*/  FSETP.GT.FTZ.AND P0, PT, R18, RZ, PT ;  /* 0x000000ff1200720b */ /* 0x02afc60003f14000 */
[----:B------:R-:W-:Y:S01]  /*7340*/  BSSY.RELIABLE B6, `(.L_x_2678) ;  /* 0x00001d8000067945 */ /* 0x000fe20003800100 */
[----:B------:R-:W-:Y:S02]  /*7350*/  FSETP.GT.FTZ.AND P1, PT, R22, RZ, PT ;  /* 0x000000ff1600720b */ /* 0x000fe40003f34000 */
[----:B--2---:R-:W-:Y:S02]  /*7360*/  FSETP.GT.FTZ.AND P2, PT, R24, RZ, PT ;  /* 0x000000ff1800720b */ /* 0x004fe40003f54000 */
[----:B------:R-:W-:-:S05]  /*7370*/  FSETP.GT.FTZ.AND P3, PT, R16, RZ, PT ;  /* 0x000000ff1000720b */ /* 0x000fca0003f74000 */
[----:B------:R-:W-:-:S04]  /*7380*/  @!P0 FMUL.FTZ R18, R29, R18 ;  /* 0x000000121d128220 */ /* 0x000fc80000410000 */
[----:B0-----:R-:W-:Y:S02]  /*7390*/  @!P1 FMUL.FTZ R22, R19, R22 ;  /* 0x0000001613169220 */ /* 0x001fe40000410000 */
[----:B------:R-:W-:Y:S02]  /*73a0*/  @!P2 FMUL.FTZ R24, R23, R24 ;  /* 0x000000181718a220 */ /* 0x000fe40000410000 */
[----:B------:R-:W-:Y:S01]  /*73b0*/  @!P3 FMUL.FTZ R16, R16, R25 ;  /* 0x000000191010b220 */ /* 0x000fe20000410000 */
[----:B------:R-:W-:Y:S06]  /*73c0*/  @P4 BRA `(.L_x_2679) ;  /* 0x0000001c00304947 */ /* 0x000fec0003800000 */
[----:B------:R-:W0:Y:S01]  /*73d0*/  LDCU UR4, c[0x0][0x3b4] ;  /* 0x00007680ff0477ac */ /* 0x000e220008000800 */
[----:B------:R-:W1:Y:S01]  /*73e0*/  LDC.64 R8, c[0x0][0x388] ;  /* 0x0000e200ff087b82 */ /* 0x000e620000000a00 */
[----:B------:R-:W-:Y:S01]  /*73f0*/  IMAD R0, R2, 0x200, R27 ;  /* 0x0000020002007824 */ /* 0x000fe200078e021b */
[----:B----4-:R-:W-:Y:S01]  /*7400*/  PRMT R4, R17, 0x9910, RZ ;  /* 0x0000991011047816 */ /* 0x010fe200000000ff */
[----:B------:R-:W-:Y:S02]  /*7410*/  VIADD R27, R27, 0x80 ;  /* 0x000000801b1b7836 */ /* 0x000fe40000000000 */
        /* <DEDUP_REMOVED lines=14> */
[----:B------:R-:W0:Y:S02]  /*7500*/  F2I.FTZ.TRUNC.NTZ R3, R18 ;  /* 0x0000001200037305 */ /* 0x000e24000021f100 */
[----:B0-----:R0:W-:Y:S01]  /*7510*/  STG.E.U8 desc[UR36][R8.64], R3 ;  /* 0x0000000308007986 */ /* 0x0011e2000c101124 */
[----:B------:R-:W-:Y:S05]  /*7520*/  BRA `(.L_x_2685) ;  /* 0x0000000c003c7947 */ /* 0x000fea0003800000 */
.L_x_2683:
[----:B------:R-:W0:Y:S02]  /*7530*/  F2I.S64.TRUNC R18, R18 ;  /* 0x0000001200127311 */ /* 0x000e24000020d900 */
[----:B0-----:R-:W-:-:S05]  /*7540*/  IMAD.MOV.U32 R3, RZ, RZ, R18 ;  /* 0x000000ffff037224 */ /* 0x001fca00078e0012 */
[----:B------:R0:W-:Y:S01]  /*7550*/  STG.E.U8 desc[UR36][R8.64], R3 ;  /* 0x0000000308007986 */ /* 0x0001e2000c101124 */
[----:B------:R-:W-:Y:S05]  /*7560*/  BRA `(.L_x_2685) ;  /* 0x0000000c002c7947 */ /* 0x000fea0003800000 */
.L_x_2682:
[----:B------:R-:W-:-:S13]  /*7570*/  ISETP.NE.AND P0, PT, R0, 0x2, PT ;  /* 0x000000020000780c */ /* 0x000fda0003f05270 */
[----:B------:R-:W-:Y:S05]  /*7580*/  @!P0 BRA `(.L_x_2686) ;  /* 0x0000000000288947 */ /* 0x000fea0003800000 */
[----:B------:R-:W-:-:S13]  /*7590*/  ISETP.NE.AND P0, PT, R0, 0x3, PT ;  /* 0x000000030000780c */ /* 0x000fda0003f05270 */
[----:B------:R-:W-:Y:S05]  /*75a0*/  @!P0 BRA `(.L_x_2687) ;  /* 0x0000000000148947 */ /* 0x000fea0003800000 */
[----:B------:R-:W-:-:S13]  /*75b0*/  ISETP.NE.AND P0, PT, R0, 0x4, PT ;  /* 0x000000040000780c */ /* 0x000fda0003f05270 */
[----:B------:R-:W-:Y:S05]  /*75c0*/  @P0 BRA `(.L_x_2684) ;  /* 0x0000000800800947 */ /* 0x000fea0003800000 */
[----:B------:R-:W0:Y:S02]  /*75d0*/  F2I.S64.TRUNC R18, R18 ;  /* 0x0000001200127311 */ /* 0x000e24000020d900 */
[----:B0-----:R0:W-:Y:S01]  /*75e0*/  STG.E.64 desc[UR36][R8.64], R18 ;  /* 0x0000001208007986 */ /* 0x0011e2000c101b24 */
[----:B------:R-:W-:Y:S05]  /*75f0*/  BRA `(.L_x_2685) ;  /* 0x0000000c00087947 */ /* 0x000fea0003800000 */
.L_x_2687:
[----:B------:R-:W0:Y:S02]  /*7600*/  F2I.FTZ.TRUNC.NTZ R3, R18 ;  /* 0x0000001200037305 */ /* 0x000e24000021f100 */
[----:B0-----:R0:W-:Y:S01]  /*7610*/  STG.E desc[UR36][R8.64], R3 ;  /* 0x0000000308007986 */ /* 0x0011e2000c101924 */
[----:B------:R-:W-:Y:S05]  /*7620*/  BRA `(.L_x_2685) ;  /* 0x0000000800fc7947 */ /* 0x000fea0003800000 */
.L_x_2686:
[----:B------:R-:W0:Y:S02]  /*7630*/  F2I.FTZ.TRUNC.NTZ R3, R18 ;  /* 0x0000001200037305 */ /* 0x000e24000021f100 */
[----:B0-----:R0:W-:Y:S01]  /*7640*/  STG.E.U16 desc[UR36][R8.64], R3 ;  /* 0x0000000308007986 */ /* 0x0011e2000c101524 */
[----:B------:R-:W-:Y:S05]  /*7650*/  BRA `(.L_x_2685) ;  /* 0x0000000800f07947 */ /* 0x000fea0003800000 */
.L_x_2681:
[----:B------:R-:W-:-:S13]  /*7660*/  ISETP.GT.AND P0, PT, R0, 0x6, PT ;  /* 0x000000060000780c */ /* 0x000fda0003f04270 */
[----:B------:R-:W-:Y:S05]  /*7670*/  @P0 BRA `(.L_x_2688) ;  /* 0x0000000000240947 */ /* 0x000fea0003800000 */
[----:B------:R-:W-:-:S13]  /*7680*/  ISETP.NE.AND P0, PT, R0, 0x5, PT ;  /* 0x000000050000780c */ /* 0x000fda0003f05270 */
[----:B------:R-:W-:Y:S05]  /*7690*/  @!P0 BRA `(.L_x_2689) ;  /* 0x0000000000108947 */ /* 0x000fea0003800000 */
[----:B------:R-:W-:-:S13]  /*76a0*/  ISETP.NE.AND P0, PT, R0, 0x6, PT ;  /* 0x000000060000780c */ /* 0x000fda0003f05270 */
[----:B------:R-:W-:Y:S05]  /*76b0*/  @P0 BRA `(.L_x_2684) ;  /* 0x0000000800440947 */ /* 0x000fea0003800000 */
[----:B------:R3:W-:Y:S01]  /*76c0*/  STG.E desc[UR36][R8.64], R18 ;  /* 0x0000001208007986 */ /* 0x0007e2000c101924 */
[----:B------:R-:W-:Y:S05]  /*76d0*/  BRA `(.L_x_2685) ;  /* 0x0000000800d07947 */ /* 0x000fea0003800000 */
.L_x_2689:
[----:B------:R-:W-:-:S05]  /*76e0*/  F2FP.F16.F32.PACK_AB R18, RZ, R18 ;  /* 0x00000012ff12723e */ /* 0x000fca00000000ff */
[----:B------:R4:W-:Y:S01]  /*76f0*/  STG.E.U16 desc[UR36][R8.64], R18 ;  /* 0x0000001208007986 */ /* 0x0009e2000c101524 */
[----:B------:R-:W-:Y:S05]  /*7700*/  BRA `(.L_x_2685) ;  /* 0x0000000800c47947 */ /* 0x000fea0003800000 */
.L_x_2688:
[----:B------:R-:W-:-:S13]  /*7710*/  ISETP.NE.AND P0, PT, R0, 0x7, PT ;  /* 0x000000070000780c */ /* 0x000fda0003f05270 */
[----:B------:R-:W-:Y:S05]  /*7720*/  @!P0 BRA `(.L_x_2690) ;  /* 0x00000000002c8947 */ /* 0x000fea0003800000 */
[----:B------:R-:W-:-:S13]  /*7730*/  ISETP.NE.AND P0, PT, R0, 0x8, PT ;  /* 0x000000080000780c */ /* 0x000fda0003f05270 */
[----:B------:R-:W-:Y:S05]  /*7740*/  @!P0 BRA `(.L_x_2691) ;  /* 0x0000000000148947 */ /* 0x000fea0003800000 */
[----:B------:R-:W-:-:S13]  /*7750*/  ISETP.NE.AND P0, PT, R0, 0x9, PT ;  /* 0x000000090000780c */ /* 0x000fda0003f05270 */
[----:B------:R-:W-:Y:S05]  /*7760*/  @P0 BRA `(.L_x_2684) ;  /* 0x0000000800180947 */ /* 0x000fea0003800000 */
[----:B------:R-:W-:-:S05]  /*7770*/  IMAD.MOV.U32 R19, RZ, RZ, RZ ;  /* 0x000000ffff137224 */ /* 0x000fca00078e00ff */
[----:B------:R1:W-:Y:S01]  /*7780*/  STG.E.64 desc[UR36][R8.64], R18 ;  /* 0x0000001208007986 */ /* 0x0003e2000c101b24 */
[----:B------:R-:W-:Y:S05]  /*7790*/  BRA `(.L_x_2685) ;  /* 0x0000000800a07947 */ /* 0x000fea0003800000 */
.L_x_2691:
[----:B------:R-:W-:-:S04]  /*77a0*/  F2FP.F16.F32.PACK_AB R3, RZ, R18 ;  /* 0x00000012ff03723e */ /* 0x000fc800000000ff */
[----:B------:R-:W-:-:S05]  /*77b0*/  PRMT R3, R3, 0x5410, RZ ;  /* 0x0000541003037816 */ /* 0x000fca00000000ff */
[----:B------:R2:W-:Y:S01]  /*77c0*/  STG.E desc[UR36][R8.64], R3 ;  /* 0x0000000308007986 */ /* 0x0005e2000c101924 */
[----:B------:R-:W-:Y:S05]  /*77d0*/  BRA `(.L_x_2685) ;  /* 0x0000000800907947 */ /* 0x000fea0003800000 */
.L_x_2690:
[----:B------:R-:W-:-:S06]  /*77e0*/  FMUL.FTZ R4, R18, 1 ;  /* 0x3f80000012047820 */ /* 0x000fcc0000410000 */
[----:B------:R-:W0:Y:S02]  /*77f0*/  F2F.F64.F32 R4, R4 ;  /* 0x0000000400047310 */ /* 0x000e240000201800 */
[----:B0-----:R0:W-:Y:S01]  /*7800*/  STG.E.64 desc[UR36][R8.64], R4 ;  /* 0x0000000408007986 */ /* 0x0011e2000c101b24 */
[----:B------:R-:W-:Y:S05]  /*7810*/  BRA `(.L_x_2685) ;  /* 0x0000000800807947 */ /* 0x000fea0003800000 */
.L_x_2680:
        /* <DEDUP_REMOVED lines=8> */
[----:B------:R-:W-:-:S04]  /*78a0*/  FSETP.NEU.FTZ.AND P0, PT, R18, RZ, PT ;  /* 0x000000ff1200720b */ /* 0x000fc80003f1d000 */
[----:B------:R-:W-:-:S05]  /*78b0*/  SEL R3, RZ, 0x1, !P0 ;  /* 0x00000001ff037807 */ /* 0x000fca0004000000 */
[----:B------:R0:W-:Y:S01]  /*78c0*/  STG.E.U8 desc[UR36][R8.64], R3 ;  /* 0x0000000308007986 */ /* 0x0001e2000c101124 */
[----:B------:R-:W-:Y:S05]  /*78d0*/  BRA `(.L_x_2685) ;  /* 0x0000000800507947 */ /* 0x000fea0003800000 */
.L_x_2694:
[----:B------:R-:W-:Y:S01]  /*78e0*/  FMUL.FTZ R4, R18, 1 ;  /* 0x3f80000012047820 */ /* 0x000fe20000410000 */
[----:B------:R-:W-:-:S05]  /*78f0*/  CS2R R6, SRZ ;  /* 0x0000000000067805 */ /* 0x000fca000001ff00 */
[----:B------:R-:W0:Y:S02]  /*7900*/  F2F.F64.F32 R4, R4 ;  /* 0x0000000400047310 */ /* 0x000e240000201800 */
[----:B0-----:R0:W-:Y:S01]  /*7910*/  STG.E.128 desc[UR36][R8.64], R4 ;  /* 0x0000000408007986 */ /* 0x0011e2000c101d24 */
[----:B------:R-:W-:Y:S05]  /*7920*/  BRA `(.L_x_2685) ;  /* 0x00000008003c7947 */ /* 0x000fea0003800000 */
.L_x_2693:
[----:B------:R-:W-:-:S13]  /*7930*/  ISETP.NE.AND P0, PT, R0, 0xf, PT ;  /* 0x0000000f0000780c */ /* 0x000fda0003f05270 */
[----:B------:R-:W-:Y:S05]  /*7940*/  @!P0 BRA `(.L_x_2695) ;  /* 0x0000000000988947 */ /* 0x000fea0003800000 */
[----:B------:R-:W-:-:S13]  /*7950*/  ISETP.NE.AND P0, PT, R0, 0x17, PT ;  /* 0x000000170000780c */ /* 0x000fda0003f05270 */
[----:B------:R-:W-:Y:S05]  /*7960*/  @!P0 BRA `(.L_x_2696) ;  /* 0x0000000000488947 */ /* 0x000fea0003800000 */
[----:B------:R-:W-:-:S13]  /*7970*/  ISETP.NE.AND P0, PT, R0, 0x18, PT ;  /* 0x000000180000780c */ /* 0x000fda0003f05270 */
[----:B------:R-:W-:Y:S05]  /*7980*/  @P0 BRA `(.L_x_2684) ;  /* 0x0000000400900947 */ /* 0x000fea0003800000 */
        /* <DEDUP_REMOVED lines=12> */
.L_x_2698:
[----:B------:R-:W-:Y:S05]  /*7a50*/  BSYNC.RECONVERGENT B0 ;  /* 0x0000000000007941 */ /* 0x000fea0003800200 */
.L_x_2697:
[----:B------:R-:W-:-:S05]  /*7a60*/  LOP3.LUT R5, R0, 0x80, R5, 0xf8, !PT ;  /* 0x0000008000057812 */ /* 0x000fca00078ef805 */
[----:B------:R0:W-:Y:S01]  /*7a70*/  STG.E.U8 desc[UR36][R8.64], R5 ;  /* 0x0000000508007986 */ /* 0x0001e2000c101124 */
[----:B------:R-:W-:Y:S05]  /*7a80*/  BRA `(.L_x_2685) ;  /* 0x0000000400e47947 */ /* 0x000fea0003800000 */
.L_x_2696:
[----:B------:R-:W-:Y:S01]  /*7a90*/  LOP3.LUT R4, R18, 0x7fffffff, RZ, 0xc0, !PT ;  /* 0x7fffffff12047812 */ /* 0x000fe200078ec0ff */
[----:B------:R-:W-:Y:S01]  /*7aa0*/  BSSY.RECONVERGENT B0, `(.L_x_2699) ;  /* 0x000000d000007945 */ /* 0x000fe20003800200 */
        /* <DEDUP_REMOVED lines=12> */
.L_x_2700:
[----:B------:R-:W-:Y:S05]  /*7b70*/  BSYNC.RECONVERGENT B0 ;  /* 0x0000000000007941 */ /* 0x000fea0003800200 */
.L_x_2699:
[----:B------:R-:W-:-:S05]  /*7b80*/  LOP3.LUT R3, R0, 0x80, R5, 0xf8, !PT ;  /* 0x0000008000037812 */ /* 0x000fca00078ef805 */
[----:B------:R0:W-:Y:S01]  /*7b90*/  STG.E.U8 desc[UR36][R8.64], R3 ;  /* 0x0000000308007986 */ /* 0x0001e2000c101124 */
[----:B------:R-:W-:Y:S05]  /*7ba0*/  BRA `(.L_x_2685) ;  /* 0x00000004009c7947 */ /* 0x000fea0003800000 */
.L_x_2695:
[----:B------:R-:W-:-:S05]  /*7bb0*/  F2FP.BF16.F32.PACK_AB R18, RZ, R18 ;  /* 0x00000012ff12723e */ /* 0x000fca00000010ff */
[----:B------:R0:W-:Y:S01]  /*7bc0*/  STG.E.U16 desc[UR36][R8.64], R18 ;  /* 0x0000001208007986 */ /* 0x0001e2000c101524 */
[----:B------:R-:W-:Y:S05]  /*7bd0*/  BRA `(.L_x_2685) ;  /* 0x0000000400907947 */ /* 0x000fea0003800000 */
.L_x_2692:
        /* <DEDUP_REMOVED lines=8> */
[----:B------:R-:W0:Y:S02]  /*7c60*/  F2I.FTZ.U32.TRUNC.NTZ R3, R18 ;  /* 0x0000001200037305 */ /* 0x000e24000021f000 */
[----:B0-----:R0:W-:Y:S01]  /*7c70*/  STG.E.U16 desc[UR36][R8.64], R3 ;  /* 0x0000000308007986 */ /* 0x0011e2000c101524 */
[----:B------:R-:W-:Y:S05]  /*7c80*/  BRA `(.L_x_2685) ;  /* 0x0000000400647947 */ /* 0x000fea0003800000 */
.L_x_2703:
[----:B------:R-:W-:Y:S01]  /*7c90*/  LOP3.LUT R0, R18, 0x7fffffff, RZ, 0xc0, !PT ;  /* 0x7fffffff12007812 */ /* 0x000fe200078ec0ff */
[----:B------:R-:W-:Y:S01]  /*7ca0*/  BSSY.RECONVERGENT B0, `(.L_x_2704) ;  /* 0x0000013000007945 */ /* 0x000fe20003800200 */
[----:B------:R-:W-:Y:S02]  /*7cb0*/  IMAD.MOV.U32 R4, RZ, RZ, 0x80 ;  /* 0x00000080ff047424 */ /* 0x000fe400078e00ff */
        /* <DEDUP_REMOVED lines=9> */
.L_x_2706:
[----:B------:R-:W-:-:S04]  /*7d50*/  SHF.R.U32.HI R0, RZ, 0x14, R18 ;  /* 0x00000014ff007819 */ /* 0x000fc80000011612 */
[----:B------:R-:W-:-:S04]  /*7d60*/  LOP3.LUT R3, R0, 0x1, RZ, 0xc0, !PT ;  /* 0x0000000100037812 */ /* 0x000fc800078ec0ff */
[----:B------:R-:W-:-:S04]  /*7d70*/  IADD3 R0, PT, PT, R18, 0x487ffff, R3 ;  /* 0x0487ffff12007810 */ /* 0x000fc80007ffe003 */
[----:B------:R-:W-:-:S04]  /*7d80*/  SHF.R.U32.HI R0, RZ, 0x14, R0 ;  /* 0x00000014ff007819 */ /* 0x000fc80000011600 */
[----:B------:R-:W-:-:S07]  /*7d90*/  LOP3.LUT R0, R0, 0xff, RZ, 0xc0, !PT ;  /* 0x000000ff00007812 */ /* 0x000fce00078ec0ff */
.L_x_2707:
[----:B------:R-:W-:-:S04]  /*7da0*/  SHF.R.U32.HI R3, RZ, 0x18, R18 ;  /* 0x00000018ff037819 */ /* 0x000fc80000011612 */
[----:B------:R-:W-:-:S04]  /*7db0*/  LOP3.LUT R0, R0, 0x80, R3, 0xf8, !PT ;  /* 0x0000008000007812 */ /* 0x000fc800078ef803 */
[----:B------:R-:W-:-:S07]  /*7dc0*/  PRMT R4, R0, 0x7610, R4 ;  /* 0x0000761000047816 */ /* 0x000fce0000000004 */
.L_x_2705:
[----:B------:R-:W-:Y:S05]  /*7dd0*/  BSYNC.RECONVERGENT B0 ;  /* 0x0000000000007941 */ /* 0x000fea0003800200 */
.L_x_2704:
[----:B------:R0:W-:Y:S01]  /*7de0*/  STG.E.U8 desc[UR36][R8.64], R4 ;  /* 0x0000000408007986 */ /* 0x0001e2000c101124 */
[----:B------:R-:W-:Y:S05]  /*7df0*/  BRA `(.L_x_2685) ;  /* 0x0000000400087947 */ /* 0x000fea0003800000 */
.L_x_2702:
        /* <DEDUP_REMOVED lines=12> */
.L_x_2710:
[----:B------:R-:W-:-:S04]  /*7ec0*/  SHF.R.U32.HI R0, RZ, 0x15, R18 ;  /* 0x00000015ff007819 */ /* 0x000fc80000011612 */
[----:B------:R-:W-:-:S04]  /*7ed0*/  LOP3.LUT R3, R0, 0x1, RZ, 0xc0, !PT ;  /* 0x0000000100037812 */ /* 0x000fc800078ec0ff */
[----:B------:R-:W-:-:S04]  /*7ee0*/  IADD3 R0, PT, PT, R18, 0x88fffff, R3 ;  /* 0x088fffff12007810 */ /* 0x000fc80007ffe003 */
[----:B------:R-:W-:-:S04]  /*7ef0*/  SHF.R.U32.HI R0, RZ, 0x15, R0 ;  /* 0x00000015ff007819 */ /* 0x000fc80000011600 */
[----:B------:R-:W-:-:S07]  /*7f00*/  LOP3.LUT R0, R0, 0xff, RZ, 0xc0, !PT ;  /* 0x000000ff00007812 */ /* 0x000fce00078ec0ff */
.L_x_2711:
[----:B------:R-:W-:-:S04]  /*7f10*/  SHF.R.U32.HI R3, RZ, 0x18, R18 ;  /* 0x00000018ff037819 */ /* 0x000fc80000011612 */
[----:B------:R-:W-:-:S04]  /*7f20*/  LOP3.LUT R0, R0, 0x80, R3, 0xf8, !PT ;  /* 0x0000008000007812 */ /* 0x000fc800078ef803 */
[----:B------:R-:W-:-:S07]  /*7f30*/  PRMT R4, R0, 0x7610, R4 ;  /* 0x0000761000047816 */ /* 0x000fce0000000004 */
.L_x_2709:
[----:B------:R-:W-:Y:S05]  /*7f40*/  BSYNC.RECONVERGENT B0 ;  /* 0x0000000000007941 */ /* 0x000fea0003800200 */
.L_x_2708:
[----:B------:R0:W-:Y:S01]  /*7f50*/  STG.E.U8 desc[UR36][R8.64], R4 ;  /* 0x0000000408007986 */ /* 0x0001e2000c101124 */
[----:B------:R-:W-:Y:S05]  /*7f60*/  BRA `(.L_x_2685) ;  /* 0x0000000000ac7947 */ /* 0x000fea0003800000 */
.L_x_2701:
[----:B------:R-:W-:-:S13]  /*7f70*/  ISETP.NE.AND P0, PT, R0, 0x1c, PT ;  /* 0x0000001c0000780c */ /* 0x000fda0003f05270 */
[----:B------:R-:W-:Y:S05]  /*7f80*/  @!P0 BRA `(.L_x_2712) ;  /* 0x00000000009c8947 */ /* 0x000fea0003800000 */
[----:B------:R-:W-:-:S13]  /*7f90*/  ISETP.NE.AND P0, PT, R0, 0x1d, PT ;  /* 0x0000001d0000780c */ /* 0x000fda0003f05270 */
[----:B------:R-:W-:Y:S05]  /*7fa0*/  @!P0 BRA `(.L_x_2713) ;  /* 0x0000000000888947 */ /* 0x000fea0003800000 */
[----:B------:R-:W-:-:S13]  /*7fb0*/  ISETP.NE.AND P0, PT, R0, 0x2c, PT ;  /* 0x0000002c0000780c */ /* 0x000fda0003f05270 */
[----:B------:R-:W-:Y:S05]  /*7fc0*/  @!P0 BRA `(.L_x_2714) ;  /* 0x0000000000448947 */ /* 0x000fea0003800000 */
.L_x_2684:
        /* <DEDUP_REMOVED lines=16> */
.L_x_2715:
[----:B------:R-:W-:Y:S05]  /*80d0*/  BRA `(.L_x_2685) ;  /* 0x0000000000507947 */ /* 0x000fea0003800000 */
.L_x_2714:
        /* <DEDUP_REMOVED lines=15> */
.L_x_2713:
[----:B------:R-:W0:Y:S02]  /*81d0*/  F2I.U64.TRUNC R18, R18 ;  /* 0x0000001200127311 */ /* 0x000e24000020d800 */
[----:B0-----:R0:W-:Y:S01]  /*81e0*/  STG.E.64 desc[UR36][R8.64], R18 ;  /* 0x0000001208007986 */ /* 0x0011e2000c101b24 */
[----:B------:R-:W-:Y:S05]  /*81f0*/  BRA `(.L_x_2685) ;  /* 0x0000000000087947 */ /* 0x000fea0003800000 */
.L_x_2712:
[----:B------:R-:W0:Y:S02]  /*8200*/  F2I.FTZ.U32.TRUNC.NTZ R3, R18 ;  /* 0x0000001200037305 */ /* 0x000e24000021f000 */
[----:B0-----:R0:W-:Y:S02]  /*8210*/  STG.E desc[UR36][R8.64], R3 ;  /* 0x0000000308007986 */ /* 0x0011e4000c101924 */
.L_x_2685:
[----:B------:R-:W-:-:S13]  /*8220*/  ISETP.GE.AND P0, PT, R27, R26, PT ;  /* 0x0000001a1b00720c */ /* 0x000fda0003f06270 */
[----:B------:R-:W-:Y:S05]  /*8230*/  @P0 BREAK.RELIABLE B6 ;  /* 0x0000000000060942 */ /* 0x000fea0003800100 */
        /* <DEDUP_REMOVED lines=22> */
.L_x_2720:
[----:B------:R-:W0:Y:S02]  /*83a0*/  F2I.S64.TRUNC R22, R22 ;  /* 0x0000001600167311 */ /* 0x000e24000020d900 */
[----:B0-----:R-:W-:-:S05]  /*83b0*/  IMAD.MOV.U32 R3, RZ, RZ, R22 ;  /* 0x000000ffff037224 */ /* 0x001fca00078e0016 */
[----:B------:R0:W-:Y:S01]  /*83c0*/  STG.E.U8 desc[UR36][R8.64], R3 ;  /* 0x0000000308007986 */ /* 0x0001e2000c101124 */
[----:B------:R-:W-:Y:S05]  /*83d0*/  BRA `(.L_x_2722) ;  /* 0x0000000c00287947 */ /* 0x000fea0003800000 */
.L_x_2719:
        /* <DEDUP_REMOVED lines=9> */
.L_x_2724:
[----:B------:R-:W0:Y:S02]  /*8470*/  F2I.FTZ.TRUNC.NTZ R3, R22 ;  /* 0x0000001600037305 */ /* 0x000e24000021f100 */
[----:B0-----:R0:W-:Y:S01]  /*8480*/  STG.E desc[UR36][R8.64], R3 ;  /* 0x0000000308007986 */ /* 0x0011e2000c101924 */
[----:B------:R-:W-:Y:S05]  /*8490*/  BRA `(.L_x_2722) ;  /* 0x0000000800f87947 */ /* 0x000fea0003800000 */
.L_x_2723:
[----:B------:R-:W0:Y:S02]  /*84a0*/  F2I.FTZ.TRUNC.NTZ R3, R22 ;  /* 0x0000001600037305 */ /* 0x000e24000021f100 */
[----:B0-----:R0:W-:Y:S01]  /*84b0*/  STG.E.U16 desc[UR36][R8.64], R3 ;  /* 0x0000000308007986 */ /* 0x0011e2000c101524 */
[----:B------:R-:W-:Y:S05]  /*84c0*/  BRA `(.L_x_2722) ;  /* 0x0000000800ec7947 */ /* 0x000fea0003800000 */
.L_x_2718:
        /* <DEDUP_REMOVED lines=8> */
.L_x_2726:
[----:B------:R-:W-:-:S05]  /*8550*/  F2FP.F16.F32.PACK_AB R22, RZ, R22 ;  /* 0x00000016ff16723e */ /* 0x000fca00000000ff */
[----:B------:R0:W-:Y:S01]  /*8560*/  STG.E.U16 desc[UR36][R8.64], R22 ;  /* 0x0000001608007986 */ /* 0x0001e2000c101524 */
[----:B------:R-:W-:Y:S05]  /*8570*/  BRA `(.L_x_2722) ;  /* 0x0000000800c07947 */ /* 0x000fea0003800000 */
.L_x_2725:
        /* <DEDUP_REMOVED lines=9> */
.L_x_2728:
[----:B------:R-:W-:-:S04]  /*8610*/  F2FP.F16.F32.PACK_AB R3, RZ, R22 ;  /* 0x00000016ff03723e */ /* 0x000fc800000000ff */
[----:B------:R-:W-:-:S05]  /*8620*/  PRMT R3, R3, 0x5410, RZ ;  /* 0x0000541003037816 */ /* 0x000fca00000000ff */
[----:B------:R0:W-:Y:S01]  /*8630*/  STG.E desc[UR36][R8.64], R3 ;  /* 0x0000000308007986 */ /* 0x0001e2000c101924 */
[----:B------:R-:W-:Y:S05]  /*8640*/  BRA `(.L_x_2722) ;  /* 0x00000008008c7947 */ /* 0x000fea0003800000 */
.L_x_2727:
[----:B------:R-:W-:-:S06]  /*8650*/  FMUL.FTZ R4, R22, 1 ;  /* 0x3f80000016047820 */ /* 0x000fcc0000410000 */
[----:B------:R-:W0:Y:S02]  /*8660*/  F2F.F64.F32 R4, R4 ;  /* 0x0000000400047310 */ /* 0x000e240000201800 */
[----:B0-----:R0:W-:Y:S01]  /*8670*/  STG.E.64 desc[UR36][R8.64], R4 ;  /* 0x0000000408007986 */ /* 0x0011e2000c101b24 */
[----:B------:R-:W-:Y:S05]  /*8680*/  BRA `(.L_x_2722) ;  /* 0x00000008007c7947 */ /* 0x000fea0003800000 */
.L_x_2717:
        /* <DEDUP_REMOVED lines=13> */
.L_x_2732:
        /* <DEDUP_REMOVED lines=16> */
.L_x_2735:
[----:B------:R-:W-:-:S04]  /*8860*/  SHF.R.U32.HI R22, RZ, 0x18, R22 ;  /* 0x00000018ff167819 */ /* 0x000fc80000011616 */
[----:B------:R-:W-:-:S04]  /*8870*/  LOP3.LUT R3, R3, 0x80, R22, 0xf8, !PT ;  /* 0x0000008003037812 */ /* 0x000fc800078ef816 */
[----:B------:R-:W-:-:S07]  /*8880*/  PRMT R4, R3, 0x7610, R4 ;  /* 0x0000761003047816 */ /* 0x000fce0000000004 */
.L_x_2734:
[----:B------:R-:W-:Y:S05]  /*8890*/  BSYNC.RECONVERGENT B0 ;  /* 0x0000000000007941 */ /* 0x000fea0003800200 */
.L_x_2733:
[----:B------:R0:W-:Y:S01]  /*88a0*/  STG.E.U8 desc[UR36][R8.64], R4 ;  /* 0x0000000408007986 */ /* 0x0001e2000c101124 */
[----:B------:R-:W-:Y:S05]  /*88b0*/  BRA `(.L_x_2722) ;  /* 0x0000000400f07947 */ /* 0x000fea0003800000 */
.L_x_2731:
        /* <DEDUP_REMOVED lines=16> */
.L_x_2738:
[----:B------:R-:W-:-:S04]  /*89c0*/  SHF.R.U32.HI R22, RZ, 0x18, R22 ;  /* 0x00000018ff167819 */ /* 0x000fc80000011616 */
[----:B------:R-:W-:-:S04]  /*89d0*/  LOP3.LUT R3, R3, 0x80, R22, 0xf8, !PT ;  /* 0x0000008003037812 */ /* 0x000fc800078ef816 */
[----:B------:R-:W-:-:S07]  /*89e0*/  PRMT R4, R3, 0x7610, R4 ;  /* 0x0000761003047816 */ /* 0x000fce0000000004 */
.L_x_2737:
[----:B------:R-:W-:Y:S05]  /*89f0*/  BSYNC.RECONVERGENT B0 ;  /* 0x0000000000007941 */ /* 0x000fea0003800200 */
.L_x_2736:
[----:B------:R0:W-:Y:S01]  /*8a00*/  STG.E.U8 desc[UR36][R8.64], R4 ;  /* 0x0000000408007986 */ /* 0x0001e2000c101124 */
[----:B------:R-:W-:Y:S05]  /*8a10*/  BRA `(.L_x_2722) ;  /* 0x0000000400987947 */ /* 0x000fea0003800000 */
.L_x_2730:
[----:B------:R-:W-:-:S13]  /*8a20*/  ISETP.NE.AND P0, PT, R0, 0x1c, PT ;  /* 0x0000001c0000780c */ /* 0x000fda0003f05270 */
[----:B------:R-:W-:Y:S05]  /*8a30*/  @!P0 BRA `(.L_x_2739) ;  /* 0x0000000000588947 */ /* 0x000fea0003800000 */
[----:B------:R-:W-:-:S13]  /*8a40*/  ISETP.NE.AND P0, PT, R0, 0x1d, PT ;  /* 0x0000001d0000780c */ /* 0x000fda0003f05270 */
[----:B------:R-:W-:Y:S05]  /*8a50*/  @!P0 BRA `(.L_x_2740) ;  /* 0x0000000000448947 */ /* 0x000fea0003800000 */
[----:B------:R-:W-:-:S13]  /*8a60*/  ISETP.NE.AND P0, PT, R0, 0x2c, PT ;  /* 0x0000002c0000780c */ /* 0x000fda0003f05270 */
[----:B------:R-:W-:Y:S05]  /*8a70*/  @P0 BRA `(.L_x_2721) ;  /* 0x0000000000a80947 */ /* 0x000fea0003800000 */
        /* <DEDUP_REMOVED lines=15> */
.L_x_2740:
[----:B------:R-:W0:Y:S02]  /*8b70*/  F2I.U64.TRUNC R22, R22 ;  /* 0x0000001600167311 */ /* 0x000e24000020d800 */
[----:B0-----:R0:W-:Y:S01]  /*8b80*/  STG.E.64 desc[UR36][R8.64], R22 ;  /* 0x0000001608007986 */ /* 0x0011e2000c101b24 */
[----:B------:R-:W-:Y:S05]  /*8b90*/  BRA `(.L_x_2722) ;  /* 0x0000000400387947 */ /* 0x000fea0003800000 */
.L_x_2739:
[----:B------:R-:W0:Y:S02]  /*8ba0*/  F2I.FTZ.U32.TRUNC.NTZ R3, R22 ;  /* 0x0000001600037305 */ /* 0x000e24000021f000 */
[----:B0-----:R0:W-:Y:S01]  /*8bb0*/  STG.E desc[UR36][R8.64], R3 ;  /* 0x0000000308007986 */ /* 0x0011e2000c101924 */
[----:B------:R-:W-:Y:S05]  /*8bc0*/  BRA `(.L_x_2722) ;  /* 0x00000004002c7947 */ /* 0x000fea0003800000 */
.L_x_2729:
        /* <DEDUP_REMOVED lines=10> */
.L_x_2742:
[----:B------:R-:W-:Y:S01]  /*8c70*/  FMUL.FTZ R4, R22, 1 ;  /* 0x3f80000016047820 */ /* 0x000fe20000410000 */
[----:B------:R-:W-:-:S05]  /*8c80*/  CS2R R6, SRZ ;  /* 0x0000000000067805 */ /* 0x000fca000001ff00 */
[----:B------:R-:W0:Y:S02]  /*8c90*/  F2F.F64.F32 R4, R4 ;  /* 0x0000000400047310 */ /* 0x000e240000201800 */
[----:B0-----:R4:W-:Y:S01]  /*8ca0*/  STG.E.128 desc[UR36][R8.64], R4 ;  /* 0x0000000408007986 */ /* 0x0019e2000c101d24 */
[----:B------:R-:W-:Y:S05]  /*8cb0*/  BRA `(.L_x_2722) ;  /* 0x0000000000f07947 */ /* 0x000fea0003800000 */
.L_x_2741:
[----:B------:R-:W-:-:S13]  /*8cc0*/  ISETP.NE.AND P0, PT, R0, 0xf, PT ;  /* 0x0000000f0000780c */ /* 0x000fda0003f05270 */
[----:B------:R-:W-:Y:S05]  /*8cd0*/  @!P0 BRA `(.L_x_2743) ;  /* 0x0000000000e08947 */ /* 0x000fea0003800000 */
[----:B------:R-:W-:-:S13]  /*8ce0*/  ISETP.NE.AND P0, PT, R0, 0x17, PT ;  /* 0x000000170000780c */ /* 0x000fda0003f05270 */
[----:B------:R-:W-:Y:S05]  /*8cf0*/  @!P0 BRA `(.L_x_2744) ;  /* 0x00000000008c8947 */ /* 0x000fea0003800000 */
[----:B------:R-:W-:-:S13]  /*8d00*/  ISETP.NE.AND P0, PT, R0, 0x18, PT ;  /* 0x000000180000780c */ /* 0x000fda0003f05270 */
[----:B------:R-:W-:Y:S05]  /*8d10*/  @!P0 BRA `(.L_x_2745) ;  /* 0x0000000000448947 */ /* 0x000fea0003800000 */
.L_x_2721:
        /* <DEDUP_REMOVED lines=16> */
.L_x_2746:
[----:B------:R-:W-:Y:S05]  /*8e20*/  BRA `(.L_x_2722) ;  /* 0x0000000000947947 */ /* 0x000fea0003800000 */
.L_x_2745:
        /* <DEDUP_REMOVED lines=12> */
.L_x_2748:
[----:B------:R-:W-:Y:S05]  /*8ef0*/  BSYNC.RECONVERGENT B0 ;  /* 0x0000000000007941 */ /* 0x000fea0003800200 */
.L_x_2747:
[----:B------:R-:W-:-:S05]  /*8f00*/  LOP3.LUT R3, R0, 0x80, R5, 0xf8, !PT ;  /* 0x0000008000037812 */ /* 0x000fca00078ef805 */
[----:B------:R2:W-:Y:S01]  /*8f10*/  STG.E.U8 desc[UR36][R8.64], R3 ;  /* 0x0000000308007986 */ /* 0x0005e2000c101124 */
[----:B------:R-:W-:Y:S05]  /*8f20*/  BRA `(.L_x_2722) ;  /* 0x0000000000547947 */ /* 0x000fea0003800000 */
.L_x_2744:
        /* <DEDUP_REMOVED lines=11> */
.L_x_2750:
[----:B------:R-:W-:Y:S01]  /*8fe0*/  IMAD.MOV.U32 R0, RZ, RZ, 0x7f ;  /* 0x0000007fff007424 */ /* 0x000fe200078e00ff */
[----:B------:R-:W-:-:S04]  /*8ff0*/  ISETP.GT.U32.AND P0, PT, R4, 0x7f800000, PT ;  /* 0x7f8000000400780c */ /* 0x000fc80003f04070 */
[----:B------:R-:W-:-:S09]  /*9000*/  SEL R0, R0, 0x7c, P0 ;  /* 0x0000007c00007807 */ /* 0x000fd20000000000 */
.L_x_2751:
[----:B------:R-:W-:Y:S05]  /*9010*/  BSYNC.RECONVERGENT B0 ;  /* 0x0000000000007941 */ /* 0x000fea0003800200 */
.L_x_2749:
[----:B------:R-:W-:-:S04]  /*9020*/  SHF.R.U32.HI R3, RZ, 0x18, R22 ;  /* 0x00000018ff037819 */ /* 0x000fc80000011616 */
[----:B------:R-:W-:-:S05]  /*9030*/  LOP3.LUT R3, R0, 0x80, R3, 0xf8, !PT ;  /* 0x0000008000037812 */ /* 0x000fca00078ef803 */
[----:B------:R1:W-:Y:S01]  /*9040*/  STG.E.U8 desc[UR36][R8.64], R3 ;  /* 0x0000000308007986 */ /* 0x0003e2000c101124 */
[----:B------:R-:W-:Y:S05]  /*9050*/  BRA `(.L_x_2722) ;  /* 0x0000000000087947 */ /* 0x000fea0003800000 */
.L_x_2743:
[----:B------:R-:W-:-:S05]  /*9060*/  F2FP.BF16.F32.PACK_AB R22, RZ, R22 ;  /* 0x00000016ff16723e */ /* 0x000fca00000010ff */
[----:B------:R0:W-:Y:S02]  /*9070*/  STG.E.U16 desc[UR36][R8.64], R22 ;  /* 0x0000001608007986 */ /* 0x0001e4000c101524 */
.L_x_2722:
[----:B------:R-:W-:-:S07]  /*9080*/  VIADD R27, R27, 0x80 ;  /* 0x000000801b1b7836 */ /* 0x000fce0000000000 */
.L_x_2679:
[----:B------:R-:W-:-:S13]  /*9090*/  ISETP.GE.AND P0, PT, R27, R26, PT ;  /* 0x0000001a1b00720c */ /* 0x000fda0003f06270 */
[----:B------:R-:W-:Y:S05]  /*90a0*/  @P0 BREAK.RELIABLE B6 ;  /* 0x0000000000060942 */ /* 0x000fea0003800100 */
[----:B------:R-:W-:Y:S05]  /*90b0*/  @P0 BRA `(.L_x_2716) ;  /* 0x0000000c00940947 */ /* 0x000fea0003800000 */
[----:B------:R-:W-:Y:S05]  /*90c0*/  BSYNC.RELIABLE B6 ;  /* 0x0000000000067941 */ /* 0x000fea0003800100 */
.L_x_2678:
        /* <DEDUP_REMOVED lines=21> */
.L_x_2755:
[----:B------:R-:W0:Y:S02]  /*9220*/  F2I.S64.TRUNC R24, R24 ;  /* 0x0000001800187311 */ /* 0x000e24000020d900 */
[----:B0-----:R-:W-:-:S05]  /*9230*/  IMAD.MOV.U32 R3, RZ, RZ, R24 ;  /* 0x000000ffff037224 */ /* 0x001fca00078e0018 */
[----:B------:R4:W-:Y:S01]  /*9240*/  STG.E.U8 desc[UR36][R8.64], R3 ;  /* 0x0000000308007986 */ /* 0x0009e2000c101124 */
[----:B------:R-:W-:Y:S05]  /*9250*/  BRA `(.L_x_2757) ;  /* 0x0000000c00287947 */ /* 0x000fea0003800000 */
.L_x_2754:
        /* <DEDUP_REMOVED lines=9> */
.L_x_2759:
[----:B------:R-:W0:Y:S02]  /*92f0*/  F2I.FTZ.TRUNC.NTZ R3, R24 ;  /* 0x0000001800037305 */ /* 0x000e24000021f100 */
[----:B0-----:R2:W-:Y:S01]  /*9300*/  STG.E desc[UR36][R8.64], R3 ;  /* 0x0000000308007986 */ /* 0x0015e2000c101924 */
[----:B------:R-:W-:Y:S05]  /*9310*/  BRA `(.L_x_2757) ;  /* 0x0000000800f87947 */ /* 0x000fea0003800000 */
.L_x_2758:
[----:B------:R-:W0:Y:S02]  /*9320*/  F2I.FTZ.TRUNC.NTZ R3, R24 ;  /* 0x0000001800037305 */ /* 0x000e24000021f100 */
[----:B0-----:R0:W-:Y:S01]  /*9330*/  STG.E.U16 desc[UR36][R8.64], R3 ;  /* 0x0000000308007986 */ /* 0x0011e2000c101524 */
[----:B------:R-:W-:Y:S05]  /*9340*/  BRA `(.L_x_2757) ;  /* 0x0000000800ec7947 */ /* 0x000fea0003800000 */
.L_x_2753:
        /* <DEDUP_REMOVED lines=8> */
.L_x_2761:
[----:B------:R-:W-:-:S05]  /*93d0*/  F2FP.F16.F32.PACK_AB R24, RZ, R24 ;  /* 0x00000018ff18723e */ /* 0x000fca00000000ff */
[----:B------:R0:W-:Y:S01]  /*93e0*/  STG.E.U16 desc[UR36][R8.64], R24 ;  /* 0x0000001808007986 */ /* 0x0001e2000c101524 */
[----:B------:R-:W-:Y:S05]  /*93f0*/  BRA `(.L_x_2757) ;  /* 0x0000000800c07947 */ /* 0x000fea0003800000 */
.L_x_2760:
        /* <DEDUP_REMOVED lines=9> */
.L_x_2763:
[----:B------:R-:W-:-:S04]  /*9490*/  F2FP.F16.F32.PACK_AB R3, RZ, R24 ;  /* 0x00000018ff03723e */ /* 0x000fc800000000ff */
[----:B------:R-:W-:-:S05]  /*94a0*/  PRMT R3, R3, 0x5410, RZ ;  /* 0x0000541003037816 */ /* 0x000fca00000000ff */
[----:B------:R0:W-:Y:S01]  /*94b0*/  STG.E desc[UR36][R8.64], R3 ;  /* 0x0000000308007986 */ /* 0x0001e2000c101924 */
[----:B------:R-:W-:Y:S05]  /*94c0*/  BRA `(.L_x_2757) ;  /* 0x00000008008c7947 */ /* 0x000fea0003800000 */
.L_x_2762:
[----:B------:R-:W-:-:S06]  /*94d0*/  FMUL.FTZ R4, R24, 1 ;  /* 0x3f80000018047820 */ /* 0x000fcc0000410000 */
[----:B------:R-:W0:Y:S02]  /*94e0*/  F2F.F64.F32 R4, R4 ;  /* 0x0000000400047310 */ /* 0x000e240000201800 */
[----:B0-----:R0:W-:Y:S01]  /*94f0*/  STG.E.64 desc[UR36][R8.64], R4 ;  /* 0x0000000408007986 */ /* 0x0011e2000c101b24 */
[----:B------:R-:W-:Y:S05]  /*9500*/  BRA `(.L_x_2757) ;  /* 0x00000008007c7947 */ /* 0x000fea0003800000 */
.L_x_2752:
        /* <DEDUP_REMOVED lines=13> */
.L_x_2767:
        /* <DEDUP_REMOVED lines=16> */
.L_x_2770:
[----:B------:R-:W-:-:S04]  /*96e0*/  SHF.R.U32.HI R24, RZ, 0x18, R24 ;  /* 0x00000018ff187819 */ /* 0x000fc80000011618 */
[----:B------:R-:W-:-:S04]  /*96f0*/  LOP3.LUT R3, R3, 0x80, R24, 0xf8, !PT ;  /* 0x0000008003037812 */ /* 0x000fc800078ef818 */
[----:B------:R-:W-:-:S07]  /*9700*/  PRMT R4, R3, 0x7610, R4 ;  /* 0x0000761003047816 */ /* 0x000fce0000000004 */
.L_x_2769:
[----:B------:R-:W-:Y:S05]  /*9710*/  BSYNC.RECONVERGENT B0 ;  /* 0x0000000000007941 */ /* 0x000fea0003800200 */
.L_x_2768:
[----:B------:R0:W-:Y:S01]  /*9720*/  STG.E.U8 desc[UR36][R8.64], R4 ;  /* 0x0000000408007986 */ /* 0x0001e2000c101124 */
[----:B------:R-:W-:Y:S05]  /*9730*/  BRA `(.L_x_2757) ;  /* 0x0000000400f07947 */ /* 0x000fea0003800000 */
.L_x_2766:
        /* <DEDUP_REMOVED lines=16> */
.L_x_2773:
[----:B------:R-:W-:-:S04]  /*9840*/  SHF.R.U32.HI R24, RZ, 0x18, R24 ;  /* 0x00000018ff187819 */ /* 0x000fc80000011618 */
[----:B------:R-:W-:-:S04]  /*9850*/  LOP3.LUT R3, R3, 0x80, R24, 0xf8, !PT ;  /* 0x0000008003037812 */ /* 0x000fc800078ef818 */
[----:B------:R-:W-:-:S07]  /*9860*/  PRMT R4, R3, 0x7610, R4 ;  /* 0x0000761003047816 */ /* 0x000fce0000000004 */
.L_x_2772:
[----:B------:R-:W-:Y:S05]  /*9870*/  BSYNC.RECONVERGENT B0 ;  /* 0x0000000000007941 */ /* 0x000fea0003800200 */
.L_x_2771:
[----:B------:R0:W-:Y:S01]  /*9880*/  STG.E.U8 desc[UR36][R8.64], R4 ;  /* 0x0000000408007986 */ /* 0x0001e2000c101124 */
[----:B------:R-:W-:Y:S05]  /*9890*/  BRA `(.L_x_2757) ;  /* 0x0000000400987947 */ /* 0x000fea0003800000 */
.L_x_2765:
        /* <DEDUP_REMOVED lines=21> */
.L_x_2775:
[----:B------:R-:W0:Y:S02]  /*99f0*/  F2I.U64.TRUNC R24, R24 ;  /* 0x0000001800187311 */ /* 0x000e24000020d800 */
[----:B0-----:R0:W-:Y:S01]  /*9a00*/  STG.E.64 desc[UR36][R8.64], R24 ;  /* 0x0000001808007986 */ /* 0x0011e2000c101b24 */
[----:B------:R-:W-:Y:S05]  /*9a10*/  BRA `(.L_x_2757) ;  /* 0x0000000400387947 */ /* 0x000fea0003800000 */
.L_x_2774:
[----:B------:R-:W0:Y:S02]  /*9a20*/  F2I.FTZ.U32.TRUNC.NTZ R3, R24 ;  /* 0x0000001800037305 */ /* 0x000e24000021f000 */
[----:B0-----:R0:W-:Y:S01]  /*9a30*/  STG.E desc[UR36][R8.64], R3 ;  /* 0x0000000308007986 */ /* 0x0011e2000c101924 */
[----:B------:R-:W-:Y:S05]  /*9a40*/  BRA `(.L_x_2757) ;  /* 0x00000004002c7947 */ /* 0x000fea0003800000 */
.L_x_2764:
        /* <DEDUP_REMOVED lines=10> */
.L_x_2777:
[----:B------:R-:W-:Y:S01]  /*9af0*/  FMUL.FTZ R4, R24, 1 ;  /* 0x3f80000018047820 */ /* 0x000fe20000410000 */
[----:B------:R-:W-:-:S05]  /*9b00*/  CS2R R6, SRZ ;  /* 0x0000000000067805 */ /* 0x000fca000001ff00 */
[----:B------:R-:W0:Y:S02]  /*9b10*/  F2F.F64.F32 R4, R4 ;  /* 0x0000000400047310 */ /* 0x000e240000201800 */
[----:B0-----:R0:W-:Y:S01]  /*9b20*/  STG.E.128 desc[UR36][R8.64], R4 ;  /* 0x0000000408007986 */ /* 0x0011e2000c101d24 */
[----:B------:R-:W-:Y:S05]  /*9b30*/  BRA `(.L_x_2757) ;  /* 0x0000000000f07947 */ /* 0x000fea0003800000 */
.L_x_2776:
[----:B------:R-:W-:-:S13]  /*9b40*/  ISETP.NE.AND P0, PT, R0, 0xf, PT ;  /* 0x0000000f0000780c */ /* 0x000fda0003f05270 */
[----:B------:R-:W-:Y:S05]  /*9b50*/  @!P0 BRA `(.L_x_2778) ;  /* 0x0000000000e08947 */ /* 0x000fea0003800000 */
[----:B------:R-:W-:-:S13]  /*9b60*/  ISETP.NE.AND P0, PT, R0, 0x17, PT ;  /* 0x000000170000780c */ /* 0x000fda0003f05270 */
[----:B------:R-:W-:Y:S05]  /*9b70*/  @!P0 BRA `(.L_x_2779) ;  /* 0x00000000008c8947 */ /* 0x000fea0003800000 */
[----:B------:R-:W-:-:S13]  /*9b80*/  ISETP.NE.AND P0, PT, R0, 0x18, PT ;  /* 0x000000180000780c */ /* 0x000fda0003f05270 */
[----:B------:R-:W-:Y:S05]  /*9b90*/  @!P0 BRA `(.L_x_2780) ;  /* 0x0000000000448947 */ /* 0x000fea0003800000 */
.L_x_2756:
        /* <DEDUP_REMOVED lines=16> */
.L_x_2781:
[----:B------:R-:W-:Y:S05]  /*9ca0*/  BRA `(.L_x_2757) ;  /* 0x0000000000947947 */ /* 0x000fea0003800000 */
.L_x_2780:
        /* <DEDUP_REMOVED lines=12> */
.L_x_2783:
[----:B------:R-:W-:Y:S05]  /*9d70*/  BSYNC.RECONVERGENT B0 ;  /* 0x0000000000007941 */ /* 0x000fea0003800200 */
.L_x_2782:
[----:B------:R-:W-:-:S05]  /*9d80*/  LOP3.LUT R3, R0, 0x80, R5, 0xf8, !PT ;  /* 0x0000008000037812 */ /* 0x000fca00078ef805 */
[----:B------:R0:W-:Y:S01]  /*9d90*/  STG.E.U8 desc[UR36][R8.64], R3 ;  /* 0x0000000308007986 */ /* 0x0001e2000c101124 */
[----:B------:R-:W-:Y:S05]  /*9da0*/  BRA `(.L_x_2757) ;  /* 0x0000000000547947 */ /* 0x000fea0003800000 */
.L_x_2779:
        /* <DEDUP_REMOVED lines=11> */
.L_x_2785:
[----:B------:R-:W-:Y:S01]  /*9e60*/  IMAD.MOV.U32 R0, RZ, RZ, 0x7f ;  /* 0x0000007fff007424 */ /* 0x000fe200078e00ff */
[----:B------:R-:W-:-:S04]  /*9e70*/  ISETP.GT.U32.AND P0, PT, R4, 0x7f800000, PT ;  /* 0x7f8000000400780c */ /* 0x000fc80003f04070 */
[----:B------:R-:W-:-:S09]  /*9e80*/  SEL R0, R0, 0x7c, P0 ;  /* 0x0000007c00007807 */ /* 0x000fd20000000000 */
.L_x_2786:
[----:B------:R-:W-:Y:S05]  /*9e90*/  BSYNC.RECONVERGENT B0 ;  /* 0x0000000000007941 */ /* 0x000fea0003800200 */
.L_x_2784:
[----:B------:R-:W-:-:S04]  /*9ea0*/  SHF.R.U32.HI R3, RZ, 0x18, R24 ;  /* 0x00000018ff037819 */ /* 0x000fc80000011618 */
[----:B------:R-:W-:-:S05]  /*9eb0*/  LOP3.LUT R3, R0, 0x80, R3, 0xf8, !PT ;  /* 0x0000008000037812 */ /* 0x000fca00078ef803 */
[----:B------:R0:W-:Y:S01]  /*9ec0*/  STG.E.U8 desc[UR36][R8.64], R3 ;  /* 0x0000000308007986 */ /* 0x0001e2000c101124 */
[----:B------:R-:W-:Y:S05]  /*9ed0*/  BRA `(.L_x_2757) ;  /* 0x0000000000087947 */ /* 0x000fea0003800000 */
.L_x_2778:
[----:B------:R-:W-:-:S05]  /*9ee0*/  F2FP.BF16.F32.PACK_AB R24, RZ, R24 ;  /* 0x00000018ff18723e */ /* 0x000fca00000010ff */
[----:B------:R0:W-:Y:S02]  /*9ef0*/  STG.E.U16 desc[UR36][R8.64], R24 ;  /* 0x0000001808007986 */ /* 0x0001e4000c101524 */
.L_x_2757:
[----:B------:R-:W-:-:S07]  /*9f00*/  VIADD R27, R27, 0x80 ;  /* 0x000000801b1b7836 */ /* 0x000fce0000000000 */
.L_x_2716:
[----:B------:R-:W-:Y:S05]  /*9f10*/  BSYNC.RECONVERGENT B7 ;  /* 0x0000000000077941 */ /* 0x000fea0003800200 */
.L_x_2677:
[----:B------:R-:W-:-:S13]  /*9f20*/  ISETP.GE.AND P0, PT, R27, R26, PT ;  /* 0x0000001a1b00720c */ /* 0x000fda0003f06270 */
[----:B------:R-:W-:Y:S05]  /*9f30*/  @P0 EXIT ;  /* 0x000000000000094d */ /* 0x000fea0003800000 */
[----:B0---4-:R-:W0:Y:S01]  /*9f40*/  LDC.64 R4, c[0x0][0x388] ;  /* 0x0000e200ff047b82 */ /* 0x011e220000000a00 */
[----:B------:R-:W1:Y:S01]  /*9f50*/  LDCU UR4, c[0x0][0x3b4] ;  /* 0x00007680ff0477ac */ /* 0x000e620008000800 */
[----:B------:R-:W-:Y:S01]  /*9f60*/  PRMT R0, R17, 0x9910, RZ ;  /* 0x0000991011007816 */ /* 0x000fe200000000ff */
[----:B------:R-:W-:-:S03]  /*9f70*/  IMAD R2, R2, 0x200, R27 ;  /* 0x0000020002027824 */ /* 0x000fc600078e021b */
[----:B------:R-:W-:Y:S01]  /*9f80*/  ISETP.GT.AND P1, PT, R0, 0x9, PT ;  /* 0x000000090000780c */ /* 0x000fe20003f24270 */
[----:B-123--:R-:W-:-:S05]  /*9f90*/  IMAD R3, R2, UR4, RZ ;  /* 0x0000000402037c24 */ /* 0x00efca000f8e02ff */
        /* <DEDUP_REMOVED lines=12> */
[----:B0-----:R-:W-:Y:S01]  /*a060*/  STG.E.U8 desc[UR36][R2.64], R5 ;  /* 0x0000000502007986 */ /* 0x001fe2000c101124 */
[----:B------:R-:W-:Y:S05]  /*a070*/  EXIT ;  /* 0x000000000000794d */ /* 0x000fea0003800000 */
.L_x_2790:
[----:B------:R-:W0:Y:S02]  /*a080*/  F2I.S64.TRUNC R16, R16 ;  /* 0x0000001000107311 */ /* 0x000e24000020d900 */
[----:B0-----:R-:W-:-:S05]  /*a090*/  IMAD.MOV.U32 R5, RZ, RZ, R16 ;  /* 0x000000ffff057224 */ /* 0x001fca00078e0010 */
[----:B------:R-:W-:Y:S01]  /*a0a0*/  STG.E.U8 desc[UR36][R2.64], R5 ;  /* 0x0000000502007986 */ /* 0x000fe2000c101124 */
[----:B------:R-:W-:Y:S05]  /*a0b0*/  EXIT ;  /* 0x000000000000794d */ /* 0x000fea0003800000 */
.L_x_2789:
[----:B------:R-:W-:-:S13]  /*a0c0*/  ISETP.NE.AND P0, PT, R0, 0x2, PT ;  /* 0x000000020000780c */ /* 0x000fda0003f05270 */
[----:B------:R-:W-:Y:S05]  /*a0d0*/  @!P0 BRA `(.L_x_2792) ;  /* 0x0000000000288947 */ /* 0x000fea0003800000 */
[----:B------:R-:W-:-:S13]  /*a0e0*/  ISETP.NE.AND P0, PT, R0, 0x3, PT ;  /* 0x000000030000780c */ /* 0x000fda0003f05270 */
[----:B------:R-:W-:Y:S05]  /*a0f0*/  @!P0 BRA `(.L_x_2793) ;  /* 0x0000000000148947 */ /* 0x000fea0003800000 */
[----:B------:R-:W-:-:S13]  /*a100*/  ISETP.NE.AND P0, PT, R0, 0x4, PT ;  /* 0x000000040000780c */ /* 0x000fda0003f05270 */
[----:B------:R-:W-:Y:S05]  /*a110*/  @P0 BRA `(.L_x_2791) ;  /* 0x0000000800380947 */ /* 0x000fea0003800000 */
[----:B------:R-:W0:Y:S02]  /*a120*/  F2I.S64.TRUNC R16, R16 ;  /* 0x0000001000107311 */ /* 0x000e24000020d900 */
[----:B0-----:R-:W-:Y:S01]  /*a130*/  STG.E.64 desc[UR36][R2.64], R16 ;  /* 0x0000001002007986 */ /* 0x001fe2000c101b24 */
[----:B------:R-:W-:Y:S05]  /*a140*/  EXIT ;  /* 0x000000000000794d */ /* 0x000fea0003800000 */
.L_x_2793:
[----:B------:R-:W0:Y:S02]  /*a150*/  F2I.FTZ.TRUNC.NTZ R5, R16 ;  /* 0x0000001000057305 */ /* 0x000e24000021f100 */
[----:B0-----:R-:W-:Y:S01]  /*a160*/  STG.E desc[UR36][R2.64], R5 ;  /* 0x0000000502007986 */ /* 0x001fe2000c101924 */
[----:B------:R-:W-:Y:S05]  /*a170*/  EXIT ;  /* 0x000000000000794d */ /* 0x000fea0003800000 */
.L_x_2792:
[----:B------:R-:W0:Y:S02]  /*a180*/  F2I.FTZ.TRUNC.NTZ R5, R16 ;  /* 0x0000001000057305 */ /* 0x000e24000021f100 */
[----:B0-----:R-:W-:Y:S01]  /*a190*/  STG.E.U16 desc[UR36][R2.64], R5 ;  /* 0x0000000502007986 */ /* 0x001fe2000c101524 */
[----:B------:R-:W-:Y:S05]  /*a1a0*/  EXIT ;  /* 0x000000000000794d */ /* 0x000fea0003800000 */
.L_x_2788:
[----:B------:R-:W-:-:S13]  /*a1b0*/  ISETP.GT.AND P0, PT, R0, 0x6, PT ;  /* 0x000000060000780c */ /* 0x000fda0003f04270 */
[----:B------:R-:W-:Y:S05]  /*a1c0*/  @P0 BRA `(.L_x_2794) ;  /* 0x0000000000240947 */ /* 0x000fea0003800000 */
[----:B------:R-:W-:-:S13]  /*a1d0*/  ISETP.NE.AND P0, PT, R0, 0x5, PT ;  /* 0x000000050000780c */ /* 0x000fda0003f05270 */
[----:B------:R-:W-:Y:S05]  /*a1e0*/  @!P0 BRA `(.L_x_2795) ;  /* 0x0000000000108947 */ /* 0x000fea0003800000 */
[----:B------:R-:W-:-:S13]  /*a1f0*/  ISETP.NE.AND P0, PT, R0, 0x6, PT ;  /* 0x000000060000780c */ /* 0x000fda0003f05270 */
[----:B------:R-:W-:Y:S05]  /*a200*/  @P0 BRA `(.L_x_2791) ;  /* 0x0000000400fc0947 */ /* 0x000fea0003800000 */
[----:B------:R-:W-:Y:S01]  /*a210*/  STG.E desc[UR36][R2.64], R16 ;  /* 0x0000001002007986 */ /* 0x000fe2000c101924 */
[----:B------:R-:W-:Y:S05]  /*a220*/  EXIT ;  /* 0x000000000000794d */ /* 0x000fea0003800000 */
.L_x_2795:
[----:B------:R-:W-:-:S05]  /*a230*/  F2FP.F16.F32.PACK_AB R16, RZ, R16 ;  /* 0x00000010ff10723e */ /* 0x000fca00000000ff */
[----:B------:R-:W-:Y:S01]  /*a240*/  STG.E.U16 desc[UR36][R2.64], R16 ;  /* 0x0000001002007986 */ /* 0x000fe2000c101524 */
[----:B------:R-:W-:Y:S05]  /*a250*/  EXIT ;  /* 0x000000000000794d */ /* 0x000fea0003800000 */
.L_x_2794:
[----:B------:R-:W-:-:S13]  /*a260*/  ISETP.NE.AND P0, PT, R0, 0x7, PT ;  /* 0x000000070000780c */ /* 0x000fda0003f05270 */
[----:B------:R-:W-:Y:S05]  /*a270*/  @!P0 BRA `(.L_x_2796) ;  /* 0x00000000002c8947 */ /* 0x000fea0003800000 */
[----:B------:R-:W-:-:S13]  /*a280*/  ISETP.NE.AND P0, PT, R0, 0x8, PT ;  /* 0x000000080000780c */ /* 0x000fda0003f05270 */
[----:B------:R-:W-:Y:S05]  /*a290*/  @!P0 BRA `(.L_x_2797) ;  /* 0x0000000000148947 */ /* 0x000fea0003800000 */
[----:B------:R-:W-:-:S13]  /*a2a0*/  ISETP.NE.AND P0, PT, R0, 0x9, PT ;  /* 0x000000090000780c */ /* 0x000fda0003f05270 */
[----:B------:R-:W-:Y:S05]  /*a2b0*/  @P0 BRA `(.L_x_2791) ;  /* 0x0000000400d00947 */ /* 0x000fea0003800000 */
[----:B------:R-:W-:-:S05]  /*a2c0*/  IMAD.MOV.U32 R17, RZ, RZ, RZ ;  /* 0x000000ffff117224 */ /* 0x000fca00078e00ff */
[----:B------:R-:W-:Y:S01]  /*a2d0*/  STG.E.64 desc[UR36][R2.64], R16 ;  /* 0x0000001002007986 */ /* 0x000fe2000c101b24 */
[----:B------:R-:W-:Y:S05]  /*a2e0*/  EXIT ;  /* 0x000000000000794d */ /* 0x000fea0003800000 */
.L_x_2797:
[----:B------:R-:W-:-:S04]  /*a2f0*/  F2FP.F16.F32.PACK_AB R5, RZ, R16 ;  /* 0x00000010ff05723e */ /* 0x000fc800000000ff */
[----:B------:R-:W-:-:S05]  /*a300*/  PRMT R5, R5, 0x5410, RZ ;  /* 0x0000541005057816 */ /* 0x000fca00000000ff */
[----:B------:R-:W-:Y:S01]  /*a310*/  STG.E desc[UR36][R2.64], R5 ;  /* 0x0000000502007986 */ /* 0x000fe2000c101924 */
[----:B------:R-:W-:Y:S05]  /*a320*/  EXIT ;  /* 0x000000000000794d */ /* 0x000fea0003800000 */
.L_x_2796:
[----:B------:R-:W-:-:S06]  /*a330*/  FMUL.FTZ R4, R16, 1 ;  /* 0x3f80000010047820 */ /* 0x000fcc0000410000 */
[----:B------:R-:W0:Y:S02]  /*a340*/  F2F.F64.F32 R4, R4 ;  /* 0x0000000400047310 */ /* 0x000e240000201800 */
[----:B0-----:R-:W-:Y:S01]  /*a350*/  STG.E.64 desc[UR36][R2.64], R4 ;  /* 0x0000000402007986 */ /* 0x001fe2000c101b24 */
[----:B------:R-:W-:Y:S05]  /*a360*/  EXIT ;  /* 0x000000000000794d */ /* 0x000fea0003800000 */
.L_x_2787:
        /* <DEDUP_REMOVED lines=11> */
[----:B0-----:R-:W-:Y:S01]  /*a420*/  STG.E.U16 desc[UR36][R2.64], R5 ;  /* 0x0000000502007986 */ /* 0x001fe2000c101524 */
[----:B------:R-:W-:Y:S05]  /*a430*/  EXIT ;  /* 0x000000000000794d */ /* 0x000fea0003800000 */
.L_x_2801:
        /* <DEDUP_REMOVED lines=16> */
.L_x_2804:
[----:B------:R-:W-:-:S04]  /*a540*/  SHF.R.U32.HI R16, RZ, 0x18, R16 ;  /* 0x00000018ff107819 */ /* 0x000fc80000011610 */
[----:B------:R-:W-:-:S04]  /*a550*/  LOP3.LUT R5, R5, 0x80, R16, 0xf8, !PT ;  /* 0x0000008005057812 */ /* 0x000fc800078ef810 */
[----:B------:R-:W-:-:S07]  /*a560*/  PRMT R0, R5, 0x7610, R0 ;  /* 0x0000761005007816 */ /* 0x000fce0000000000 */
.L_x_2803:
[----:B------:R-:W-:Y:S05]  /*a570*/  BSYNC.RECONVERGENT B0 ;  /* 0x0000000000007941 */ /* 0x000fea0003800200 */
.L_x_2802:
[----:B------:R-:W-:Y:S01]  /*a580*/  STG.E.U8 desc[UR36][R2.64], R0 ;  /* 0x0000000002007986 */ /* 0x000fe2000c101124 */
[----:B------:R-:W-:Y:S05]  /*a590*/  EXIT ;  /* 0x000000000000794d */ /* 0x000fea0003800000 */
.L_x_2800:
        /* <DEDUP_REMOVED lines=16> */
.L_x_2807:
[----:B------:R-:W-:-:S04]  /*a6a0*/  SHF.R.U32.HI R16, RZ, 0x18, R16 ;  /* 0x00000018ff107819 */ /* 0x000fc80000011610 */
[----:B------:R-:W-:-:S04]  /*a6b0*/  LOP3.LUT R5, R5, 0x80, R16, 0xf8, !PT ;  /* 0x0000008005057812 */ /* 0x000fc800078ef810 */
[----:B------:R-:W-:-:S07]  /*a6c0*/  PRMT R0, R5, 0x7610, R0 ;  /* 0x0000761005007816 */ /* 0x000fce0000000000 */
.L_x_2806:
[----:B------:R-:W-:Y:S05]  /*a6d0*/  BSYNC.RECONVERGENT B0 ;  /* 0x0000000000007941 */ /* 0x000fea0003800200 */
.L_x_2805:
[----:B------:R-:W-:Y:S01]  /*a6e0*/  STG.E.U8 desc[UR36][R2.64], R0 ;  /* 0x0000000002007986 */ /* 0x000fe2000c101124 */
[----:B------:R-:W-:Y:S05]  /*a6f0*/  EXIT ;  /* 0x000000000000794d */ /* 0x000fea0003800000 */
.L_x_2799:
        /* <DEDUP_REMOVED lines=21> */
.L_x_2809:
[----:B------:R-:W0:Y:S02]  /*a850*/  F2I.U64.TRUNC R16, R16 ;  /* 0x0000001000107311 */ /* 0x000e24000020d800 */
[----:B0-----:R-:W-:Y:S01]  /*a860*/  STG.E.64 desc[UR36][R2.64], R16 ;  /* 0x0000001002007986 */ /* 0x001fe2000c101b24 */
[----:B------:R-:W-:Y:S05]  /*a870*/  EXIT ;  /* 0x000000000000794d */ /* 0x000fea0003800000 */
.L_x_2808:
[----:B------:R-:W0:Y:S02]  /*a880*/  F2I.FTZ.U32.TRUNC.NTZ R5, R16 ;  /* 0x0000001000057305 */ /* 0x000e24000021f000 */
[----:B0-----:R-:W-:Y:S01]  /*a890*/  STG.E desc[UR36][R2.64], R5 ;  /* 0x0000000502007986 */ /* 0x001fe2000c101924 */
[----:B------:R-:W-:Y:S05]  /*a8a0*/  EXIT ;  /* 0x000000000000794d */ /* 0x000fea0003800000 */
.L_x_2798:
        /* <DEDUP_REMOVED lines=8> */
[----:B------:R-:W-:Y:S01]  /*a930*/  STG.E.U8 desc[UR36][R2.64], R5 ;  /* 0x0000000502007986 */ /* 0x000fe2000c101124 */
[----:B------:R-:W-:Y:S05]  /*a940*/  EXIT ;  /* 0x000000000000794d */ /* 0x000fea0003800000 */
.L_x_2811:
[----:B------:R-:W-:Y:S01]  /*a950*/  FMUL.FTZ R4, R16, 1 ;  /* 0x3f80000010047820 */ /* 0x000fe20000410000 */
[----:B------:R-:W-:-:S05]  /*a960*/  CS2R R6, SRZ ;  /* 0x0000000000067805 */ /* 0x000fca000001ff00 */
[----:B------:R-:W0:Y:S02]  /*a970*/  F2F.F64.F32 R4, R4 ;  /* 0x0000000400047310 */ /* 0x000e240000201800 */
[----:B0-----:R-:W-:Y:S01]  /*a980*/  STG.E.128 desc[UR36][R2.64], R4 ;  /* 0x0000000402007986 */ /* 0x001fe2000c101d24 */
[----:B------:R-:W-:Y:S05]  /*a990*/  EXIT ;  /* 0x000000000000794d */ /* 0x000fea0003800000 */
.L_x_2810:
[----:B------:R-:W-:-:S13]  /*a9a0*/  ISETP.NE.AND P0, PT, R0, 0xf, PT ;  /* 0x0000000f0000780c */ /* 0x000fda0003f05270 */
[----:B------:R-:W-:Y:S05]  /*a9b0*/  @!P0 BRA `(.L_x_2812) ;  /* 0x0000000000e08947 */ /* 0x000fea0003800000 */
[----:B------:R-:W-:-:S13]  /*a9c0*/  ISETP.NE.AND P0, PT, R0, 0x17, PT ;  /* 0x000000170000780c */ /* 0x000fda0003f05270 */
[----:B------:R-:W-:Y:S05]  /*a9d0*/  @!P0 BRA `(.L_x_2813) ;  /* 0x00000000008c8947 */ /* 0x000fea0003800000 */
[----:B------:R-:W-:-:S13]  /*a9e0*/  ISETP.NE.AND P0, PT, R0, 0x18, PT ;  /* 0x000000180000780c */ /* 0x000fda0003f05270 */
[----:B------:R-:W-:Y:S05]  /*a9f0*/  @!P0 BRA `(.L_x_2814) ;  /* 0x0000000000448947 */ /* 0x000fea0003800000 */
.L_x_2791:
        /* <DEDUP_REMOVED lines=16> */
.L_x_2815:
[----:B------:R-:W-:Y:S05]  /*ab00*/  EXIT ;  /* 0x000000000000794d */ /* 0x000fea0003800000 */
.L_x_2814:
        /* <DEDUP_REMOVED lines=12> */
.L_x_2817:
[----:B------:R-:W-:Y:S05]  /*abd0*/  BSYNC.RECONVERGENT B0 ;  /* 0x0000000000007941 */ /* 0x000fea0003800200 */
.L_x_2816:
[----:B------:R-:W-:-:S05]  /*abe0*/  LOP3.LUT R5, R0, 0x80, R7, 0xf8, !PT ;  /* 0x0000008000057812 */ /* 0x000fca00078ef807 */
[----:B------:R-:W-:Y:S01]  /*abf0*/  STG.E.U8 desc[UR36][R2.64], R5 ;  /* 0x0000000502007986 */ /* 0x000fe2000c101124 */
[----:B------:R-:W-:Y:S05]  /*ac00*/  EXIT ;  /* 0x000000000000794d */ /* 0x000fea0003800000 */
.L_x_2813:
        /* <DEDUP_REMOVED lines=11> */
.L_x_2819:
[----:B------:R-:W-:Y:S01]  /*acc0*/  IMAD.MOV.U32 R0, RZ, RZ, 0x7f ;  /* 0x0000007fff007424 */ /* 0x000fe200078e00ff */
[----:B------:R-:W-:-:S04]  /*acd0*/  ISETP.GT.U32.AND P0, PT, R4, 0x7f800000, PT ;  /* 0x7f8000000400780c */ /* 0x000fc80003f04070 */
[----:B------:R-:W-:-:S09]  /*ace0*/  SEL R0, R0, 0x7c, P0 ;  /* 0x0000007c00007807 */ /* 0x000fd20000000000 */
.L_x_2820:
[----:B------:R-:W-:Y:S05]  /*acf0*/  BSYNC.RECONVERGENT B0 ;  /* 0x0000000000007941 */ /* 0x000fea0003800200 */
.L_x_2818:
[----:B------:R-:W-:-:S04]  /*ad00*/  SHF.R.U32.HI R5, RZ, 0x18, R16 ;  /* 0x00000018ff057819 */ /* 0x000fc80000011610 */
[----:B------:R-:W-:-:S05]  /*ad10*/  LOP3.LUT R5, R0, 0x80, R5, 0xf8, !PT ;  /* 0x0000008000057812 */ /* 0x000fca00078ef805 */
[----:B------:R-:W-:Y:S01]  /*ad20*/  STG.E.U8 desc[UR36][R2.64], R5 ;  /* 0x0000000502007986 */ /* 0x000fe2000c101124 */
[----:B------:R-:W-:Y:S05]  /*ad30*/  EXIT ;  /* 0x000000000000794d */ /* 0x000fea0003800000 */
.L_x_2812:
[----:B------:R-:W-:-:S05]  /*ad40*/  F2FP.BF16.F32.PACK_AB R16, RZ, R16 ;  /* 0x00000010ff10723e */ /* 0x000fca00000010ff */
[----:B------:R-:W-:Y:S01]  /*ad50*/  STG.E.U16 desc[UR36][R2.64], R16 ;  /* 0x0000001002007986 */ /* 0x000fe2000c101524 */
[----:B------:R-:W-:Y:S05]  /*ad60*/  EXIT ;  /* 0x000000000000794d */ /* 0x000fea0003800000 */
.L_x_2821:
        /* <DEDUP_REMOVED lines=9> */
.L_x_3682:


//--------------------- .text._ZN2at6native18elementwise_kernelILi128ELi2EZNS0_22gpu_kernel_impl_nocastIZZZNS0_12prelu_kernelERNS_14TensorIteratorEENKUlvE_clEvENKUlvE0_clEvEUlffE_EEvRNS_18TensorIteratorBaseERKT_EUliE_EEviT1_ --------------------------
	.section	.text._ZN2at6native18elementwise_kernelILi128ELi2EZNS0_22gpu_kernel_impl_nocastIZZZNS0_12prelu_kernelERNS_14TensorIteratorEENKUlvE_clEvENKUlvE0_clEvEUlffE_EEvRNS_18TensorIteratorBaseERKT_EUliE_EEviT1_,"ax",@progbits
	.align	128
        .global         _ZN2at6native18elementwise_kernelILi128ELi2EZNS0_22gpu_kernel_impl_nocastIZZZNS0_12prelu_kernelERNS_14TensorIteratorEENKUlvE_clEvENKUlvE0_clEvEUlffE_EEvRNS_18TensorIteratorBaseERKT_EUliE_EEviT1_
        .type           _ZN2at6native18elementwise_kernelILi128ELi2EZNS0_22gpu_kernel_impl_nocastIZZZNS0_12prelu_kernelERNS_14TensorIteratorEENKUlvE_clEvENKUlvE0_clEvEUlffE_EEvRNS_18TensorIteratorBaseERKT_EUliE_EEviT1_,@function
        .size           _ZN2at6native18elementwise_kernelILi128ELi2EZNS0_22gpu_kernel_impl_nocastIZZZNS0_12prelu_kernelERNS_14TensorIteratorEENKUlvE_clEvENKUlvE0_clEvEUlffE_EEvRNS_18TensorIteratorBaseERKT_EUliE_EEviT1_,(.L_x_3683 - _ZN2at6native18elementwise_kernelILi128ELi2EZNS0_22gpu_kernel_impl_nocastIZZZNS0_12prelu_kernelERNS_14TensorIteratorEENKUlvE_clEvENKUlvE0_clEvEUlffE_EEvRNS_18TensorIteratorBaseERKT_EUliE_EEviT1_)
        .other          _ZN2at6native18elementwise_kernelILi128ELi2EZNS0_22gpu_kernel_impl_nocastIZZZNS0_12prelu_kernelERNS_14TensorIteratorEENKUlvE_clEvENKUlvE0_clEvEUlffE_EEvRNS_18TensorIteratorBaseERKT_EUliE_EEviT1_,@"STO_CUDA_ENTRY STV_DEFAULT"
_ZN2at6native18elementwise_kernelILi128ELi2EZNS0_22gpu_kernel_impl_nocastIZZZNS0_12prelu_kernelERNS_14TensorIteratorEENKUlvE_clEvENKUlvE0_clEvEUlffE_EEvRNS_18TensorIteratorBaseERKT_EUliE_EEviT1_:
.text._ZN2at6native18elementwise_kernelILi128ELi2EZNS0_22gpu_kernel_impl_nocastIZZZNS0_12prelu_kernelERNS_14TensorIteratorEENKUlvE_clEvENKUlvE0_clEvEUlffE_EEvRNS_18TensorIteratorBaseERKT_EUliE_EEviT1_:
        /* <DEDUP_REMOVED lines=10> */
[----:B------:R-:W-:Y:S01]  /*00a0*/  BSSY.RECONVERGENT B0, `(.L_x_2823) ;  /* 0x000000c000007945 */ /* 0x000fe20003800200 */
[----:B0-----:R-:W-:-:S13]  /*00b0*/  ISETP.GE.AND P0, PT, R3, UR4, PT ;  /* 0x0000000403007c0c */ /* 0x001fda000bf06270 */
[----:B------:R-:W-:Y:S05]  /*00c0*/  @P0 BRA `(.L_x_2824) ;  /* 0x0000000000240947 */ /* 0x000fea0003800000 */
[----:B------:R-:W0:Y:S08]  /*00d0*/  LDC.64 R4, c[0x0][0x5f0] ;  /* 0x00017c00ff047b82 */ /* 0x000e300000000a00 */
[----:B------:R-:W1:Y:S01]  /*00e0*/  LDC.64 R6, c[0x0][0x5f8] ;  /* 0x00017e00ff067b82 */ /* 0x000e620000000a00 */
[----:B0-----:R-:W2:Y:S04]  /*00f0*/  LDG.E R11, desc[UR6][R4.64] ;  /* 0x00000006040b7981 */ /* 0x001ea8000c1e1900 */
[----:B-1----:R-:W3:Y:S03]  /*0100*/  LDG.E R6, desc[UR6][R6.64] ;  /* 0x0000000606067981 */ /* 0x002ee6000c1e1900 */
[----:B------:R-:W0:Y:S01]  /*0110*/  LDC.64 R8, c[0x0][0x5e8] ;  /* 0x00017a00ff087b82 */ /* 0x000e220000000a00 */
[----:B------:R-:W-:-:S02]  /*0120*/  IADD3 R3, PT, PT, R3, 0x80, RZ ;  /* 0x0000008003037810 */ /* 0x000fc40007ffe0ff */
[----:B--2---:R-:W-:-:S13]  /*0130*/  FSETP.GT.FTZ.AND P0, PT, R11, RZ, PT ;  /* 0x000000ff0b00720b */ /* 0x004fda0003f14000 */
[----:B---3--:R-:W-:-:S05]  /*0140*/  @!P0 FMUL.FTZ R11, R11, R6 ;  /* 0x000000060b0b8220 */ /* 0x008fca0000410000 */
[----:B0-----:R0:W-:Y:S02]  /*0150*/  STG.E desc[UR6][R8.64], R11 ;  /* 0x0000000b08007986 */ /* 0x0011e4000c101906 */
.L_x_2824:
[----:B------:R-:W-:Y:S05]  /*0160*/  BSYNC.RECONVERGENT B0 ;  /* 0x0000000000007941 */ /* 0x000fea0003800200 */
.L_x_2823:
[----:B------:R-:W-:-:S13]  /*0170*/  ISETP.GE.AND P0, PT, R3, UR4, PT ;  /* 0x0000000403007c0c */ /* 0x000fda000bf06270 */
[----:B------:R-:W-:Y:S05]  /*0180*/  @P0 EXIT ;  /* 0x000000000000094d */ /* 0x000fea0003800000 */
[----:B------:R-:W0:Y:S08]  /*0190*/  LDC.64 R2, c[0x0][0x5f0] ;  /* 0x00017c00ff027b82 */ /* 0x000e300000000a00 */
[----:B------:R-:W1:Y:S01]  /*01a0*/  LDC.64 R4, c[0x0][0x5f8] ;  /* 0x00017e00ff047b82 */ /* 0x000e620000000a00 */
[----:B0-----:R-:W2:Y:S04]  /*01b0*/  LDG.E R9, desc[UR6][R2.64] ;  /* 0x0000000602097981 */ /* 0x001ea8000c1e1900 */
[----:B-1----:R-:W3:Y:S03]  /*01c0*/  LDG.E R4, desc[UR6][R4.64] ;  /* 0x0000000604047981 */ /* 0x002ee6000c1e1900 */
[----:B------:R-:W0:Y:S01]  /*01d0*/  LDC.64 R6, c[0x0][0x5e8] ;  /* 0x00017a00ff067b82 */ /* 0x000e220000000a00 */
[----:B--2---:R-:W-:-:S13]  /*01e0*/  FSETP.GT.FTZ.AND P0, PT, R9, RZ, PT ;  /* 0x000000ff0900720b */ /* 0x004fda0003f14000 */
[----:B---3--:R-:W-:-:S05]  /*01f0*/  @!P0 FMUL.FTZ R9, R9, R4 ;  /* 0x0000000409098220 */ /* 0x008fca0000410000 */
[----:B0-----:R-:W-:Y:S01]  /*0200*/  STG.E desc[UR6][R6.64], R9 ;  /* 0x0000000906007986 */ /* 0x001fe2000c101906 */
[----:B------:R-:W-:Y:S05]  /*0210*/  EXIT ;  /* 0x000000000000794d */ /* 0x000fea0003800000 */
.L_x_2822:
[----:B------:R-:W0:Y:S01]  /*0220*/  LDCU UR4, c[0x0][0x380] ;  /* 0x00007000ff0477ac */ /* 0x000e220008000800 */
[----:B------:R-:W-:Y:S01]  /*0230*/  IADD3 R2, PT, PT, R2, -0x1, RZ ;  /* 0xffffffff02027810 */ /* 0x000fe20007ffe0ff */
[----:B------:R-:W-:Y:S03]  /*0240*/  BSSY.RECONVERGENT B0, `(.L_x_2825) ;  /* 0x000016f000007945 */ /* 0x000fe60003800200 */
        /* <DEDUP_REMOVED lines=352> */
.L_x_2827:
[----:B------:R-:W0:Y:S02]  /*1850*/  LDCU.128 UR8, c[0x0][0x5f0] ;  /* 0x0000be00ff0877ac */ /* 0x000e240008000c00 */
[----:B0-----:R-:W-:-:S04]  /*1860*/  IADD3 R6, P0, PT, R6, UR8, RZ ;  /* 0x0000000806067c10 */ /* 0x001fc8000ff1e0ff */
[----:B------:R-:W-:Y:S01]  /*1870*/  IADD3.X R7, PT, PT, RZ, UR9, RZ, P0, !PT ;  /* 0x00000009ff077c10 */ /* 0x000fe200087fe4ff */
[----:B------:R-:W0:Y:S04]  /*1880*/  LDCU.64 UR8, c[0x0][0x5e8] ;  /* 0x0000bd00ff0877ac */ /* 0x000e280008000a00 */
[----:B------:R-:W2:Y:S01]  /*1890*/  LDG.E R11, desc[UR6][R6.64] ;  /* 0x00000006060b7981 */ /* 0x000ea2000c1e1900 */
[----:B------:R-:W-:-:S04]  /*18a0*/  IADD3 R8, P0, PT, R4, UR10, RZ ;  /* 0x0000000a04087c10 */ /* 0x000fc8000ff1e0ff */
[----:B------:R-:W-:-:S05]  /*18b0*/  IADD3.X R9, PT, PT, RZ, UR11, RZ, P0, !PT ;  /* 0x0000000bff097c10 */ /* 0x000fca00087fe4ff */
[----:B------:R-:W3:Y:S01]  /*18c0*/  LDG.E R8, desc[UR6][R8.64] ;  /* 0x0000000608087981 */ /* 0x000ee2000c1e1900 */
[----:B------:R-:W-:Y:S02]  /*18d0*/  IADD3 R3, PT, PT, R3, 0x80, RZ ;  /* 0x0000008003037810 */ /* 0x000fe40007ffe0ff */
[----:B0-----:R-:W-:-:S04]  /*18e0*/  IADD3 R4, P1, PT, R5, UR8, RZ ;  /* 0x0000000805047c10 */ /* 0x001fc8000ff3e0ff */
[----:B------:R-:W-:Y:S02]  /*18f0*/  IADD3.X R5, PT, PT, RZ, UR9, RZ, P1, !PT ;  /* 0x00000009ff057c10 */ /* 0x000fe40008ffe4ff */
[----:B--2---:R-:W-:-:S13]  /*1900*/  FSETP.GT.FTZ.AND P0, PT, R11, RZ, PT ;  /* 0x000000ff0b00720b */ /* 0x004fda0003f14000 */
[----:B---3--:R-:W-:-:S05]  /*1910*/  @!P0 FMUL.FTZ R11, R11, R8 ;  /* 0x000000080b0b8220 */ /* 0x008fca0000410000 */
[----:B------:R0:W-:Y:S02]  /*1920*/  STG.E desc[UR6][R4.64], R11 ;  /* 0x0000000b04007986 */ /* 0x0001e4000c101906 */
.L_x_2826:
[----:B------:R-:W-:Y:S05]  /*1930*/  BSYNC.RECONVERGENT B0 ;  /* 0x0000000000007941 */ /* 0x000fea0003800200 */
.L_x_2825:
[----:B------:R-:W-:-:S13]  /*1940*/  ISETP.GE.AND P0, PT, R3, UR4, PT ;  /* 0x0000000403007c0c */ /* 0x000fda000bf06270 */
[----:B------:R-:W-:Y:S05]  /*1950*/  @P0 EXIT ;  /* 0x000000000000094d */ /* 0x000fea0003800000 */
        /* <DEDUP_REMOVED lines=348> */
.L_x_2828:
[----:B------:R-:W0:Y:S01]  /*2f20*/  LDCU.128 UR8, c[0x0][0x5f0] ;  /* 0x0000be00ff0877ac */ /* 0x000e220008000c00 */
[----:B------:R-:W1:Y:S01]  /*2f30*/  LDCU.64 UR4, c[0x0][0x5e8] ;  /* 0x0000bd00ff0477ac */ /* 0x000e620008000a00 */
[----:B0-----:R-:W-:-:S04]  /*2f40*/  IADD3 R4, P0, PT, R4, UR8, RZ ;  /* 0x0000000804047c10 */ /* 0x001fc8000ff1e0ff */
[----:B------:R-:W-:-:S05]  /*2f50*/  IADD3.X R5, PT, PT, RZ, UR9, RZ, P0, !PT ;  /* 0x00000009ff057c10 */ /* 0x000fca00087fe4ff */
[----:B------:R-:W2:Y:S01]  /*2f60*/  LDG.E R9, desc[UR6][R4.64] ;  /* 0x0000000604097981 */ /* 0x000ea2000c1e1900 */
[----:B------:R-:W-:-:S04]  /*2f70*/  IADD3 R6, P0, PT, R2, UR10, RZ ;  /* 0x0000000a02067c10 */ /* 0x000fc8000ff1e0ff */
[----:B------:R-:W-:-:S05]  /*2f80*/  IADD3.X R7, PT, PT, RZ, UR11, RZ, P0, !PT ;  /* 0x0000000bff077c10 */ /* 0x000fca00087fe4ff */
[----:B------:R-:W3:Y:S01]  /*2f90*/  LDG.E R6, desc[UR6][R6.64] ;  /* 0x0000000606067981 */ /* 0x000ee2000c1e1900 */
[----:B-1----:R-:W-:-:S04]  /*2fa0*/  IADD3 R2, P1, PT, R3, UR4, RZ ;  /* 0x0000000403027c10 */ /* 0x002fc8000ff3e0ff */
[----:B------:R-:W-:Y:S02]  /*2fb0*/  IADD3.X R3, PT, PT, RZ, UR5, RZ, P1, !PT ;  /* 0x00000005ff037c10 */ /* 0x000fe40008ffe4ff */
[----:B--2---:R-:W-:-:S13]  /*2fc0*/  FSETP.GT.FTZ.AND P0, PT, R9, RZ, PT ;  /* 0x000000ff0900720b */ /* 0x004fda0003f14000 */
[----:B---3--:R-:W-:-:S05]  /*2fd0*/  @!P0 FMUL.FTZ R9, R9, R6 ;  /* 0x0000000609098220 */ /* 0x008fca0000410000 */
[----:B------:R-:W-:Y:S01]  /*2fe0*/  STG.E desc[UR6][R2.64], R9 ;  /* 0x0000000902007986 */ /* 0x000fe2000c101906 */
[----:B------:R-:W-:Y:S05]  /*2ff0*/  EXIT ;  /* 0x000000000000794d */ /* 0x000fea0003800000 */
.L_x_2829:
        /* <DEDUP_REMOVED lines=16> */
.L_x_3683:


//--------------------- .text._ZN2at6native27unrolled_elementwise_kernelIZZZNS0_12prelu_kernelERNS_14TensorIteratorEENKUlvE_clEvENKUlvE0_clEvEUlffE_St5arrayIPcLm3EELi4E23TrivialOffsetCalculatorILi2EjESA_ILi1EjENS0_6memory15LoadWithoutCastENSD_16StoreWithoutCastEEEviT_T0_T2_T3_T4_T5_ --------------------------
	.section	.text._ZN2at6native27unrolled_elementwise_kernelIZZZNS0_12prelu_kernelERNS_14TensorIteratorEENKUlvE_clEvENKUlvE0_clEvEUlffE_St5arrayIPcLm3EELi4E23TrivialOffsetCalculatorILi2EjESA_ILi1EjENS0_6memory15LoadWithoutCastENSD_16StoreWithoutCastEEEviT_T0_T2_T3_T4_T5_,"ax",@progbits
	.align	128
        .global         _ZN2at6native27unrolled_elementwise_kernelIZZZNS0_12prelu_kernelERNS_14TensorIteratorEENKUlvE_clEvENKUlvE0_clEvEUlffE_St5arrayIPcLm3EELi4E23TrivialOffsetCalculatorILi2EjESA_ILi1EjENS0_6memory15LoadWithoutCastENSD_16StoreWithoutCastEEEviT_T0_T2_T3_T4_T5_
        .type           _ZN2at6native27unrolled_elementwise_kernelIZZZNS0_12prelu_kernelERNS_14TensorIteratorEENKUlvE_clEvENKUlvE0_clEvEUlffE_St5arrayIPcLm3EELi4E23TrivialOffsetCalculatorILi2EjESA_ILi1EjENS0_6memory15LoadWithoutCastENSD_16StoreWithoutCastEEEviT_T0_T2_T3_T4_T5_,@function
        .size           _ZN2at6native27unrolled_elementwise_kernelIZZZNS0_12prelu_kernelERNS_14TensorIteratorEENKUlvE_clEvENKUlvE0_clEvEUlffE_St5arrayIPcLm3EELi4E23TrivialOffsetCalculatorILi2EjESA_ILi1EjENS0_6memory15LoadWithoutCastENSD_16StoreWithoutCastEEEviT_T0_T2_T3_T4_T5_,(.L_x_3684 - _ZN2at6native27unrolled_elementwise_kernelIZZZNS0_12prelu_kernelERNS_14TensorIteratorEENKUlvE_clEvENKUlvE0_clEvEUlffE_St5arrayIPcLm3EELi4E23TrivialOffsetCalculatorILi2EjESA_ILi1EjENS0_6memory15LoadWithoutCastENSD_16StoreWithoutCastEEEviT_T0_T2_T3_T4_T5_)
        .other          _ZN2at6native27unrolled_elementwise_kernelIZZZNS0_12prelu_kernelERNS_14TensorIteratorEENKUlvE_clEvENKUlvE0_clEvEUlffE_St5arrayIPcLm3EELi4E23TrivialOffsetCalculatorILi2EjESA_ILi1EjENS0_6memory15LoadWithoutCastENSD_16StoreWithoutCastEEEviT_T0_T2_T3_T4_T5_,@"STO_CUDA_ENTRY STV_DEFAULT"
_ZN2at6native27unrolled_elementwise_kernelIZZZNS0_12prelu_kernelERNS_14TensorIteratorEENKUlvE_clEvENKUlvE0_clEvEUlffE_St5arrayIPcLm3EELi4E23TrivialOffsetCalculatorILi2EjESA_ILi1EjENS0_6memory15LoadWithoutCastENSD_16StoreWithoutCastEEEviT_T0_T2_T3_T4_T5_:
.text._ZN2at6native27unrolled_elementwise_kernelIZZZNS0_12prelu_kernelERNS_14TensorIteratorEENKUlvE_clEvENKUlvE0_clEvEUlffE_St5arrayIPcLm3EELi4E23TrivialOffsetCalculatorILi2EjESA_ILi1EjENS0_6memory15LoadWithoutCastENSD_16StoreWithoutCastEEEviT_T0_T2_T3_T4_T5_:
[----:B------:R-:W-:Y:S01]  /*0000*/  LDC R1, c[0x0][0x37c] ;  /* 0x0000df00ff017b82 */ /* 0x000fe20000000800 */
[----:B------:R-:W0:Y:S07]  /*0010*/  S2R R3, SR_CTAID.X ;  /* 0x0000000000037919 */ /* 0x000e2e0000002500 */
[----:B------:R-:W0:Y:S01]  /*0020*/  LDC R4, c[0x0][0x380] ;  /* 0x0000e000ff047b82 */ /* 0x000e220000000800 */
[----:B------:R-:W1:Y:S01]  /*0030*/  LDCU.64 UR4, c[0x0][0x358] ;  /* 0x00006b00ff0477ac */ /* 0x000e620008000a00 */
[----:B------:R-:W-:Y:S01]  /*0040*/  IMAD.MOV.U32 R5, RZ, RZ, RZ ;  /* 0x000000ffff057224 */ /* 0x000fe200078e00ff */
[----:B------:R-:W2:Y:S05]  /*0050*/  S2R R7, SR_TID.X ;  /* 0x0000000000077919 */ /* 0x000eaa0000002100 */
[----:B------:R-:W3:Y:S08]  /*0060*/  LDC.64 R28, c[0x0][0x390] ;  /* 0x0000e400ff1c7b82 */ /* 0x000ef00000000a00 */
[----:B------:R-:W4:Y:S08]  /*0070*/  LDC.64 R20, c[0x0][0x390] ;  /* 0x0000e400ff147b82 */ /* 0x000f300000000a00 */
[----:B------:R-:W5:Y:S01]  /*0080*/  LDC.64 R8, c[0x0][0x390] ;  /* 0x0000e400ff087b82 */ /* 0x000f620000000a00 */
[----:B0-----:R-:W-:-:S07]  /*0090*/  IMAD R4, R3, -0x200, R4 ;  /* 0xfffffe0003047824 */ /* 0x001fce00078e0204 */
[----:B------:R-:W0:Y:S01]  /*00a0*/  LDC.64 R10, c[0x0][0x390] ;  /* 0x0000e400ff0a7b82 */ /* 0x000e220000000a00 */
[----:B--2---:R-:W-:Y:S02]  /*00b0*/  MOV R6, R7 ;  /* 0x0000000700067202 */ /* 0x004fe40000000f00 */
[----:B------:R-:W-:-:S05]  /*00c0*/  ISETP.GE.AND P0, PT, R7, R4, PT ;  /* 0x000000040700720c */ /* 0x000fca0003f06270 */
[----:B------:R-:W2:Y:S08]  /*00d0*/  LDC.64 R16, c[0x0][0x398] ;  /* 0x0000e600ff107b82 */ /* 0x000eb00000000a00 */
[----:B------:R-:W2:Y:S01]  /*00e0*/  LDC.64 R14, c[0x0][0x398] ;  /* 0x0000e600ff0e7b82 */ /* 0x000ea20000000a00 */
[----:B------:R-:W-:Y:S01]  /*00f0*/  @!P0 VIADD R7, R6, 0x80 ;  /* 0x0000008006078836 */ /* 0x000fe20000000000 */
[----:B------:R-:W-:-:S04]  /*0100*/  @!P0 LEA R27, R3, R6, 0x9 ;  /* 0x00000006031b8211 */ /* 0x000fc800078e48ff */
[----:B------:R-:W-:Y:S02]  /*0110*/  ISETP.GE.AND P1, PT, R7, R4, PT ;  /* 0x000000040700720c */ /* 0x000fe40003f26270 */
[----:B------:R-:W2:Y:S01]  /*0120*/  LDC.64 R18, c[0x0][0x398] ;  /* 0x0000e600ff127b82 */ /* 0x000ea20000000a00 */
[----:B------:R-:W-:-:S07]  /*0130*/  HFMA2 R0, -RZ, RZ, 0, 0 ;  /* 0x00000000ff007431 */ /* 0x000fce00000001ff */
[----:B------:R-:W2:Y:S01]  /*0140*/  LDC.64 R12, c[0x0][0x398] ;  /* 0x0000e600ff0c7b82 */ /* 0x000ea20000000a00 */
[----:B------:R-:W-:Y:S01]  /*0150*/  IMAD.MOV.U32 R2, RZ, RZ, RZ ;  /* 0x000000ffff027224 */ /* 0x000fe200078e00ff */
[----:B------:R-:W-:Y:S01]  /*0160*/  MOV R22, RZ ;  /* 0x000000ff00167202 */ /* 0x000fe20000000f00 */
[----:B---3--:R-:W-:Y:S01]  /*0170*/  @!P0 IMAD.WIDE.U32 R28, R27, 0x4, R28 ;  /* 0x000000041b1c8825 */ /* 0x008fe200078e001c */
[----:B------:R-:W-:-:S03]  /*0180*/  @!P1 LEA R25, R3, R7, 0x9 ;  /* 0x0000000703199211 */ /* 0x000fc600078e48ff */
[----:B------:R-:W-:Y:S01]  /*0190*/  @!P1 VIADD R7, R7, 0x80 ;  /* 0x0000008007079836 */ /* 0x000fe20000000000 */
[----:B-1----:R-:W3:Y:S04]  /*01a0*/  @!P0 LDG.E R5, desc[UR4][R28.64] ;  /* 0x000000041c058981 */ /* 0x002ee8000c1e1900 */
[----:B------:R-:W-:-:S13]  /*01b0*/  ISETP.GE.AND P3, PT, R7, R4, PT ;  /* 0x000000040700720c */ /* 0x000fda0003f66270 */
[----:B------:R-:W-:Y:S01]  /*01c0*/  @!P3 LEA R23, R3, R7, 0x9 ;  /* 0x000000070317b211 */ /* 0x000fe200078e48ff */
[----:B------:R-:W-:-:S05]  /*01d0*/  @!P3 VIADD R7, R7, 0x80 ;  /* 0x000000800707b836 */ /* 0x000fca0000000000 */
[----:B------:R-:W-:Y:S01]  /*01e0*/  ISETP.GE.AND P2, PT, R7, R4, PT ;  /* 0x000000040700720c */ /* 0x000fe20003f46270 */
[----:B----4-:R-:W-:-:S04]  /*01f0*/  @!P1 IMAD.WIDE.U32 R20, R25, 0x4, R20 ;  /* 0x0000000419149825 */ /* 0x010fc800078e0014 */
[----:B-----5:R-:W-:Y:S01]  /*0200*/  @!P3 IMAD.WIDE.U32 R8, R23, 0x4, R8 ;  /* 0x000000041708b825 */ /* 0x020fe200078e0008 */
[----:B------:R-:W4:Y:S04]  /*0210*/  @!P1 LDG.E R2, desc[UR4][R20.64] ;  /* 0x0000000414029981 */ /* 0x000f28000c1e1900 */
[----:B------:R-:W5:Y:S03]  /*0220*/  @!P3 LDG.E R0, desc[UR4][R8.64] ;  /* 0x000000040800b981 */ /* 0x000f66000c1e1900 */
[----:B------:R-:W-:-:S05]  /*0230*/  @!P2 LEA R7, R3, R7, 0x9 ;  /* 0x000000070307a211 */ /* 0x000fca00078e48ff */
[----:B0-----:R-:W-:-:S05]  /*0240*/  @!P2 IMAD.WIDE.U32 R10, R7, 0x4, R10 ;  /* 0x00000004070aa825 */ /* 0x001fca00078e000a */
[----:B------:R-:W5:Y:S01]  /*0250*/  @!P2 LDG.E R22, desc[UR4][R10.64] ;  /* 0x000000040a16a981 */ /* 0x000f62000c1e1900 */
[----:B--2---:R-:W-:-:S04]  /*0260*/  @!P3 IMAD.WIDE.U32 R16, R23, 0x4, R16 ;  /* 0x000000041710b825 */ /* 0x004fc800078e0010 */
[----:B------:R-:W-:Y:S02]  /*0270*/  HFMA2 R23, -RZ, RZ, 0, 0 ;  /* 0x00000000ff177431 */ /* 0x000fe400000001ff */
[----:B------:R-:W-:Y:S01]  /*0280*/  @!P1 IMAD.WIDE.U32 R14, R25, 0x4, R14 ;  /* 0x00000004190e9825 */ /* 0x000fe200078e000e */
[----:B------:R-:W-:-:S03]  /*0290*/  CS2R R24, SRZ ;  /* 0x0000000000187805 */ /* 0x000fc6000001ff00 */
[----:B------:R-:W-:Y:S01]  /*02a0*/  @!P2 IMAD.WIDE.U32 R18, R7, 0x4, R18 ;  /* 0x000000040712a825 */ /* 0x000fe200078e0012 */
[----:B------:R-:W2:Y:S03]  /*02b0*/  @!P3 LDG.E R23, desc[UR4][R16.64] ;  /* 0x000000041017b981 */ /* 0x000ea6000c1e1900 */
[----:B------:R-:W-:Y:S02]  /*02c0*/  IMAD.MOV.U32 R7, RZ, RZ, RZ ;  /* 0x000000ffff077224 */ /* 0x000fe400078e00ff */
[----:B------:R-:W-:Y:S01]  /*02d0*/  @!P0 IMAD.WIDE.U32 R12, R27, 0x4, R12 ;  /* 0x000000041b0c8825 */ /* 0x000fe200078e000c */
[----:B------:R-:W2:Y:S04]  /*02e0*/  @!P2 LDG.E R25, desc[UR4][R18.64] ;  /* 0x000000041219a981 */ /* 0x000ea8000c1e1900 */
[----:B------:R-:W2:Y:S04]  /*02f0*/  @!P0 LDG.E R24, desc[UR4][R12.64] ;  /* 0x000000040c188981 */ /* 0x000ea8000c1e1900 */
[----:B------:R-:W2:Y:S01]  /*0300*/  @!P1 LDG.E R7, desc[UR4][R14.64] ;  /* 0x000000040e079981 */ /* 0x000ea2000c1e1900 */
[----:B------:R-:W-:Y:S01]  /*0310*/  ISETP.GE.AND P4, PT, R6, R4, PT ;  /* 0x000000040600720c */ /* 0x000fe20003f86270 */
[----:B------:R-:W-:Y:S04]  /*0320*/  BSSY.RECONVERGENT B0, `(.L_x_2830) ;  /* 0x000001f000007945 */ /* 0x000fe80003800200 */
[----:B------:R-:W-:Y:S01]  /*0330*/  BSSY.RELIABLE B1, `(.L_x_2831) ;  /* 0x0000017000017945 */ /* 0x000fe20003800100 */
[----:B---3--:R-:W-:-:S02]  /*0340*/  FSETP.GT.FTZ.AND P0, PT, R5, RZ, PT ;  /* 0x000000ff0500720b */ /* 0x008fc40003f14000 */
[----:B----4-:R-:W-:Y:S02]  /*0350*/  FSETP.GT.FTZ.AND P1, PT, R2, RZ, PT ;  /* 0x000000ff0200720b */ /* 0x010fe40003f34000 */
[----:B-----5:R-:W-:Y:S02]  /*0360*/  FSETP.GT.FTZ.AND P2, PT, R0, RZ, PT ;  /* 0x000000ff0000720b */ /* 0x020fe40003f54000 */
[----:B------:R-:W-:-:S11]  /*0370*/  FSETP.GT.FTZ.AND P3, PT, R22, RZ, PT ;  /* 0x000000ff1600720b */ /* 0x000fd60003f74000 */
[----:B--2---:R-:W-:Y:S02]  /*0380*/  @!P2 FMUL.FTZ R0, R23, R0 ;  /* 0x000000001700a220 */ /* 0x004fe40000410000 */
[----:B------:R-:W-:Y:S01]  /*0390*/  @!P3 FMUL.FTZ R22, R25, R22 ;  /* 0x000000161916b220 */ /* 0x000fe20000410000 */
[----:B------:R-:W-:Y:S01]  /*03a0*/  @!P0 FMUL.FTZ R5, R24, R5 ;  /* 0x0000000518058220 */ /* 0x000fe20000410000 */
[----:B------:R-:W-:Y:S01]  /*03b0*/  @!P1 FMUL.FTZ R2, R7, R2 ;  /* 0x0000000207029220 */ /* 0x000fe20000410000 */
[----:B------:R-:W-:Y:S06]  /*03c0*/  @P4 BRA `(.L_x_2832) ;  /* 0x0000000000344947 */ /* 0x000fec0003800000 */
[----:B------:R-:W0:Y:S01]  /*03d0*/  LDC.64 R8, c[0x0][0x388] ;  /* 0x0000e200ff087b82 */ /* 0x000e220000000a00 */
[----:B------:R-:W-:Y:S01]  /*03e0*/  LEA R7, R3, R6, 0x9 ;  /* 0x0000000603077211 */ /* 0x000fe200078e48ff */
[----:B------:R-:W-:-:S05]  /*03f0*/  VIADD R6, R6, 0x80 ;  /* 0x0000008006067836 */ /* 0x000fca0000000000 */
[----:B------:R-:W-:-:S13]  /*0400*/  ISETP.GE.AND P0, PT, R6, R4, PT ;  /* 0x000000040600720c */ /* 0x000fda0003f06270 */
[----:B------:R-:W-:Y:S05]  /*0410*/  @P0 BREAK.RELIABLE B1 ;  /* 0x0000000000010942 */ /* 0x000fea0003800100 */
[----:B0-----:R-:W-:-:S05]  /*0420*/  IMAD.WIDE.U32 R8, R7, 0x4, R8 ;  /* 0x0000000407087825 */ /* 0x001fca00078e0008 */
[----:B------:R0:W-:Y:S01]  /*0430*/  STG.E desc[UR4][R8.64], R5 ;  /* 0x0000000508007986 */ /* 0x0001e2000c101904 */
[----:B------:R-:W-:Y:S05]  /*0440*/  @P0 BRA `(.L_x_2833) ;  /* 0x0000000000300947 */ /* 0x000fea0003800000 */
[----:B0-----:R-:W0:Y:S01]  /*0450*/  LDC.64 R8, c[0x0][0x388] ;  /* 0x0000e200ff087b82 */ /* 0x001e220000000a00 */
[----:B------:R-:W-:Y:S02]  /*0460*/  LEA R5, R3, R6, 0x9 ;  /* 0x0000000603057211 */ /* 0x000fe400078e48ff */
[----:B------:R-:W-:-:S03]  /*0470*/  IADD3 R6, PT, PT, R6, 0x80, RZ ;  /* 0x0000008006067810 */ /* 0x000fc60007ffe0ff */
[----:B0-----:R-:W-:-:S05]  /*0480*/  IMAD.WIDE.U32 R8, R5, 0x4, R8 ;  /* 0x0000000405087825 */ /* 0x001fca00078e0008 */
[----:B------:R0:W-:Y:S02]  /*0490*/  STG.E desc[UR4][R8.64], R2 ;  /* 0x0000000208007986 */ /* 0x0001e4000c101904 */
.L_x_2832:
[----:B------:R-:W-:Y:S05]  /*04a0*/  BSYNC.RELIABLE B1 ;  /* 0x0000000000017941 */ /* 0x000fea0003800100 */
.L_x_2831:
[----:B------:R-:W-:-:S13]  /*04b0*/  ISETP.GE.AND P0, PT, R6, R4, PT ;  /* 0x000000040600720c */ /* 0x000fda0003f06270 */
[----:B0-----:R-:W0:Y:S01]  /*04c0*/  @!P0 LDC.64 R8, c[0x0][0x388] ;  /* 0x0000e200ff088b82 */ /* 0x001e220000000a00 */
[----:B------:R-:W-:Y:S01]  /*04d0*/  @!P0 IMAD R5, R3, 0x200, R6 ;  /* 0x0000020003058824 */ /* 0x000fe200078e0206 */
[----:B------:R-:W-:-:S03]  /*04e0*/  @!P0 IADD3 R6, PT, PT, R6, 0x80, RZ ;  /* 0x0000008006068810 */ /* 0x000fc60007ffe0ff */
[----:B0-----:R-:W-:-:S05]  /*04f0*/  @!P0 IMAD.WIDE.U32 R8, R5, 0x4, R8 ;  /* 0x0000000405088825 */ /* 0x001fca00078e0008 */
[----:B------:R1:W-:Y:S02]  /*0500*/  @!P0 STG.E desc[UR4][R8.64], R0 ;  /* 0x0000000008008986 */ /* 0x0003e4000c101904 */
.L_x_2833:
[----:B------:R-:W-:Y:S05]  /*0510*/  BSYNC.RECONVERGENT B0 ;  /* 0x0000000000007941 */ /* 0x000fea0003800200 */
.L_x_2830:
[----:B------:R-:W-:Y:S05]  /*0520*/  WARPSYNC.ALL ;  /* 0x0000000000007948 */ /* 0x000fea0003800000 */
[----:B------:R-:W-:-:S13]  /*0530*/  ISETP.GE.AND P0, PT, R6, R4, PT ;  /* 0x000000040600720c */ /* 0x000fda0003f06270 */
[----:B------:R-:W-:Y:S05]  /*0540*/  @P0 EXIT ;  /* 0x000000000000094d */ /* 0x000fea0003800000 */
[----:B0-----:R-:W0:Y:S01]  /*0550*/  LDC.64 R4, c[0x0][0x388] ;  /* 0x0000e200ff047b82 */ /* 0x001e220000000a00 */
[----:B------:R-:W-:-:S05]  /*0560*/  LEA R3, R3, R6, 0x9 ;  /* 0x0000000603037211 */ /* 0x000fca00078e48ff */
[----:B0-----:R-:W-:-:S05]  /*0570*/  IMAD.WIDE.U32 R2, R3, 0x4, R4 ;  /* 0x0000000403027825 */ /* 0x001fca00078e0004 */
[----:B------:R-:W-:Y:S01]  /*0580*/  STG.E desc[UR4][R2.64], R22 ;  /* 0x0000001602007986 */ /* 0x000fe2000c101904 */
[----:B------:R-:W-:Y:S05]  /*0590*/  EXIT ;  /* 0x000000000000794d */ /* 0x000fea0003800000 */
.L_x_2834:
        /* <DEDUP_REMOVED lines=14> */
.L_x_3684:


//--------------------- .text._ZN2at6native29vectorized_elementwise_kernelILi2EZZZNS0_12prelu_kernelERNS_14TensorIteratorEENKUlvE_clEvENKUlvE0_clEvEUlffE_St5arrayIPcLm3EEEEviT0_T1_ --------------------------
	.section	.text._ZN2at6native29vectorized_elementwise_kernelILi2EZZZNS0_12prelu_kernelERNS_14TensorIteratorEENKUlvE_clEvENKUlvE0_clEvEUlffE_St5arrayIPcLm3EEEEviT0_T1_,"ax",@progbits
	.align	128
        .global         _ZN2at6native29vectorized_elementwise_kernelILi2EZZZNS0_12prelu_kernelERNS_14TensorIteratorEENKUlvE_clEvENKUlvE0_clEvEUlffE_St5arrayIPcLm3EEEEviT0_T1_
        .type           _ZN2at6native29vectorized_elementwise_kernelILi2EZZZNS0_12prelu_kernelERNS_14TensorIteratorEENKUlvE_clEvENKUlvE0_clEvEUlffE_St5arrayIPcLm3EEEEviT0_T1_,@function
        .size           _ZN2at6native29vectorized_elementwise_kernelILi2EZZZNS0_12prelu_kernelERNS_14TensorIteratorEENKUlvE_clEvENKUlvE0_clEvEUlffE_St5arrayIPcLm3EEEEviT0_T1_,(.L_x_3685 - _ZN2at6native29vectorized_elementwise_kernelILi2EZZZNS0_12prelu_kernelERNS_14TensorIteratorEENKUlvE_clEvENKUlvE0_clEvEUlffE_St5arrayIPcLm3EEEEviT0_T1_)
        .other          _ZN2at6native29vectorized_elementwise_kernelILi2EZZZNS0_12prelu_kernelERNS_14TensorIteratorEENKUlvE_clEvENKUlvE0_clEvEUlffE_St5arrayIPcLm3EEEEviT0_T1_,@"STO_CUDA_ENTRY STV_DEFAULT"
_ZN2at6native29vectorized_elementwise_kernelILi2EZZZNS0_12prelu_kernelERNS_14TensorIteratorEENKUlvE_clEvENKUlvE0_clEvEUlffE_St5arrayIPcLm3EEEEviT0_T1_:
.text._ZN2at6native29vectorized_elementwise_kernelILi2EZZZNS0_12prelu_kernelERNS_14TensorIteratorEENKUlvE_clEvENKUlvE0_clEvEUlffE_St5arrayIPcLm3EEEEviT0_T1_:
[----:B------:R-:W-:Y:S01]  /*0000*/  LDC R1, c[0x0][0x37c] ;  /* 0x0000df00ff017b82 */ /* 0x000fe20000000800 */
[----:B------:R-:W0:Y:S01]  /*0010*/  S2R R4, SR_CTAID.X ;  /* 0x0000000000047919 */ /* 0x000e220000002500 */
[----:B------:R-:W1:Y:S01]  /*0020*/  LDCU UR6, c[0x0][0x380] ;  /* 0x00007000ff0677ac */ /* 0x000e620008000800 */
[----:B------:R-:W2:Y:S01]  /*0030*/  LDCU.64 UR4, c[0x0][0x358] ;  /* 0x00006b00ff0477ac */ /* 0x000ea20008000a00 */
[----:B0-----:R-:W-:-:S04]  /*0040*/  SHF.L.U32 R4, R4, 0xa, RZ ;  /* 0x0000000a04047819 */ /* 0x001fc800000006ff */
[----:B-1----:R-:W-:-:S04]  /*0050*/  IADD3 R5, PT, PT, -R4, UR6, RZ ;  /* 0x0000000604057c10 */ /* 0x002fc8000fffe1ff */
[----:B------:R-:W-:-:S13]  /*0060*/  ISETP.GT.U32.AND P0, PT, R5, 0x3ff, PT ;  /* 0x000003ff0500780c */ /* 0x000fda0003f04070 */
[----:B--2---:R-:W-:Y:S05]  /*0070*/  @P0 BRA `(.L_x_2835) ;  /* 0x00000008008c0947 */ /* 0x004fea0003800000 */
[----:B------:R-:W0:Y:S01]  /*0080*/  S2R R0, SR_TID.X ;  /* 0x0000000000007919 */ /* 0x000e220000002100 */
[----:B------:R-:W1:Y:S01]  /*0090*/  LDC.64 R2, c[0x0][0x390] ;  /* 0x0000e400ff027b82 */ /* 0x000e620000000a00 */
[----:B------:R-:W-:-:S07]  /*00a0*/  HFMA2 R6, -RZ, RZ, 0, 0 ;  /* 0x00000000ff067431 */ /* 0x000fce00000001ff */
[----:B------:R-:W2:Y:S08]  /*00b0*/  LDC.64 R18, c[0x0][0x398] ;  /* 0x0000e600ff127b82 */ /* 0x000eb00000000a00 */
[----:B------:R-:W3:Y:S08]  /*00c0*/  LDC.64 R14, c[0x0][0x390] ;  /* 0x0000e400ff0e7b82 */ /* 0x000ef00000000a00 */
[----:B------:R-:W4:Y:S01]  /*00d0*/  LDC.64 R28, c[0x0][0x398] ;  /* 0x0000e600ff1c7b82 */ /* 0x000f220000000a00 */
[----:B0-----:R-:W-:Y:S01]  /*00e0*/  ISETP.GE.U32.AND P1, PT, R0, R5, PT ;  /* 0x000000050000720c */ /* 0x001fe20003f26070 */
[----:B------:R-:W-:-:S06]  /*00f0*/  IMAD.MOV.U32 R7, RZ, RZ, R0 ;  /* 0x000000ffff077224 */ /* 0x000fcc00078e0000 */
[----:B------:R-:W0:Y:S08]  /*0100*/  LDC.64 R12, c[0x0][0x390] ;  /* 0x0000e400ff0c7b82 */ /* 0x000e300000000a00 */
[----:B------:R-:W5:Y:S01]  /*0110*/  LDC.64 R22, c[0x0][0x390] ;  /* 0x0000e400ff167b82 */ /* 0x000f620000000a00 */
[----:B------:R-:W-:Y:S01]  /*0120*/  @!P1 IADD3 R0, PT, PT, R7, 0x80, RZ ;  /* 0x0000008007009810 */ /* 0x000fe20007ffe0ff */
[----:B------:R-:W-:-:S03]  /*0130*/  @!P1 IMAD.IADD R11, R4, 0x1, R7 ;  /* 0x00000001040b9824 */ /* 0x000fc600078e0207 */
[----:B------:R-:W-:Y:S01]  /*0140*/  ISETP.GE.U32.AND P2, PT, R0, R5, PT ;  /* 0x000000050000720c */ /* 0x000fe20003f46070 */
[C---:B-1----:R-:W-:Y:S02]  /*0150*/  @!P1 IMAD.WIDE.U32 R2, R11.reuse, 0x4, R2 ;  /* 0x000000040b029825 */ /* 0x042fe400078e0002 */
[----:B------:R-:W1:Y:S02]  /*0160*/  LDC.64 R20, c[0x0][0x398] ;  /* 0x0000e600ff147b82 */ /* 0x000e640000000a00 */
[----:B--2---:R-:W-:Y:S01]  /*0170*/  @!P1 IMAD.WIDE.U32 R18, R11, 0x4, R18 ;  /* 0x000000040b129825 */ /* 0x004fe200078e0012 */
[----:B------:R2:W5:Y:S07]  /*0180*/  @!P1 LDG.E R6, desc[UR4][R2.64] ;  /* 0x0000000402069981 */ /* 0x00056e000c1e1900 */
[----:B------:R-:W-:Y:S01]  /*0190*/  @!P2 IMAD.IADD R9, R4, 0x1, R0 ;  /* 0x000000010409a824 */ /* 0x000fe200078e0200 */
[----:B------:R-:W-:-:S02]  /*01a0*/  @!P2 IADD3 R0, PT, PT, R0, 0x80, RZ ;  /* 0x000000800000a810 */ /* 0x000fc40007ffe0ff */
[----:B------:R-:W-:Y:S01]  /*01b0*/  CS2R R26, SRZ ;  /* 0x00000000001a7805 */ /* 0x000fe2000001ff00 */
[----:B--2---:R-:W2:Y:S01]  /*01c0*/  LDC.64 R2, c[0x0][0x398] ;  /* 0x0000e600ff027b82 */ /* 0x004ea20000000a00 */
[----:B------:R-:W-:Y:S01]  /*01d0*/  ISETP.GE.U32.AND P3, PT, R0, R5, PT ;  /* 0x000000050000720c */ /* 0x000fe20003f66070 */
[----:B---3--:R-:W-:-:S03]  /*01e0*/  @!P2 IMAD.WIDE.U32 R14, R9, 0x4, R14 ;  /* 0x00000004090ea825 */ /* 0x008fc600078e000e */
[----:B------:R3:W2:Y:S09]  /*01f0*/  @!P1 LDG.E R27, desc[UR4][R18.64] ;  /* 0x00000004121b9981 */ /* 0x0006b2000c1e1900 */
[----:B------:R-:W-:Y:S01]  /*0200*/  @!P3 IMAD.IADD R17, R4, 0x1, R0 ;  /* 0x000000010411b824 */ /* 0x000fe200078e0200 */
[----:B------:R-:W-:-:S04]  /*0210*/  @!P3 IADD3 R0, PT, PT, R0, 0x80, RZ ;  /* 0x000000800000b810 */ /* 0x000fc80007ffe0ff */
[----:B------:R-:W-:-:S13]  /*0220*/  ISETP.GE.U32.AND P4, PT, R0, R5, PT ;  /* 0x000000050000720c */ /* 0x000fda0003f86070 */
[----:B------:R-:W-:Y:S01]  /*0230*/  @!P4 IMAD.IADD R25, R4, 0x1, R0 ;  /* 0x000000010419c824 */ /* 0x000fe200078e0200 */
[----:B------:R-:W-:-:S04]  /*0240*/  @!P4 IADD3 R0, PT, PT, R0, 0x80, RZ ;  /* 0x000000800000c810 */ /* 0x000fc80007ffe0ff */
[----:B------:R-:W-:-:S13]  /*0250*/  ISETP.GE.U32.AND P0, PT, R0, R5, PT ;  /* 0x000000050000720c */ /* 0x000fda0003f06070 */
[----:B------:R-:W-:Y:S01]  /*0260*/  @!P0 IMAD.IADD R11, R4, 0x1, R0 ;  /* 0x00000001040b8824 */ /* 0x000fe200078e0200 */
[----:B------:R-:W-:-:S04]  /*0270*/  @!P0 IADD3 R0, PT, PT, R0, 0x80, RZ ;  /* 0x0000008000008810 */ /* 0x000fc80007ffe0ff */
[----:B------:R-:W-:Y:S01]  /*0280*/  ISETP.GE.U32.AND P5, PT, R0, R5, PT ;  /* 0x000000050000720c */ /* 0x000fe20003fa6070 */
[----:B----4-:R-:W-:Y:S01]  /*0290*/  @!P2 IMAD.WIDE.U32 R28, R9, 0x4, R28 ;  /* 0x00000004091ca825 */ /* 0x010fe200078e001c */
[----:B------:R-:W-:-:S04]  /*02a0*/  CS2R R8, SRZ ;  /* 0x0000000000087805 */ /* 0x000fc8000001ff00 */
[----:B------:R-:W4:Y:S04]  /*02b0*/  @!P2 LDG.E R26, desc[UR4][R28.64] ;  /* 0x000000041c1aa981 */ /* 0x000f28000c1e1900 */
[----:B------:R1:W4:Y:S03]  /*02c0*/  @!P2 LDG.E R8, desc[UR4][R14.64] ;  /* 0x000000040e08a981 */ /* 0x000326000c1e1900 */
[----:B---3--:R-:W-:Y:S01]  /*02d0*/  @!P5 IMAD.IADD R19, R4, 0x1, R0 ;  /* 0x000000010413d824 */ /* 0x008fe200078e0200 */
[----:B------:R-:W-:-:S04]  /*02e0*/  @!P5 IADD3 R0, PT, PT, R0, 0x80, RZ ;  /* 0x000000800000d810 */ /* 0x000fc80007ffe0ff */
[----:B------:R-:W-:Y:S01]  /*02f0*/  ISETP.GE.U32.AND P2, PT, R0, R5, PT ;  /* 0x000000050000720c */ /* 0x000fe20003f46070 */
[----:B0-----:R-:W-:Y:S01]  /*0300*/  @!P4 IMAD.WIDE.U32 R12, R25, 0x4, R12 ;  /* 0x00000004190cc825 */ /* 0x001fe200078e000c */
[----:B------:R-:W-:Y:S01]  /*0310*/  MOV R10, RZ ;  /* 0x000000ff000a7202 */ /* 0x000fe20000000f00 */
[----:B-1----:R-:W0:Y:S02]  /*0320*/  LDC.64 R14, c[0x0][0x398] ;  /* 0x0000e600ff0e7b82 */ /* 0x002e240000000a00 */
[----:B-----5:R-:W-:-:S03]  /*0330*/  @!P3 IMAD.WIDE.U32 R22, R17, 0x4, R22 ;  /* 0x000000041116b825 */ /* 0x020fc600078e0016 */
[----:B------:R1:W3:Y:S01]  /*0340*/  @!P4 LDG.E R10, desc[UR4][R12.64] ;  /* 0x000000040c0ac981 */ /* 0x0002e2000c1e1900 */
[----:B------:R-:W-:Y:S02]  /*0350*/  @!P3 IMAD.WIDE.U32 R20, R17, 0x4, R20 ;  /* 0x000000041114b825 */ /* 0x000fe400078e0014 */
[----:B------:R-:W5:Y:S02]  /*0360*/  LDC.64 R16, c[0x0][0x390] ;  /* 0x0000e400ff107b82 */ /* 0x000f640000000a00 */
[----:B--2---:R-:W-:-:S04]  /*0370*/  @!P4 IMAD.WIDE.U32 R2, R25, 0x4, R2 ;  /* 0x000000041902c825 */ /* 0x004fc800078e0002 */
[----:B------:R-:W-:Y:S01]  /*0380*/  HFMA2 R29, -RZ, RZ, 0, 0 ;  /* 0x00000000ff1d7431 */ /* 0x000fe200000001ff */
[----:B------:R2:W3:Y:S01]  /*0390*/  @!P3 LDG.E R9, desc[UR4][R22.64] ;  /* 0x000000041609b981 */ /* 0x0004e2000c1e1900 */
[----:B------:R-:W-:Y:S01]  /*03a0*/  @!P2 IMAD.IADD R25, R4, 0x1, R0 ;  /* 0x000000010419a824 */ /* 0x000fe200078e0200 */
[----:B-1----:R-:W1:Y:S01]  /*03b0*/  LDC.64 R12, c[0x0][0x390] ;  /* 0x0000e400ff0c7b82 */ /* 0x002e620000000a00 */
[----:B------:R-:W-:-:S04]  /*03c0*/  @!P2 IADD3 R0, PT, PT, R0, 0x80, RZ ;  /* 0x000000800000a810 */ /* 0x000fc80007ffe0ff */
[----:B------:R-:W-:Y:S01]  /*03d0*/  ISETP.GE.U32.AND P1, PT, R0, R5, PT ;  /* 0x000000050000720c */ /* 0x000fe20003f26070 */
[----:B------:R-:W-:Y:S01]  /*03e0*/  IMAD.MOV.U32 R24, RZ, RZ, RZ ;  /* 0x000000ffff187224 */ /* 0x000fe200078e00ff */
[----:B------:R-:W3:Y:S01]  /*03f0*/  @!P4 LDG.E R29, desc[UR4][R2.64] ;  /* 0x00000004021dc981 */ /* 0x000ee2000c1e1900 */
[----:B--2---:R-:W2:Y:S04]  /*0400*/  LDC.64 R22, c[0x0][0x390] ;  /* 0x0000e400ff167b82 */ /* 0x004ea80000000a00 */
[----:B------:R0:W3:Y:S01]  /*0410*/  @!P3 LDG.E R24, desc[UR4][R20.64] ;  /* 0x000000041418b981 */ /* 0x0000e2000c1e1900 */
[----:B------:R-:W-:-:S05]  /*0420*/  IMAD.MOV.U32 R18, RZ, RZ, RZ ;  /* 0x000000ffff127224 */ /* 0x000fca00078e00ff */
[----:B------:R-:W-:Y:S01]  /*0430*/  @!P1 IADD3 R28, PT, PT, R4, R0, RZ ;  /* 0x00000000041c9210 */ /* 0x000fe20007ffe0ff */
[----:B0-----:R-:W0:Y:S01]  /*0440*/  LDC.64 R20, c[0x0][0x390] ;  /* 0x0000e400ff147b82 */ /* 0x001e220000000a00 */
[----:B------:R-:W-:Y:S01]  /*0450*/  CS2R R2, SRZ ;  /* 0x0000000000027805 */ /* 0x000fe2000001ff00 */
[----:B-----5:R-:W-:-:S04]  /*0460*/  @!P0 IMAD.WIDE.U32 R16, R11, 0x4, R16 ;  /* 0x000000040b108825 */ /* 0x020fc800078e0010 */
[----:B------:R-:W-:Y:S01]  /*0470*/  @!P0 IMAD.WIDE.U32 R14, R11, 0x4, R14 ;  /* 0x000000040b0e8825 */ /* 0x000fe200078e000e */
[----:B------:R-:W-:-:S03]  /*0480*/  MOV R11, RZ ;  /* 0x000000ff000b7202 */ /* 0x000fc60000000f00 */
[----:B-1----:R-:W-:Y:S01]  /*0490*/  @!P1 IMAD.WIDE.U32 R12, R28, 0x4, R12 ;  /* 0x000000041c0c9825 */ /* 0x002fe200078e000c */
[----:B------:R1:W5:Y:S04]  /*04a0*/  @!P0 LDG.E R18, desc[UR4][R14.64] ;  /* 0x000000040e128981 */ /* 0x000368000c1e1900 */
[----:B------:R0:W5:Y:S04]  /*04b0*/  @!P1 LDG.E R3, desc[UR4][R12.64] ;  /* 0x000000040c039981 */ /* 0x000168000c1e1900 */
[----:B------:R0:W5:Y:S01]  /*04c0*/  @!P0 LDG.E R11, desc[UR4][R16.64] ;  /* 0x00000004100b8981 */ /* 0x000162000c1e1900 */
[----:B-1----:R-:W1:Y:S08]  /*04d0*/  LDC.64 R14, c[0x0][0x398] ;  /* 0x0000e600ff0e7b82 */ /* 0x002e700000000a00 */
[----:B0-----:R-:W0:Y:S01]  /*04e0*/  LDC.64 R12, c[0x0][0x398] ;  /* 0x0000e600ff0c7b82 */ /* 0x001e220000000a00 */
[----:B------:R-:W-:-:S07]  /*04f0*/  HFMA2 R0, -RZ, RZ, 0, 0 ;  /* 0x00000000ff007431 */ /* 0x000fce00000001ff */
[----:B------:R-:W0:Y:S01]  /*0500*/  LDC.64 R16, c[0x0][0x398] ;  /* 0x0000e600ff107b82 */ /* 0x000e220000000a00 */
[----:B------:R-:W-:-:S04]  /*0510*/  @!P5 IMAD.WIDE.U32 R20, R19, 0x4, R20 ;  /* 0x000000041314d825 */ /* 0x000fc800078e0014 */
[C---:B--2---:R-:W-:Y:S01]  /*0520*/  @!P2 IMAD.WIDE.U32 R22, R25.reuse, 0x4, R22 ;  /* 0x000000041916a825 */ /* 0x044fe200078e0016 */
[----:B------:R2:W5:Y:S04]  /*0530*/  @!P5 LDG.E R2, desc[UR4][R20.64] ;  /* 0x000000041402d981 */ /* 0x000568000c1e1900 */
[----:B------:R-:W5:Y:S01]  /*0540*/  @!P2 LDG.E R0, desc[UR4][R22.64] ;  /* 0x000000041600a981 */ /* 0x000f62000c1e1900 */
[----:B-1----:R-:W-:Y:S01]  /*0550*/  @!P2 IMAD.WIDE.U32 R14, R25, 0x4, R14 ;  /* 0x00000004190ea825 */ /* 0x002fe200078e000e */
[----:B------:R-:W-:-:S03]  /*0560*/  MOV R25, RZ ;  /* 0x000000ff00197202 */ /* 0x000fc60000000f00 */
[----:B--2---:R-:W-:Y:S02]  /*0570*/  HFMA2 R20, -RZ, RZ, 0, 0 ;  /* 0x00000000ff147431 */ /* 0x004fe400000001ff */
[----:B0-----:R-:W-:Y:S01]  /*0580*/  @!P5 IMAD.WIDE.U32 R12, R19, 0x4, R12 ;  /* 0x00000004130cd825 */ /* 0x001fe200078e000c */
[----:B------:R-:W2:Y:S03]  /*0590*/  @!P2 LDG.E R25, desc[UR4][R14.64] ;  /* 0x000000040e19a981 */ /* 0x000ea6000c1e1900 */
[----:B------:R-:W-:Y:S02]  /*05a0*/  IMAD.MOV.U32 R19, RZ, RZ, RZ ;  /* 0x000000ffff137224 */ /* 0x000fe400078e00ff */
[----:B------:R-:W-:-:S04]  /*05b0*/  @!P1 IMAD.WIDE.U32 R16, R28, 0x4, R16 ;  /* 0x000000041c109825 */ /* 0x000fc800078e0010 */
[----:B------:R-:W2:Y:S04]  /*05c0*/  @!P5 LDG.E R19, desc[UR4][R12.64] ;  /* 0x000000040c13d981 */ /* 0x000ea8000c1e1900 */
[----:B------:R-:W2:Y:S01]  /*05d0*/  @!P1 LDG.E R20, desc[UR4][R16.64] ;  /* 0x0000000410149981 */ /* 0x000ea2000c1e1900 */
[----:B------:R-:W-:Y:S04]  /*05e0*/  BSSY.RECONVERGENT B0, `(.L_x_2836) ;  /* 0x0000044000007945 */ /* 0x000fe80003800200 */
[----:B------:R-:W-:Y:S01]  /*05f0*/  BSSY.RELIABLE B1, `(.L_x_2837) ;  /* 0x000003c000017945 */ /* 0x000fe20003800100 */
[----:B------:R-:W-:-:S13]  /*0600*/  FSETP.GT.FTZ.AND P1, PT, R6, RZ, PT ;  /* 0x000000ff0600720b */ /* 0x000fda0003f34000 */
[----:B------:R-:W-:Y:S01]  /*0610*/  @!P1 FMUL.FTZ R6, R27, R6 ;  /* 0x000000061b069220 */ /* 0x000fe20000410000 */
[----:B----4-:R-:W-:Y:S02]  /*0620*/  FSETP.GT.FTZ.AND P2, PT, R8, RZ, PT ;  /* 0x000000ff0800720b */ /* 0x010fe40003f54000 */
[----:B---3--:R-:W-:-:S11]  /*0630*/  FSETP.GT.FTZ.AND P0, PT, R9, RZ, PT ;  /* 0x000000ff0900720b */ /* 0x008fd60003f14000 */
[----:B------:R-:W-:Y:S01]  /*0640*/  @!P2 FMUL.FTZ R8, R26, R8 ;  /* 0x000000081a08a220 */ /* 0x000fe20000410000 */
[----:B------:R-:W-:Y:S01]  /*0650*/  FSETP.GT.FTZ.AND P1, PT, R10, RZ, PT ;  /* 0x000000ff0a00720b */ /* 0x000fe20003f34000 */
[----:B------:R-:W-:Y:S01]  /*0660*/  @!P0 FMUL.FTZ R9, R24, R9 ;  /* 0x0000000918098220 */ /* 0x000fe20000410000 */
[----:B------:R-:W-:-:S11]  /*0670*/  ISETP.GE.U32.AND P0, PT, R7, R5, PT ;  /* 0x000000050700720c */ /* 0x000fd60003f06070 */
[----:B------:R-:W-:Y:S01]  /*0680*/  @!P1 FMUL.FTZ R10, R29, R10 ;  /* 0x0000000a1d0a9220 */ /* 0x000fe20000410000 */
[----:B-----5:R-:W-:Y:S02]  /*0690*/  FSETP.GT.FTZ.AND P5, PT, R3, RZ, PT ;  /* 0x000000ff0300720b */ /* 0x020fe40003fb4000 */
[----:B------:R-:W-:Y:S02]  /*06a0*/  FSETP.GT.FTZ.AND P2, PT, R11, RZ, PT ;  /* 0x000000ff0b00720b */ /* 0x000fe40003f54000 */
[----:B------:R-:W-:Y:S02]  /*06b0*/  FSETP.GT.FTZ.AND P3, PT, R2, RZ, PT ;  /* 0x000000ff0200720b */ /* 0x000fe40003f74000 */
[----:B------:R-:W-:-:S09]  /*06c0*/  FSETP.GT.FTZ.AND P4, PT, R0, RZ, PT ;  /* 0x000000ff0000720b */ /* 0x000fd20003f94000 */
[----:B------:R-:W-:-:S04]  /*06d0*/  @!P2 FMUL.FTZ R11, R18, R11 ;  /* 0x0000000b120ba220 */ /* 0x000fc80000410000 */
[----:B--2---:R-:W-:Y:S01]  /*06e0*/  @!P4 FMUL.FTZ R0, R25, R0 ;  /* 0x000000001900c220 */ /* 0x004fe20000410000 */
[----:B------:R-:W-:Y:S01]  /*06f0*/  @!P3 FMUL.FTZ R2, R19, R2 ;  /* 0x000000021302b220 */ /* 0x000fe20000410000 */
[----:B------:R-:W-:Y:S01]  /*0700*/  @!P5 FMUL.FTZ R3, R20, R3 ;  /* 0x000000031403d220 */ /* 0x000fe20000410000 */
[----:B------:R-:W-:Y:S06]  /*0710*/  @P0 BRA `(.L_x_2838) ;  /* 0x0000000000300947 */ /* 0x000fec0003800000 */
[----:B------:R-:W0:Y:S01]  /*0720*/  LDC.64 R12, c[0x0][0x388] ;  /* 0x0000e200ff0c7b82 */ /* 0x000e220000000a00 */
[----:B------:R-:W-:Y:S01]  /*0730*/  IMAD.IADD R15, R4, 0x1, R7 ;  /* 0x00000001040f7824 */ /* 0x000fe200078e0207 */
[----:B------:R-:W-:-:S04]  /*0740*/  IADD3 R7, PT, PT, R7, 0x80, RZ ;  /* 0x0000008007077810 */ /* 0x000fc80007ffe0ff */
[----:B------:R-:W-:Y:S01]  /*0750*/  ISETP.GE.U32.AND P0, PT, R7, R5, PT ;  /* 0x000000050700720c */ /* 0x000fe20003f06070 */
[----:B0-----:R-:W-:-:S05]  /*0760*/  IMAD.WIDE.U32 R12, R15, 0x4, R12 ;  /* 0x000000040f0c7825 */ /* 0x001fca00078e000c */
[----:B------:R0:W-:Y:S07]  /*0770*/  STG.E desc[UR4][R12.64], R6 ;  /* 0x000000060c007986 */ /* 0x0001ee000c101904 */
[----:B------:R-:W-:Y:S05]  /*0780*/  @P0 BRA `(.L_x_2839) ;  /* 0x0000000000300947 */ /* 0x000fea0003800000 */
[----:B0-----:R-:W0:Y:S01]  /*0790*/  LDC.64 R12, c[0x0][0x388] ;  /* 0x0000e200ff0c7b82 */ /* 0x001e220000000a00 */
[----:B------:R-:W-:Y:S01]  /*07a0*/  IADD3 R15, PT, PT, R4, R7, RZ ;  /* 0x00000007040f7210 */ /* 0x000fe20007ffe0ff */
[----:B------:R-:W-:-:S04]  /*07b0*/  VIADD R7, R7, 0x80 ;  /* 0x0000008007077836 */ /* 0x000fc80000000000 */
[----:B0-----:R-:W-:-:S05]  /*07c0*/  IMAD.WIDE.U32 R12, R15, 0x4, R12 ;  /* 0x000000040f0c7825 */ /* 0x001fca00078e000c */
[----:B------:R0:W-:Y:S02]  /*07d0*/  STG.E desc[UR4][R12.64], R8 ;  /* 0x000000080c007986 */ /* 0x0001e4000c101904 */
.L_x_2838:
[----:B------:R-:W-:-:S13]  /*07e0*/  ISETP.GE.U32.AND P0, PT, R7, R5, PT ;  /* 0x000000050700720c */ /* 0x000fda0003f06070 */
[----:B------:R-:W-:Y:S05]  /*07f0*/  @P0 BRA `(.L_x_2840) ;  /* 0x0000000000300947 */ /* 0x000fea0003800000 */
[----:B0-----:R-:W0:Y:S01]  /*0800*/  LDC.64 R12, c[0x0][0x388] ;  /* 0x0000e200ff0c7b82 */ /* 0x001e220000000a00 */
[----:B------:R-:W-:Y:S02]  /*0810*/  IADD3 R15, PT, PT, R4, R7, RZ ;  /* 0x00000007040f7210 */ /* 0x000fe40007ffe0ff */
[----:B------:R-:W-:-:S03]  /*0820*/  IADD3 R7, PT, PT, R7, 0x80, RZ ;  /* 0x0000008007077810 */ /* 0x000fc60007ffe0ff */
[----:B0-----:R-:W-:-:S05]  /*0830*/  IMAD.WIDE.U32 R12, R15, 0x4, R12 ;  /* 0x000000040f0c7825 */ /* 0x001fca00078e000c */
[----:B------:R1:W-:Y:S02]  /*0840*/  STG.E desc[UR4][R12.64], R9 ;  /* 0x000000090c007986 */ /* 0x0003e4000c101904 */
.L_x_2839:
[----:B------:R-:W-:-:S13]  /*0850*/  ISETP.GE.U32.AND P0, PT, R7, R5, PT ;  /* 0x000000050700720c */ /* 0x000fda0003f06070 */
[----:B------:R-:W-:Y:S05]  /*0860*/  @P0 BRA `(.L_x_2841) ;  /* 0x0000000000300947 */ /* 0x000fea0003800000 */
[----:B-1----:R-:W1:Y:S01]  /*0870*/  LDC.64 R8, c[0x0][0x388] ;  /* 0x0000e200ff087b82 */ /* 0x002e620000000a00 */
[----:B0-----:R-:W-:Y:S01]  /*0880*/  IMAD.IADD R13, R4, 0x1, R7 ;  /* 0x00000001040d7824 */ /* 0x001fe200078e0207 */
[----:B------:R-:W-:-:S03]  /*0890*/  IADD3 R7, PT, PT, R7, 0x80, RZ ;  /* 0x0000008007077810 */ /* 0x000fc60007ffe0ff */
[----:B-1----:R-:W-:-:S05]  /*08a0*/  IMAD.WIDE.U32 R8, R13, 0x4, R8 ;  /* 0x000000040d087825 */ /* 0x002fca00078e0008 */
[----:B------:R1:W-:Y:S02]  /*08b0*/  STG.E desc[UR4][R8.64], R10 ;  /* 0x0000000a08007986 */ /* 0x0003e4000c101904 */
.L_x_2840:
[----:B------:R-:W-:-:S13]  /*08c0*/  ISETP.GE.U32.AND P0, PT, R7, R5, PT ;  /* 0x000000050700720c */ /* 0x000fda0003f06070 */
[----:B------:R-:W-:Y:S05]  /*08d0*/  @P0 BRA `(.L_x_2842) ;  /* 0x0000000000340947 */ /* 0x000fea0003800000 */
[----:B01----:R-:W0:Y:S01]  /*08e0*/  LDC.64 R8, c[0x0][0x388] ;  /* 0x0000e200ff087b82 */ /* 0x003e220000000a00 */
[----:B------:R-:W-:Y:S01]  /*08f0*/  IADD3 R13, PT, PT, R4, R7, RZ ;  /* 0x00000007040d7210 */ /* 0x000fe20007ffe0ff */
[----:B------:R-:W-:-:S04]  /*0900*/  VIADD R7, R7, 0x80 ;  /* 0x0000008007077836 */ /* 0x000fc80000000000 */
[----:B0-----:R-:W-:-:S05]  /*0910*/  IMAD.WIDE.U32 R8, R13, 0x4, R8 ;  /* 0x000000040d087825 */ /* 0x001fca00078e0008 */
[----:B------:R2:W-:Y:S02]  /*0920*/  STG.E desc[UR4][R8.64], R11 ;  /* 0x0000000b08007986 */ /* 0x0005e4000c101904 */
.L_x_2841:
[----:B------:R-:W-:-:S13]  /*0930*/  ISETP.GE.U32.AND P0, PT, R7, R5, PT ;  /* 0x000000050700720c */ /* 0x000fda0003f06070 */
[----:B------:R-:W-:Y:S05]  /*0940*/  @P0 BREAK.RELIABLE B1 ;  /* 0x0000000000010942 */ /* 0x000fea0003800100 */
[----:B------:R-:W-:Y:S05]  /*0950*/  @P0 BRA `(.L_x_2843) ;  /* 0x0000000000300947 */ /* 0x000fea0003800000 */
[----:B-12---:R-:W1:Y:S01]  /*0960*/  LDC.64 R8, c[0x0][0x388] ;  /* 0x0000e200ff087b82 */ /* 0x006e620000000a00 */
[----:B------:R-:W-:Y:S02]  /*0970*/  IADD3 R11, PT, PT, R4, R7, RZ ;  /* 0x00000007040b7210 */ /* 0x000fe40007ffe0ff */
[----:B------:R-:W-:-:S03]  /*0980*/  IADD3 R7, PT, PT, R7, 0x80, RZ ;  /* 0x0000008007077810 */ /* 0x000fc60007ffe0ff */
[----:B-1----:R-:W-:-:S05]  /*0990*/  IMAD.WIDE.U32 R8, R11, 0x4, R8 ;  /* 0x000000040b087825 */ /* 0x002fca00078e0008 */
[----:B------:R2:W-:Y:S02]  /*09a0*/  STG.E desc[UR4][R8.64], R2 ;  /* 0x0000000208007986 */ /* 0x0005e4000c101904 */
.L_x_2842:
[----:B------:R-:W-:Y:S05]  /*09b0*/  BSYNC.RELIABLE B1 ;  /* 0x0000000000017941 */ /* 0x000fea0003800100 */
.L_x_2837:
[----:B------:R-:W-:-:S13]  /*09c0*/  ISETP.GE.U32.AND P0, PT, R7, R5, PT ;  /* 0x000000050700720c */ /* 0x000fda0003f06070 */
[----:B012---:R-:W0:Y:S01]  /*09d0*/  @!P0 LDC.64 R8, c[0x0][0x388] ;  /* 0x0000e200ff088b82 */ /* 0x007e220000000a00 */
[----:B------:R-:W-:Y:S01]  /*09e0*/  @!P0 IMAD.IADD R11, R4, 0x1, R7 ;  /* 0x00000001040b8824 */ /* 0x000fe200078e0207 */
[----:B------:R-:W-:-:S03]  /*09f0*/  @!P0 IADD3 R7, PT, PT, R7, 0x80, RZ ;  /* 0x0000008007078810 */ /* 0x000fc60007ffe0ff */
[----:B0-----:R-:W-:-:S05]  /*0a00*/  @!P0 IMAD.WIDE.U32 R8, R11, 0x4, R8 ;  /* 0x000000040b088825 */ /* 0x001fca00078e0008 */
[----:B------:R3:W-:Y:S02]  /*0a10*/  @!P0 STG.E desc[UR4][R8.64], R0 ;  /* 0x0000000008008986 */ /* 0x0007e4000c101904 */
.L_x_2843:
[----:B------:R-:W-:Y:S05]  /*0a20*/  BSYNC.RECONVERGENT B0 ;  /* 0x0000000000007941 */ /* 0x000fea0003800200 */
.L_x_2836:
[----:B------:R-:W-:Y:S05]  /*0a30*/  WARPSYNC.ALL ;  /* 0x0000000000007948 */ /* 0x000fea0003800000 */
[----:B------:R-:W-:-:S13]  /*0a40*/  ISETP.GE.U32.AND P0, PT, R7, R5, PT ;  /* 0x000000050700720c */ /* 0x000fda0003f06070 */
[----:B------:R-:W-:Y:S05]  /*0a50*/  @P0 EXIT ;  /* 0x000000000000094d */ /* 0x000fea0003800000 */
[----:B-123--:R-:W1:Y:S01]  /*0a60*/  LDC.64 R8, c[0x0][0x388] ;  /* 0x0000e200ff087b82 */ /* 0x00ee620000000a00 */
[----:B------:R-:W-:-:S05]  /*0a70*/  IADD3 R5, PT, PT, R4, R7, RZ ;  /* 0x0000000704057210 */ /* 0x000fca0007ffe0ff */
[----:B-1----:R-:W-:-:S05]  /*0a80*/  IMAD.WIDE.U32 R4, R5, 0x4, R8 ;  /* 0x0000000405047825 */ /* 0x002fca00078e0008 */
[----:B------:R-:W-:Y:S01]  /*0a90*/  STG.E desc[UR4][R4.64], R3 ;  /* 0x0000000304007986 */ /* 0x000fe2000c101904 */
[----:B------:R-:W-:Y:S05]  /*0aa0*/  EXIT ;  /* 0x000000000000794d */ /* 0x000fea0003800000 */
.L_x_2835:
[----:B------:R-:W0:Y:S01]  /*0ab0*/  S2R R0, SR_TID.X ;  /* 0x0000000000007919 */ /* 0x000e220000002100 */
[----:B------:R-:W1:Y:S08]  /*0ac0*/  LDC.64 R2, c[0x0][0x390] ;  /* 0x0000e400ff027b82 */ /* 0x000e700000000a00 */
[----:B------:R-:W2:Y:S08]  /*0ad0*/  LDC.64 R6, c[0x0][0x398] ;  /* 0x0000e600ff067b82 */ /* 0x000eb00000000a00 */
[----:B------:R-:W3:Y:S01]  /*0ae0*/  LDC.64 R14, c[0x0][0x388] ;  /* 0x0000e200ff0e7b82 */ /* 0x000ee20000000a00 */
[----:B-1----:R-:W-:-:S04]  /*0af0*/  IMAD.WIDE.U32 R2, R4, 0x4, R2 ;  /* 0x0000000404027825 */ /* 0x002fc800078e0002 */
[----:B0-----:R-:W-:-:S05]  /*0b00*/  IMAD.WIDE.U32 R10, R0, 0x8, R2 ;  /* 0x00000008000a7825 */ /* 0x001fca00078e0002 */
[----:B------:R-:W4:Y:S01]  /*0b10*/  LDG.E.64 R2, desc[UR4][R10.64] ;  /* 0x000000040a027981 */ /* 0x000f22000c1e1b00 */
[----:B--2---:R-:W-:-:S03]  /*0b20*/  IMAD.WIDE.U32 R6, R4, 0x4, R6 ;  /* 0x0000000404067825 */ /* 0x004fc600078e0006 */
[----:B------:R-:W2:Y:S01]  /*0b30*/  LDG.E.64 R8, desc[UR4][R10.64+0x400] ;  /* 0x000400040a087981 */ /* 0x000ea2000c1e1b00 */
[----:B------:R-:W-:-:S03]  /*0b40*/  IMAD.WIDE.U32 R12, R0, 0x8, R6 ;  /* 0x00000008000c7825 */ /* 0x000fc600078e0006 */
[----:B------:R-:W5:Y:S04]  /*0b50*/  LDG.E.64 R16, desc[UR4][R10.64+0xc00] ;  /* 0x000c00040a107981 */ /* 0x000f68000c1e1b00 */
[----:B------:R-:W5:Y:S04]  /*0b60*/  LDG.E.64 R18, desc[UR4][R12.64] ;  /* 0x000000040c127981 */ /* 0x000f68000c1e1b00 */
[----:B------:R-:W5:Y:S04]  /*0b70*/  LDG.E.64 R6, desc[UR4][R10.64+0x800] ;  /* 0x000800040a067981 */ /* 0x000f68000c1e1b00 */
[----:B------:R-:W5:Y:S04]  /*0b80*/  LDG.E.64 R20, desc[UR4][R12.64+0x400] ;  /* 0x000400040c147981 */ /* 0x000f68000c1e1b00 */
[----:B------:R-:W5:Y:S04]  /*0b90*/  LDG.E.64 R22, desc[UR4][R12.64+0x800] ;  /* 0x000800040c167981 */ /* 0x000f68000c1e1b00 */
[----:B------:R-:W5:Y:S01]  /*0ba0*/  LDG.E.64 R24, desc[UR4][R12.64+0xc00] ;  /* 0x000c00040c187981 */ /* 0x000f62000c1e1b00 */
[----:B---3--:R-:W-:-:S04]  /*0bb0*/  IMAD.WIDE.U32 R4, R4, 0x4, R14 ;  /* 0x0000000404047825 */ /* 0x008fc800078e000e */
[----:B------:R-:W-:Y:S01]  /*0bc0*/  IMAD.WIDE.U32 R4, R0, 0x8, R4 ;  /* 0x0000000800047825 */ /* 0x000fe200078e0004 */
[----:B----4-:R-:W-:Y:S02]  /*0bd0*/  FSETP.GT.FTZ.AND P3, PT, R2, RZ, PT ;  /* 0x000000ff0200720b */ /* 0x010fe40003f74000 */
[----:B------:R-:W-:Y:S02]  /*0be0*/  FSETP.GT.FTZ.AND P2, PT, R3, RZ, PT ;  /* 0x000000ff0300720b */ /* 0x000fe40003f54000 */
[----:B--2---:R-:W-:Y:S02]  /*0bf0*/  FSETP.GT.FTZ.AND P1, PT, R8, RZ, PT ;  /* 0x000000ff0800720b */ /* 0x004fe40003f34000 */
[----:B------:R-:W-:Y:S02]  /*0c00*/  FSETP.GT.FTZ.AND P0, PT, R9, RZ, PT ;  /* 0x000000ff0900720b */ /* 0x000fe40003f14000 */
[----:B-----5:R-:W-:Y:S02]  /*0c10*/  FSETP.GT.FTZ.AND P5, PT, R16, RZ, PT ;  /* 0x000000ff1000720b */ /* 0x020fe40003fb4000 */
[----:B------:R-:W-:-:S03]  /*0c20*/  FSETP.GT.FTZ.AND P6, PT, R17, RZ, PT ;  /* 0x000000ff1100720b */ /* 0x000fc60003fd4000 */
[----:B------:R-:W-:Y:S01]  /*0c30*/  @!P3 FMUL.FTZ R2, R2, R18 ;  /* 0x000000120202b220 */ /* 0x000fe20000410000 */
[----:B------:R-:W-:Y:S02]  /*0c40*/  FSETP.GT.FTZ.AND P3, PT, R6, RZ, PT ;  /* 0x000000ff0600720b */ /* 0x000fe40003f74000 */
[----:B------:R-:W-:Y:S01]  /*0c50*/  FSETP.GT.FTZ.AND P4, PT, R7, RZ, PT ;  /* 0x000000ff0700720b */ /* 0x000fe20003f94000 */
[----:B------:R-:W-:Y:S01]  /*0c60*/  @!P2 FMUL.FTZ R3, R3, R19 ;  /* 0x000000130303a220 */ /* 0x000fe20000410000 */
[----:B------:R-:W-:Y:S01]  /*0c70*/  @!P1 FMUL.FTZ R8, R8, R20 ;  /* 0x0000001408089220 */ /* 0x000fe20000410000 */
[----:B------:R-:W-:Y:S02]  /*0c80*/  @!P0 FMUL.FTZ R9, R9, R21 ;  /* 0x0000001509098220 */ /* 0x000fe40000410000 */
[----:B------:R-:W-:-:S06]  /*0c90*/  @!P5 FMUL.FTZ R16, R16, R24 ;  /* 0x000000181010d220 */ /* 0x000fcc0000410000 */
[----:B------:R-:W-:Y:S01]  /*0ca0*/  @!P3 FMUL.FTZ R6, R6, R22 ;  /* 0x000000160606b220 */ /* 0x000fe20000410000 */
[----:B------:R-:W-:Y:S01]  /*0cb0*/  @!P6 FMUL.FTZ R17, R17, R25 ;  /* 0x000000191111e220 */ /* 0x000fe20000410000 */
[----:B------:R-:W-:Y:S01]  /*0cc0*/  @!P4 FMUL.FTZ R7, R7, R23 ;  /* 0x000000170707c220 */ /* 0x000fe20000410000 */
[----:B------:R-:W-:Y:S04]  /*0cd0*/  STG.E.64 desc[UR4][R4.64], R2 ;  /* 0x0000000204007986 */ /* 0x000fe8000c101b04 */
[----:B------:R-:W-:Y:S04]  /*0ce0*/  STG.E.64 desc[UR4][R4.64+0x400], R8 ;  /* 0x0004000804007986 */ /* 0x000fe8000c101b04 */
[----:B------:R-:W-:Y:S04]  /*0cf0*/  STG.E.64 desc[UR4][R4.64+0x800], R6 ;  /* 0x0008000604007986 */ /* 0x000fe8000c101b04 */
[----:B------:R-:W-:Y:S01]  /*0d00*/  STG.E.64 desc[UR4][R4.64+0xc00], R16 ;  /* 0x000c001004007986 */ /* 0x000fe2000c101b04 */
[----:B------:R-:W-:Y:S05]  /*0d10*/  EXIT ;  /* 0x000000000000794d */ /* 0x000fea0003800000 */
.L_x_2844:
        /* <DEDUP_REMOVED lines=14> */
.L_x_3685:


//--------------------- .text._ZN2at6native29vectorized_elementwise_kernelILi4EZZZNS0_12prelu_kernelERNS_14TensorIteratorEENKUlvE_clEvENKUlvE0_clEvEUlffE_St5arrayIPcLm3EEEEviT0_T1_ --------------------------
	.section	.text._ZN2at6native29vectorized_elementwise_kernelILi4EZZZNS0_12prelu_kernelERNS_14TensorIteratorEENKUlvE_clEvENKUlvE0_clEvEUlffE_St5arrayIPcLm3EEEEviT0_T1_,"ax",@progbits
	.align	128
        .global         _ZN2at6native29vectorized_elementwise_kernelILi4EZZZNS0_12prelu_kernelERNS_14TensorIteratorEENKUlvE_clEvENKUlvE0_clEvEUlffE_St5arrayIPcLm3EEEEviT0_T1_
        .type           _ZN2at6native29vectorized_elementwise_kernelILi4EZZZNS0_12prelu_kernelERNS_14TensorIteratorEENKUlvE_clEvENKUlvE0_clEvEUlffE_St5arrayIPcLm3EEEEviT0_T1_,@function
        .size           _ZN2at6native29vectorized_elementwise_kernelILi4EZZZNS0_12prelu_kernelERNS_14TensorIteratorEENKUlvE_clEvENKUlvE0_clEvEUlffE_St5arrayIPcLm3EEEEviT0_T1_,(.L_x_3686 - _ZN2at6native29vectorized_elementwise_kernelILi4EZZZNS0_12prelu_kernelERNS_14TensorIteratorEENKUlvE_clEvENKUlvE0_clEvEUlffE_St5arrayIPcLm3EEEEviT0_T1_)
        .other          _ZN2at6native29vectorized_elementwise_kernelILi4EZZZNS0_12prelu_kernelERNS_14TensorIteratorEENKUlvE_clEvENKUlvE0_clEvEUlffE_St5arrayIPcLm3EEEEviT0_T1_,@"STO_CUDA_ENTRY STV_DEFAULT"
_ZN2at6native29vectorized_elementwise_kernelILi4EZZZNS0_12prelu_kernelERNS_14TensorIteratorEENKUlvE_clEvENKUlvE0_clEvEUlffE_St5arrayIPcLm3EEEEviT0_T1_:
.text._ZN2at6native29vectorized_elementwise_kernelILi4EZZZNS0_12prelu_kernelERNS_14TensorIteratorEENKUlvE_clEvENKUlvE0_clEvEUlffE_St5arrayIPcLm3EEEEviT0_T1_:
        /* <DEDUP_REMOVED lines=126> */
.L_x_2848:
[----:B------:R-:W-:-:S13]  /*07e0*/  ISETP.GE.U32.AND P0, PT, R7, R5, PT ;  /* 0x000000050700720c */ /* 0x000fda0003f06070 */
[----:B------:R-:W-:Y:S05]  /*07f0*/  @P0 BRA `(.L_x_2850) ;  /* 0x0000000000300947 */ /* 0x000fea0003800000 */
[----:B0-----:R-:W0:Y:S01]  /*0800*/  LDC.64 R12, c[0x0][0x388] ;  /* 0x0000e200ff0c7b82 */ /* 0x001e220000000a00 */
[----:B------:R-:W-:Y:S02]  /*0810*/  IADD3 R15, PT, PT, R4, R7, RZ ;  /* 0x00000007040f7210 */ /* 0x000fe40007ffe0ff */
[----:B------:R-:W-:-:S03]  /*0820*/  IADD3 R7, PT, PT, R7, 0x80, RZ ;  /* 0x0000008007077810 */ /* 0x000fc60007ffe0ff */
[----:B0-----:R-:W-:-:S05]  /*0830*/  IMAD.WIDE.U32 R12, R15, 0x4, R12 ;  /* 0x000000040f0c7825 */ /* 0x001fca00078e000c */
[----:B------:R1:W-:Y:S02]  /*0840*/  STG.E desc[UR4][R12.64], R9 ;  /* 0x000000090c007986 */ /* 0x0003e4000c101904 */
.L_x_2849:
[----:B------:R-:W-:-:S13]  /*0850*/  ISETP.GE.U32.AND P0, PT, R7, R5, PT ;  /* 0x000000050700720c */ /* 0x000fda0003f06070 */
[----:B------:R-:W-:Y:S05]  /*0860*/  @P0 BRA `(.L_x_2851) ;  /* 0x0000000000300947 */ /* 0x000fea0003800000 */
[----:B-1----:R-:W1:Y:S01]  /*0870*/  LDC.64 R8, c[0x0][0x388] ;  /* 0x0000e200ff087b82 */ /* 0x002e620000000a00 */
[----:B0-----:R-:W-:Y:S01]  /*0880*/  IMAD.IADD R13, R4, 0x1, R7 ;  /* 0x00000001040d7824 */ /* 0x001fe200078e0207 */
[----:B------:R-:W-:-:S03]  /*0890*/  IADD3 R7, PT, PT, R7, 0x80, RZ ;  /* 0x0000008007077810 */ /* 0x000fc60007ffe0ff */
[----:B-1----:R-:W-:-:S05]  /*08a0*/  IMAD.WIDE.U32 R8, R13, 0x4, R8 ;  /* 0x000000040d087825 */ /* 0x002fca00078e0008 */
[----:B------:R1:W-:Y:S02]  /*08b0*/  STG.E desc[UR4][R8.64], R10 ;  /* 0x0000000a08007986 */ /* 0x0003e4000c101904 */
.L_x_2850:
[----:B------:R-:W-:-:S13]  /*08c0*/  ISETP.GE.U32.AND P0, PT, R7, R5, PT ;  /* 0x000000050700720c */ /* 0x000fda0003f06070 */
[----:B------:R-:W-:Y:S05]  /*08d0*/  @P0 BRA `(.L_x_2852) ;  /* 0x0000000000340947 */ /* 0x000fea0003800000 */
[----:B01----:R-:W0:Y:S01]  /*08e0*/  LDC.64 R8, c[0x0][0x388] ;  /* 0x0000e200ff087b82 */ /* 0x003e220000000a00 */
[----:B------:R-:W-:Y:S01]  /*08f0*/  IADD3 R13, PT, PT, R4, R7, RZ ;  /* 0x00000007040d7210 */ /* 0x000fe20007ffe0ff */
[----:B------:R-:W-:-:S04]  /*0900*/  VIADD R7, R7, 0x80 ;  /* 0x0000008007077836 */ /* 0x000fc80000000000 */
[----:B0-----:R-:W-:-:S05]  /*0910*/  IMAD.WIDE.U32 R8, R13, 0x4, R8 ;  /* 0x000000040d087825 */ /* 0x001fca00078e0008 */
[----:B------:R2:W-:Y:S02]  /*0920*/  STG.E desc[UR4][R8.64], R11 ;  /* 0x0000000b08007986 */ /* 0x0005e4000c101904 */
.L_x_2851:
        /* <DEDUP_REMOVED lines=8> */
.L_x_2852:
[----:B------:R-:W-:Y:S05]  /*09b0*/  BSYNC.RELIABLE B1 ;  /* 0x0000000000017941 */ /* 0x000fea0003800100 */
.L_x_2847:
[----:B------:R-:W-:-:S13]  /*09c0*/  ISETP.GE.U32.AND P0, PT, R7, R5, PT ;  /* 0x000000050700720c */ /* 0x000fda0003f06070 */
[----:B012---:R-:W0:Y:S01]  /*09d0*/  @!P0 LDC.64 R8, c[0x0][0x388] ;  /* 0x0000e200ff088b82 */ /* 0x007e220000000a00 */
[----:B------:R-:W-:Y:S01]  /*09e0*/  @!P0 IMAD.IADD R11, R4, 0x1, R7 ;  /* 0x00000001040b8824 */ /* 0x000fe200078e0207 */
[----:B------:R-:W-:-:S03]  /*09f0*/  @!P0 IADD3 R7, PT, PT, R7, 0x80, RZ ;  /* 0x0000008007078810 */ /* 0x000fc60007ffe0ff */
[----:B0-----:R-:W-:-:S05]  /*0a00*/  @!P0 IMAD.WIDE.U32 R8, R11, 0x4, R8 ;  /* 0x000000040b088825 */ /* 0x001fca00078e0008 */
[----:B------:R3:W-:Y:S02]  /*0a10*/  @!P0 STG.E desc[UR4][R8.64], R0 ;  /* 0x0000000008008986 */ /* 0x0007e4000c101904 */
.L_x_2853:
[----:B------:R-:W-:Y:S05]  /*0a20*/  BSYNC.RECONVERGENT B0 ;  /* 0x0000000000007941 */ /* 0x000fea0003800200 */
.L_x_2846:
        /* <DEDUP_REMOVED lines=8> */
.L_x_2845:
[----:B------:R-:W0:Y:S01]  /*0ab0*/  S2R R0, SR_TID.X ;  /* 0x0000000000007919 */ /* 0x000e220000002100 */
[----:B------:R-:W1:Y:S08]  /*0ac0*/  LDC.64 R2, c[0x0][0x390] ;  /* 0x0000e400ff027b82 */ /* 0x000e700000000a00 */
[----:B------:R-:W2:Y:S08]  /*0ad0*/  LDC.64 R6, c[0x0][0x398] ;  /* 0x0000e600ff067b82 */ /* 0x000eb00000000a00 */
[----:B------:R-:W3:Y:S01]  /*0ae0*/  LDC.64 R24, c[0x0][0x388] ;  /* 0x0000e200ff187b82 */ /* 0x000ee20000000a00 */
[----:B-1----:R-:W-:-:S04]  /*0af0*/  IMAD.WIDE.U32 R2, R4, 0x4, R2 ;  /* 0x0000000404027825 */ /* 0x002fc800078e0002 */
[----:B0-----:R-:W-:-:S05]  /*0b00*/  IMAD.WIDE.U32 R2, R0, 0x10, R2 ;  /* 0x0000001000027825 */ /* 0x001fca00078e0002 */
[----:B------:R-:W4:Y:S01]  /*0b10*/  LDG.E.128 R8, desc[UR4][R2.64] ;  /* 0x0000000402087981 */ /* 0x000f22000c1e1d00 */
[----:B--2---:R-:W-:-:S03]  /*0b20*/  IMAD.WIDE.U32 R6, R4, 0x4, R6 ;  /* 0x0000000404067825 */ /* 0x004fc600078e0006 */
[----:B------:R-:W2:Y:S01]  /*0b30*/  LDG.E.128 R16, desc[UR4][R2.64+0x800] ;  /* 0x0008000402107981 */ /* 0x000ea2000c1e1d00 */
[----:B------:R-:W-:-:S05]  /*0b40*/  IMAD.WIDE.U32 R6, R0, 0x10, R6 ;  /* 0x0000001000067825 */ /* 0x000fca00078e0006 */
[----:B------:R-:W5:Y:S04]  /*0b50*/  LDG.E.128 R12, desc[UR4][R6.64] ;  /* 0x00000004060c7981 */ /* 0x000f68000c1e1d00 */
[----:B------:R-:W5:Y:S01]  /*0b60*/  LDG.E.128 R20, desc[UR4][R6.64+0x800] ;  /* 0x0008000406147981 */ /* 0x000f62000c1e1d00 */
[----:B---3--:R-:W-:-:S04]  /*0b70*/  IMAD.WIDE.U32 R4, R4, 0x4, R24 ;  /* 0x0000000404047825 */ /* 0x008fc800078e0018 */
[----:B------:R-:W-:Y:S01]  /*0b80*/  IMAD.WIDE.U32 R4, R0, 0x10, R4 ;  /* 0x0000001000047825 */ /* 0x000fe200078e0004 */
[----:B----4-:R-:W-:Y:S02]  /*0b90*/  FSETP.GT.FTZ.AND P3, PT, R8, RZ, PT ;  /* 0x000000ff0800720b */ /* 0x010fe40003f74000 */
[----:B------:R-:W-:Y:S02]  /*0ba0*/  FSETP.GT.FTZ.AND P2, PT, R9, RZ, PT ;  /* 0x000000ff0900720b */ /* 0x000fe40003f54000 */
[----:B------:R-:W-:Y:S02]  /*0bb0*/  FSETP.GT.FTZ.AND P1, PT, R10, RZ, PT ;  /* 0x000000ff0a00720b */ /* 0x000fe40003f34000 */
[----:B------:R-:W-:Y:S02]  /*0bc0*/  FSETP.GT.FTZ.AND P0, PT, R11, RZ, PT ;  /* 0x000000ff0b00720b */ /* 0x000fe40003f14000 */
[----:B--2---:R-:W-:Y:S02]  /*0bd0*/  FSETP.GT.FTZ.AND P4, PT, R17, RZ, PT ;  /* 0x000000ff1100720b */ /* 0x004fe40003f94000 */
[----:B------:R-:W-:-:S02]  /*0be0*/  FSETP.GT.FTZ.AND P5, PT, R18, RZ, PT ;  /* 0x000000ff1200720b */ /* 0x000fc40003fb4000 */
[----:B------:R-:W-:Y:S01]  /*0bf0*/  FSETP.GT.FTZ.AND P6, PT, R19, RZ, PT ;  /* 0x000000ff1300720b */ /* 0x000fe20003fd4000 */
[----:B-----5:R-:W-:Y:S01]  /*0c00*/  @!P3 FMUL.FTZ R8, R8, R12 ;  /* 0x0000000c0808b220 */ /* 0x020fe20000410000 */
[----:B------:R-:W-:Y:S01]  /*0c10*/  FSETP.GT.FTZ.AND P3, PT, R16, RZ, PT ;  /* 0x000000ff1000720b */ /* 0x000fe20003f74000 */
[----:B------:R-:W-:Y:S02]  /*0c20*/  @!P2 FMUL.FTZ R9, R9, R13 ;  /* 0x0000000d0909a220 */ /* 0x000fe40000410000 */
[----:B------:R-:W-:Y:S02]  /*0c30*/  @!P1 FMUL.FTZ R10, R10, R14 ;  /* 0x0000000e0a0a9220 */ /* 0x000fe40000410000 */
[----:B------:R-:W-:Y:S02]  /*0c40*/  @!P0 FMUL.FTZ R11, R11, R15 ;  /* 0x0000000f0b0b8220 */ /* 0x000fe40000410000 */
[----:B------:R-:W-:Y:S02]  /*0c50*/  @!P4 FMUL.FTZ R17, R17, R21 ;  /* 0x000000151111c220 */ /* 0x000fe40000410000 */
[----:B------:R-:W-:-:S02]  /*0c60*/  @!P5 FMUL.FTZ R18, R18, R22 ;  /* 0x000000161212d220 */ /* 0x000fc40000410000 */
[----:B------:R-:W-:Y:S02]  /*0c70*/  @!P6 FMUL.FTZ R19, R19, R23 ;  /* 0x000000171313e220 */ /* 0x000fe40000410000 */
[----:B------:R-:W-:Y:S01]  /*0c80*/  @!P3 FMUL.FTZ R16, R16, R20 ;  /* 0x000000141010b220 */ /* 0x000fe20000410000 */
[----:B------:R-:W-:Y:S04]  /*0c90*/  STG.E.128 desc[UR4][R4.64], R8 ;  /* 0x0000000804007986 */ /* 0x000fe8000c101d04 */
[----:B------:R-:W-:Y:S01]  /*0ca0*/  STG.E.128 desc[UR4][R4.64+0x800], R16 ;  /* 0x0008001004007986 */ /* 0x000fe2000c101d04 */
[----:B------:R-:W-:Y:S05]  /*0cb0*/  EXIT ;  /* 0x000000000000794d */ /* 0x000fea0003800000 */
.L_x_2854:
        /* <DEDUP_REMOVED lines=12> */
.L_x_3686:


//--------------------- .text._ZN2at6native29vectorized_elementwise_kernelILi8EZZZNS0_12prelu_kernelERNS_14TensorIteratorEENKUlvE_clEvENKUlvE0_clEvEUlffE_St5arrayIPcLm3EEEEviT0_T1_ --------------------------
	.section	.text._ZN2at6native29vectorized_elementwise_kernelILi8EZZZNS0_12prelu_kernelERNS_14TensorIteratorEENKUlvE_clEvENKUlvE0_clEvEUlffE_St5arrayIPcLm3EEEEviT0_T1_,"ax",@progbits
	.align	128
        .global         _ZN2at6native29vectorized_elementwise_kernelILi8EZZZNS0_12prelu_kernelERNS_14TensorIteratorEENKUlvE_clEvENKUlvE0_clEvEUlffE_St5arrayIPcLm3EEEEviT0_T1_
        .type           _ZN2at6native29vectorized_elementwise_kernelILi8EZZZNS0_12prelu_kernelERNS_14TensorIteratorEENKUlvE_clEvENKUlvE0_clEvEUlffE_St5arrayIPcLm3EEEEviT0_T1_,@function
        .size           _ZN2at6native29vectorized_elementwise_kernelILi8EZZZNS0_12prelu_kernelERNS_14TensorIteratorEENKUlvE_clEvENKUlvE0_clEvEUlffE_St5arrayIPcLm3EEEEviT0_T1_,(.L_x_3687 - _ZN2at6native29vectorized_elementwise_kernelILi8EZZZNS0_12prelu_kernelERNS_14TensorIteratorEENKUlvE_clEvENKUlvE0_clEvEUlffE_St5arrayIPcLm3EEEEviT0_T1_)
        .other          _ZN2at6native29vectorized_elementwise_kernelILi8EZZZNS0_12prelu_kernelERNS_14TensorIteratorEENKUlvE_clEvENKUlvE0_clEvEUlffE_St5arrayIPcLm3EEEEviT0_T1_,@"STO_CUDA_ENTRY STV_DEFAULT"
_ZN2at6native29vectorized_elementwise_kernelILi8EZZZNS0_12prelu_kernelERNS_14TensorIteratorEENKUlvE_clEvENKUlvE0_clEvEUlffE_St5arrayIPcLm3EEEEviT0_T1_:
.text._ZN2at6native29vectorized_elementwise_kernelILi8EZZZNS0_12prelu_kernelERNS_14TensorIteratorEENKUlvE_clEvENKUlvE0_clEvEUlffE_St5arrayIPcLm3EEEEviT0_T1_:
        /* <DEDUP_REMOVED lines=126> */
.L_x_2858:
[----:B------:R-:W-:-:S13]  /*07e0*/  ISETP.GE.U32.AND P0, PT, R7, R5, PT ;  /* 0x000000050700720c */ /* 0x000fda0003f06070 */
[----:B------:R-:W-:Y:S05]  /*07f0*/  @P0 BRA `(.L_x_2860) ;  /* 0x0000000000300947 */ /* 0x000fea0003800000 */
[----:B0-----:R-:W0:Y:S01]  /*0800*/  LDC.64 R12, c[0x0][0x388] ;  /* 0x0000e200ff0c7b82 */ /* 0x001e220000000a00 */
[----:B------:R-:W-:Y:S02]  /*0810*/  IADD3 R15, PT, PT, R4, R7, RZ ;  /* 0x00000007040f7210 */ /* 0x000fe40007ffe0ff */
[----:B------:R-:W-:-:S03]  /*0820*/  IADD3 R7, PT, PT, R7, 0x80, RZ ;  /* 0x0000008007077810 */ /* 0x000fc60007ffe0ff */
[----:B0-----:R-:W-:-:S05]  /*0830*/  IMAD.WIDE.U32 R12, R15, 0x4, R12 ;  /* 0x000000040f0c7825 */ /* 0x001fca00078e000c */
[----:B------:R1:W-:Y:S02]  /*0840*/  STG.E desc[UR4][R12.64], R9 ;  /* 0x000000090c007986 */ /* 0x0003e4000c101904 */
.L_x_2859:
[----:B------:R-:W-:-:S13]  /*0850*/  ISETP.GE.U32.AND P0, PT, R7, R5, PT ;  /* 0x000000050700720c */ /* 0x000fda0003f06070 */
[----:B------:R-:W-:Y:S05]  /*0860*/  @P0 BRA `(.L_x_2861) ;  /* 0x0000000000300947 */ /* 0x000fea0003800000 */
[----:B-1----:R-:W1:Y:S01]  /*0870*/  LDC.64 R8, c[0x0][0x388] ;  /* 0x0000e200ff087b82 */ /* 0x002e620000000a00 */
[----:B0-----:R-:W-:Y:S01]  /*0880*/  IMAD.IADD R13, R4, 0x1, R7 ;  /* 0x00000001040d7824 */ /* 0x001fe200078e0207 */
[----:B------:R-:W-:-:S03]  /*0890*/  IADD3 R7, PT, PT, R7, 0x80, RZ ;  /* 0x0000008007077810 */ /* 0x000fc60007ffe0ff */
[----:B-1----:R-:W-:-:S05]  /*08a0*/  IMAD.WIDE.U32 R8, R13, 0x4, R8 ;  /* 0x000000040d087825 */ /* 0x002fca00078e0008 */
[----:B------:R1:W-:Y:S02]  /*08b0*/  STG.E desc[UR4][R8.64], R10 ;  /* 0x0000000a08007986 */ /* 0x0003e4000c101904 */
.L_x_2860:
[----:B------:R-:W-:-:S13]  /*08c0*/  ISETP.GE.U32.AND P0, PT, R7, R5, PT ;  /* 0x000000050700720c */ /* 0x000fda0003f06070 */
[----:B------:R-:W-:Y:S05]  /*08d0*/  @P0 BRA `(.L_x_2862) ;  /* 0x0000000000340947 */ /* 0x000fea0003800000 */
[----:B01----:R-:W0:Y:S01]  /*08e0*/  LDC.64 R8, c[0x0][0x388] ;  /* 0x0000e200ff087b82 */ /* 0x003e220000000a00 */
[----:B------:R-:W-:Y:S01]  /*08f0*/  IADD3 R13, PT, PT, R4, R7, RZ ;  /* 0x00000007040d7210 */ /* 0x000fe20007ffe0ff */
[----:B------:R-:W-:-:S04]  /*0900*/  VIADD R7, R7, 0x80 ;  /* 0x0000008007077836 */ /* 0x000fc80000000000 */
[----:B0-----:R-:W-:-:S05]  /*0910*/  IMAD.WIDE.U32 R8, R13, 0x4, R8 ;  /* 0x000000040d087825 */ /* 0x001fca00078e0008 */
[----:B------:R2:W-:Y:S02]  /*0920*/  STG.E desc[UR4][R8.64], R11 ;  /* 0x0000000b08007986 */ /* 0x0005e4000c101904 */
.L_x_2861:
        /* <DEDUP_REMOVED lines=8> */
.L_x_2862:
[----:B------:R-:W-:Y:S05]  /*09b0*/  BSYNC.RELIABLE B1 ;  /* 0x0000000000017941 */ /* 0x000fea0003800100 */
.L_x_2857:
[----:B------:R-:W-:-:S13]  /*09c0*/  ISETP.GE.U32.AND P0, PT, R7, R5, PT ;  /* 0x000000050700720c */ /* 0x000fda0003f06070 */
[----:B012---:R-:W0:Y:S01]  /*09d0*/  @!P0 LDC.64 R8, c[0x0][0x388] ;  /* 0x0000e200ff088b82 */ /* 0x007e220000000a00 */
[----:B------:R-:W-:Y:S01]  /*09e0*/  @!P0 IMAD.IADD R11, R4, 0x1, R7 ;  /* 0x00000001040b8824 */ /* 0x000fe200078e0207 */
[----:B------:R-:W-:-:S03]  /*09f0*/  @!P0 IADD3 R7, PT, PT, R7, 0x80, RZ ;  /* 0x0000008007078810 */ /* 0x000fc60007ffe0ff */
[----:B0-----:R-:W-:-:S05]  /*0a00*/  @!P0 IMAD.WIDE.U32 R8, R11, 0x4, R8 ;  /* 0x000000040b088825 */ /* 0x001fca00078e0008 */
[----:B------:R3:W-:Y:S02]  /*0a10*/  @!P0 STG.E desc[UR4][R8.64], R0 ;  /* 0x0000000008008986 */ /* 0x0007e4000c101904 */
.L_x_2863:
[----:B------:R-:W-:Y:S05]  /*0a20*/  BSYNC.RECONVERGENT B0 ;  /* 0x0000000000007941 */ /* 0x000fea0003800200 */
.L_x_2856:
        /* <DEDUP_REMOVED lines=8> */
.L_x_2855:
[----:B------:R-:W0:Y:S01]  /*0ab0*/  S2R R0, SR_TID.X ;  /* 0x0000000000007919 */ /* 0x000e220000002100 */
[----:B------:R-:W1:Y:S08]  /*0ac0*/  LDC.64 R2, c[0x0][0x390] ;  /* 0x0000e400ff027b82 */ /* 0x000e700000000a00 */
[----:B------:R-:W2:Y:S08]  /*0ad0*/  LDC.64 R6, c[0x0][0x398] ;  /* 0x0000e600ff067b82 */ /* 0x000eb00000000a00 */
[----:B------:R-:W3:Y:S01]  /*0ae0*/  LDC.64 R24, c[0x0][0x388] ;  /* 0x0000e200ff187b82 */ /* 0x000ee20000000a00 */
[----:B-1----:R-:W-:-:S04]  /*0af0*/  IMAD.WIDE.U32 R2, R4, 0x4, R2 ;  /* 0x0000000404027825 */ /* 0x002fc800078e0002 */
[----:B0-----:R-:W-:-:S05]  /*0b00*/  IMAD.WIDE.U32 R2, R0, 0x20, R2 ;  /* 0x0000002000027825 */ /* 0x001fca00078e0002 */
[----:B------:R-:W4:Y:S01]  /*0b10*/  LDG.E.ENL2.256 R12, R8, desc[UR4][R2.64] ;  /* 0xfe0000040208797e */ /* 0x000f22000812190c */
[----:B--2---:R-:W-:-:S04]  /*0b20*/  IMAD.WIDE.U32 R6, R4, 0x4, R6 ;  /* 0x0000000404067825 */ /* 0x004fc800078e0006 */
[----:B------:R-:W-:-:S05]  /*0b30*/  IMAD.WIDE.U32 R6, R0, 0x20, R6 ;  /* 0x0000002000067825 */ /* 0x000fca00078e0006 */
[----:B------:R-:W2:Y:S01]  /*0b40*/  LDG.E.ENL2.256 R16, R20, desc[UR4][R6.64] ;  /* 0xfe0000040614797e */ /* 0x000ea20008121910 */
[----:B---3--:R-:W-:-:S04]  /*0b50*/  IMAD.WIDE.U32 R4, R4, 0x4, R24 ;  /* 0x0000000404047825 */ /* 0x008fc800078e0018 */
[----:B------:R-:W-:Y:S01]  /*0b60*/  IMAD.WIDE.U32 R4, R0, 0x20, R4 ;  /* 0x0000002000047825 */ /* 0x000fe200078e0004 */
[----:B----4-:R-:W-:Y:S02]  /*0b70*/  FSETP.GT.FTZ.AND P1, PT, R8, RZ, PT ;  /* 0x000000ff0800720b */ /* 0x010fe40003f34000 */
[----:B------:R-:W-:Y:S02]  /*0b80*/  FSETP.GT.FTZ.AND P0, PT, R9, RZ, PT ;  /* 0x000000ff0900720b */ /* 0x000fe40003f14000 */
[----:B------:R-:W-:Y:S02]  /*0b90*/  FSETP.GT.FTZ.AND P2, PT, R11, RZ, PT ;  /* 0x000000ff0b00720b */ /* 0x000fe40003f54000 */
[----:B------:R-:W-:Y:S02]  /*0ba0*/  FSETP.GT.FTZ.AND P3, PT, R12, RZ, PT ;  /* 0x000000ff0c00720b */ /* 0x000fe40003f74000 */
[----:B------:R-:W-:Y:S02]  /*0bb0*/  FSETP.GT.FTZ.AND P4, PT, R13, RZ, PT ;  /* 0x000000ff0d00720b */ /* 0x000fe40003f94000 */
[----:B------:R-:W-:-:S02]  /*0bc0*/  FSETP.GT.FTZ.AND P5, PT, R14, RZ, PT ;  /* 0x000000ff0e00720b */ /* 0x000fc40003fb4000 */
[----:B------:R-:W-:Y:S01]  /*0bd0*/  FSETP.GT.FTZ.AND P6, PT, R15, RZ, PT ;  /* 0x000000ff0f00720b */ /* 0x000fe20003fd4000 */
[----:B--2---:R-:W-:Y:S01]  /*0be0*/  @!P1 FMUL.FTZ R8, R8, R20 ;  /* 0x0000001408089220 */ /* 0x004fe20000410000 */
[----:B------:R-:W-:Y:S01]  /*0bf0*/  FSETP.GT.FTZ.AND P1, PT, R10, RZ, PT ;  /* 0x000000ff0a00720b */ /* 0x000fe20003f34000 */
[----:B------:R-:W-:Y:S02]  /*0c00*/  @!P0 FMUL.FTZ R9, R9, R21 ;  /* 0x0000001509098220 */ /* 0x000fe40000410000 */
[----:B------:R-:W-:Y:S02]  /*0c10*/  @!P2 FMUL.FTZ R11, R11, R23 ;  /* 0x000000170b0ba220 */ /* 0x000fe40000410000 */
[----:B------:R-:W-:Y:S02]  /*0c20*/  @!P3 FMUL.FTZ R12, R12, R16 ;  /* 0x000000100c0cb220 */ /* 0x000fe40000410000 */
[----:B------:R-:W-:Y:S02]  /*0c30*/  @!P4 FMUL.FTZ R13, R13, R17 ;  /* 0x000000110d0dc220 */ /* 0x000fe40000410000 */
[----:B------:R-:W-:-:S02]  /*0c40*/  @!P5 FMUL.FTZ R14, R14, R18 ;  /* 0x000000120e0ed220 */ /* 0x000fc40000410000 */
[----:B------:R-:W-:Y:S02]  /*0c50*/  @!P6 FMUL.FTZ R15, R15, R19 ;  /* 0x000000130f0fe220 */ /* 0x000fe40000410000 */
[----:B------:R-:W-:-:S05]  /*0c60*/  @!P1 FMUL.FTZ R10, R10, R22 ;  /* 0x000000160a0a9220 */ /* 0x000fca0000410000 */
[----:B------:R-:W-:Y:S01]  /*0c70*/  STG.E.ENL2.256 desc[UR4][R4.64], R8, R12 ;  /* 0xf8000008040c797f */ /* 0x000fe2000f121804 */
[----:B------:R-:W-:Y:S05]  /*0c80*/  EXIT ;  /* 0x000000000000794d */ /* 0x000fea0003800000 */
.L_x_2864:
        /* <DEDUP_REMOVED lines=15> */
.L_x_3687:


//--------------------- .text._ZN2at6native18elementwise_kernelILi128ELi4EZNS0_15gpu_kernel_implIZZZNS0_12prelu_kernelERNS_14TensorIteratorEENKUlvE_clEvENKUlvE_clEvEUlddE_EEvRNS_18TensorIteratorBaseERKT_EUliE_EEviT1_ --------------------------
	.section	.text._ZN2at6native18elementwise_kernelILi128ELi4EZNS0_15gpu_kernel_implIZZZNS0_12prelu_kernelERNS_14TensorIteratorEENKUlvE_clEvENKUlvE_clEvEUlddE_EEvRNS_18TensorIteratorBaseERKT_EUliE_EEviT1_,"ax",@progbits
	.align	128
        .global         _ZN2at6native18elementwise_kernelILi128ELi4EZNS0_15gpu_kernel_implIZZZNS0_12prelu_kernelERNS_14TensorIteratorEENKUlvE_clEvENKUlvE_clEvEUlddE_EEvRNS_18TensorIteratorBaseERKT_EUliE_EEviT1_
        .type           _ZN2at6native18elementwise_kernelILi128ELi4EZNS0_15gpu_kernel_implIZZZNS0_12prelu_kernelERNS_14TensorIteratorEENKUlvE_clEvENKUlvE_clEvEUlddE_EEvRNS_18TensorIteratorBaseERKT_EUliE_EEviT1_,@function
        .size           _ZN2at6native18elementwise_kernelILi128ELi4EZNS0_15gpu_kernel_implIZZZNS0_12prelu_kernelERNS_14TensorIteratorEENKUlvE_clEvENKUlvE_clEvEUlddE_EEvRNS_18TensorIteratorBaseERKT_EUliE_EEviT1_,(.L_x_3688 - _ZN2at6native18elementwise_kernelILi128ELi4EZNS0_15gpu_kernel_implIZZZNS0_12prelu_kernelERNS_14TensorIteratorEENKUlvE_clEvENKUlvE_clEvEUlddE_EEvRNS_18TensorIteratorBaseERKT_EUliE_EEviT1_)
        .other          _ZN2at6native18elementwise_kernelILi128ELi4EZNS0_15gpu_kernel_implIZZZNS0_12prelu_kernelERNS_14TensorIteratorEENKUlvE_clEvENKUlvE_clEvEUlddE_EEvRNS_18TensorIteratorBaseERKT_EUliE_EEviT1_,@"STO_CUDA_ENTRY STV_DEFAULT"
_ZN2at6native18elementwise_kernelILi128ELi4EZNS0_15gpu_kernel_implIZZZNS0_12prelu_kernelERNS_14TensorIteratorEENKUlvE_clEvENKUlvE_clEvEUlddE_EEvRNS_18TensorIteratorBaseERKT_EUliE_EEviT1_:
.text._ZN2at6native18elementwise_kernelILi128ELi4EZNS0_15gpu_kernel_implIZZZNS0_12prelu_kernelERNS_14TensorIteratorEENKUlvE_clEvENKUlvE_clEvEUlddE_EEvRNS_18TensorIteratorBaseERKT_EUliE_EEviT1_:
        /* <DEDUP_REMOVED lines=19> */
[----:B------:R-:W-:Y:S02]  /*0130*/  HFMA2 R18, -RZ, RZ, 0, 0 ;  /* 0x00000000ff127431 */ /* 0x000fe400000001ff */
        /* <DEDUP_REMOVED lines=351> */
.L_x_2867:
[----:B------:R-:W0:Y:S01]  /*1730*/  LDCU.64 UR6, c[0x0][0x5f0] ;  /* 0x0000be00ff0677ac */ /* 0x000e220008000a00 */
[----:B------:R-:W-:Y:S01]  /*1740*/  BSSY.RECONVERGENT B6, `(.L_x_2868) ;  /* 0x00000ec000067945 */ /* 0x000fe20003800200 */
        /* <DEDUP_REMOVED lines=14> */
[----:B--2---:R0:W1:Y:S01]  /*1830*/  I2F.F64.S16 R16, R2 ;  /* 0x0000000200107312 */ /* 0x0040620000101c00 */
[----:B------:R-:W-:Y:S05]  /*1840*/  BRA `(.L_x_2874) ;  /* 0x0000000c006c7947 */ /* 0x000fea0003800000 */
.L_x_2872:
[----:B------:R-:W2:Y:S02]  /*1850*/  LDG.E.U8 R2, desc[UR36][R2.64] ;  /* 0x0000002402027981 */ /* 0x000ea4000c1e1100 */
[----:B--2---:R0:W1:Y:S01]  /*1860*/  I2F.F64.U16 R16, R2 ;  /* 0x0000000200107312 */ /* 0x0040620000101800 */
[----:B------:R-:W-:Y:S05]  /*1870*/  BRA `(.L_x_2874) ;  /* 0x0000000c00607947 */ /* 0x000fea0003800000 */
.L_x_2871:
[----:B------:R-:W-:-:S09]  /*1880*/  UISETP.NE.AND UP0, UPT, UR4, 0x2, UPT ;  /* 0x000000020400788c */ /* 0x000fd2000bf05270 */
[----:B------:R-:W-:Y:S05]  /*1890*/  BRA.U !UP0, `(.L_x_2875) ;  /* 0x0000000108287547 */ /* 0x000fea000b800000 */
[----:B------:R-:W-:-:S09]  /*18a0*/  UISETP.NE.AND UP0, UPT, UR4, 0x3, UPT ;  /* 0x000000030400788c */ /* 0x000fd2000bf05270 */
[----:B------:R-:W-:Y:S05]  /*18b0*/  BRA.U !UP0, `(.L_x_2876) ;  /* 0x0000000108147547 */ /* 0x000fea000b800000 */
[----:B------:R-:W-:-:S09]  /*18c0*/  UISETP.NE.AND UP0, UPT, UR4, 0x4, UPT ;  /* 0x000000040400788c */ /* 0x000fd2000bf05270 */
[----:B------:R-:W-:Y:S05]  /*18d0*/  BRA.U UP0, `(.L_x_2873) ;  /* 0x0000000900bc7547 */ /* 0x000fea000b800000 */
[----:B------:R-:W2:Y:S02]  /*18e0*/  LDG.E.64 R16, desc[UR36][R2.64] ;  /* 0x0000002402107981 */ /* 0x000ea4000c1e1b00 */
[----:B--2---:R-:W0:Y:S01]  /*18f0*/  I2F.F64.S64 R16, R16 ;  /* 0x0000001000107312 */ /* 0x004e220000301c00 */
[----:B------:R-:W-:Y:S05]  /*1900*/  BRA `(.L_x_2874) ;  /* 0x0000000c003c7947 */ /* 0x000fea0003800000 */
.L_x_2876:
[----:B------:R-:W2:Y:S02]  /*1910*/  LDG.E R2, desc[UR36][R2.64] ;  /* 0x0000002402027981 */ /* 0x000ea4000c1e1900 */
[----:B--2---:R0:W1:Y:S01]  /*1920*/  I2F.F64 R16, R2 ;  /* 0x0000000200107312 */ /* 0x0040620000201c00 */
[----:B------:R-:W-:Y:S05]  /*1930*/  BRA `(.L_x_2874) ;  /* 0x0000000c00307947 */ /* 0x000fea0003800000 */
.L_x_2875:
[----:B------:R-:W2:Y:S02]  /*1940*/  LDG.E.U16 R2, desc[UR36][R2.64] ;  /* 0x0000002402027981 */ /* 0x000ea4000c1e1500 */
[----:B--2---:R0:W1:Y:S01]  /*1950*/  I2F.F64.S16 R16, R2 ;  /* 0x0000000200107312 */ /* 0x0040620000101c00 */
[----:B------:R-:W-:Y:S05]  /*1960*/  BRA `(.L_x_2874) ;  /* 0x0000000c00247947 */ /* 0x000fea0003800000 */
.L_x_2870:
[----:B------:R-:W-:-:S09]  /*1970*/  UISETP.GT.AND UP0, UPT, UR4, 0x6, UPT ;  /* 0x000000060400788c */ /* 0x000fd2000bf04270 */
[----:B------:R-:W-:Y:S05]  /*1980*/  BRA.U UP0, `(.L_x_2877) ;  /* 0x0000000100347547 */ /* 0x000fea000b800000 */
[----:B------:R-:W-:-:S09]  /*1990*/  UISETP.NE.AND UP0, UPT, UR4, 0x5, UPT ;  /* 0x000000050400788c */ /* 0x000fd2000bf05270 */
[----:B------:R-:W-:Y:S05]  /*19a0*/  BRA.U !UP0, `(.L_x_2878) ;  /* 0x0000000108187547 */ /* 0x000fea000b800000 */
[----:B------:R-:W-:-:S09]  /*19b0*/  UISETP.NE.AND UP0, UPT, UR4, 0x6, UPT ;  /* 0x000000060400788c */ /* 0x000fd2000bf05270 */
[----:B------:R-:W-:Y:S05]  /*19c0*/  BRA.U UP0, `(.L_x_2873) ;  /* 0x0000000900807547 */ /* 0x000fea000b800000 */
[----:B------:R-:W2:Y:S02]  /*19d0*/  LDG.E R16, desc[UR36][R2.64] ;  /* 0x0000002402107981 */ /* 0x000ea4000c1e1900 */
[----:B--2---:R-:W-:-:S06]  /*19e0*/  FMUL.FTZ R16, R16, 1 ;  /* 0x3f80000010107820 */ /* 0x004fcc0000410000 */
[----:B------:R-:W0:Y:S01]  /*19f0*/  F2F.F64.F32 R16, R16 ;  /* 0x0000001000107310 */ /* 0x000e220000201800 */
[----:B------:R-:W-:Y:S05]  /*1a00*/  BRA `(.L_x_2874) ;  /* 0x0000000800fc7947 */ /* 0x000fea0003800000 */
.L_x_2878:
[----:B------:R-:W2:Y:S02]  /*1a10*/  LDG.E.U16 R0, desc[UR36][R2.64] ;  /* 0x0000002402007981 */ /* 0x000ea4000c1e1500 */
[----:B--2---:R-:W-:-:S05]  /*1a20*/  HADD2.F32 R0, -RZ, R0.H0_H0 ;  /* 0x20000000ff007230 */ /* 0x004fca0000004100 */
[----:B------:R-:W-:-:S04]  /*1a30*/  FMUL.FTZ R0, R0, 1 ;  /* 0x3f80000000007820 */ /* 0x000fc80000410000 */
[----:B------:R0:W1:Y:S01]  /*1a40*/  F2F.F64.F32 R16, R0 ;  /* 0x0000000000107310 */ /* 0x0000620000201800 */
[----:B------:R-:W-:Y:S05]  /*1a50*/  BRA `(.L_x_2874) ;  /* 0x0000000800e87947 */ /* 0x000fea0003800000 */
.L_x_2877:
[----:B------:R-:W-:-:S09]  /*1a60*/  UISETP.NE.AND UP0, UPT, UR4, 0x7, UPT ;  /* 0x000000070400788c */ /* 0x000fd2000bf05270 */
[----:B------:R-:W-:Y:S05]  /*1a70*/  BRA.U !UP0, `(.L_x_2879) ;  /* 0x0000000108347547 */ /* 0x000fea000b800000 */
        /* <DEDUP_REMOVED lines=8> */
.L_x_2880:
[----:B------:R-:W2:Y:S02]  /*1b00*/  LDG.E.U16 R2, desc[UR36][R2.64] ;  /* 0x0000002402027981 */ /* 0x000ea4000c1e1500 */
[----:B--2---:R-:W-:-:S05]  /*1b10*/  HADD2.F32 R0, -RZ, R2.H0_H0 ;  /* 0x20000002ff007230 */ /* 0x004fca0000004100 */
[----:B------:R-:W-:-:S04]  /*1b20*/  FMUL.FTZ R0, R0, 1 ;  /* 0x3f80000000007820 */ /* 0x000fc80000410000 */
[----:B------:R0:W1:Y:S01]  /*1b30*/  F2F.F64.F32 R16, R0 ;  /* 0x0000000000107310 */ /* 0x0000620000201800 */
[----:B------:R-:W-:Y:S05]  /*1b40*/  BRA `(.L_x_2874) ;  /* 0x0000000800ac7947 */ /* 0x000fea0003800000 */
.L_x_2879:
[----:B------:R0:W5:Y:S01]  /*1b50*/  LDG.E.64 R16, desc[UR36][R2.64] ;  /* 0x0000002402107981 */ /* 0x000162000c1e1b00 */
[----:B------:R-:W-:Y:S05]  /*1b60*/  BRA `(.L_x_2874) ;  /* 0x0000000800a47947 */ /* 0x000fea0003800000 */
.L_x_2869:
        /* <DEDUP_REMOVED lines=8> */
[----:B------:R-:W2:Y:S01]  /*1bf0*/  LDG.E.U8 R2, desc[UR36][R2.64] ;  /* 0x0000002402027981 */ /* 0x000ea2000c1e1100 */
[----:B------:R-:W-:Y:S01]  /*1c00*/  IMAD.MOV.U32 R16, RZ, RZ, RZ ;  /* 0x000000ffff107224 */ /* 0x000fe200078e00ff */
[----:B--2---:R-:W-:-:S04]  /*1c10*/  ISETP.NE.AND P0, PT, R2, RZ, PT ;  /* 0x000000ff0200720c */ /* 0x004fc80003f05270 */
[----:B------:R-:W-:Y:S01]  /*1c20*/  FSEL R17, RZ, 1.875, !P0 ;  /* 0x3ff00000ff117808 */ /* 0x000fe20004000000 */
[----:B------:R-:W-:Y:S08]  /*1c30*/  BRA `(.L_x_2874) ;  /* 0x0000000800707947 */ /* 0x000ff00003800000 */
.L_x_2883:
[----:B------:R0:W5:Y:S01]  /*1c40*/  LDG.E.64 R16, desc[UR36][R2.64] ;  /* 0x0000002402107981 */ /* 0x000162000c1e1b00 */
[----:B------:R-:W-:Y:S05]  /*1c50*/  BRA `(.L_x_2874) ;  /* 0x0000000800687947 */ /* 0x000fea0003800000 */
.L_x_2882:
        /* <DEDUP_REMOVED lines=23> */
[----:B------:R-:W-:-:S05]  /*1dd0*/  LOP3.LUT R5, R5, 0x80000000, R0, 0xf8, !PT ;  /* 0x8000000005057812 */ /* 0x000fca00078ef800 */
[----:B------:R-:W-:-:S04]  /*1de0*/  FMUL.FTZ R5, R5, 1 ;  /* 0x3f80000005057820 */ /* 0x000fc80000410000 */
[----:B------:R0:W1:Y:S01]  /*1df0*/  F2F.F64.F32 R16, R5 ;  /* 0x0000000500107310 */ /* 0x0000620000201800 */
[----:B------:R-:W-:Y:S05]  /*1e00*/  BRA `(.L_x_2874) ;  /* 0x0000000400fc7947 */ /* 0x000fea0003800000 */
.L_x_2885:
        /* <DEDUP_REMOVED lines=10> */
[----:B------:R-:W-:-:S05]  /*1eb0*/  LOP3.LUT R0, R0, 0x80000000, R5, 0xf8, !PT ;  /* 0x8000000000007812 */ /* 0x000fca00078ef805 */
[----:B------:R-:W-:-:S04]  /*1ec0*/  FMUL.FTZ R0, R0, 1 ;  /* 0x3f80000000007820 */ /* 0x000fc80000410000 */
[----:B------:R0:W1:Y:S01]  /*1ed0*/  F2F.F64.F32 R16, R0 ;  /* 0x0000000000107310 */ /* 0x0000620000201800 */
[----:B------:R-:W-:Y:S05]  /*1ee0*/  BRA `(.L_x_2874) ;  /* 0x0000000400c47947 */ /* 0x000fea0003800000 */
.L_x_2884:
[----:B------:R-:W2:Y:S02]  /*1ef0*/  LDG.E.U16 R0, desc[UR36][R2.64] ;  /* 0x0000002402007981 */ /* 0x000ea4000c1e1500 */
[----:B--2---:R-:W-:-:S04]  /*1f00*/  IMAD.U32 R0, R0, 0x10000, RZ ;  /* 0x0001000000007824 */ /* 0x004fc800078e00ff */
[----:B------:R-:W-:-:S04]  /*1f10*/  FMUL.FTZ R0, R0, 1 ;  /* 0x3f80000000007820 */ /* 0x000fc80000410000 */
[----:B------:R0:W1:Y:S01]  /*1f20*/  F2F.F64.F32 R16, R0 ;  /* 0x0000000000107310 */ /* 0x0000620000201800 */
[----:B------:R-:W-:Y:S05]  /*1f30*/  BRA `(.L_x_2874) ;  /* 0x0000000400b07947 */ /* 0x000fea0003800000 */
.L_x_2881:
        /* <DEDUP_REMOVED lines=9> */
[----:B--2---:R0:W1:Y:S01]  /*1fd0*/  I2F.F64.U16 R16, R2 ;  /* 0x0000000200107312 */ /* 0x0040620000101800 */
[----:B------:R-:W-:Y:S05]  /*1fe0*/  BRA `(.L_x_2874) ;  /* 0x0000000400847947 */ /* 0x000fea0003800000 */
.L_x_2888:
[----:B------:R-:W2:Y:S01]  /*1ff0*/  LDG.E.U8 R3, desc[UR36][R2.64] ;  /* 0x0000002402037981 */ /* 0x000ea2000c1e1100 */
[----:B------:R-:W-:Y:S02]  /*2000*/  CS2R R16, SRZ ;  /* 0x0000000000107805 */ /* 0x000fe4000001ff00 */
[----:B--2---:R-:W-:-:S13]  /*2010*/  ISETP.NE.AND P0, PT, R3, RZ, PT ;  /* 0x000000ff0300720c */ /* 0x004fda0003f05270 */
[----:B------:R-:W-:Y:S05]  /*2020*/  @!P0 BRA `(.L_x_2874) ;  /* 0x0000000400748947 */ /* 0x000fea0003800000 */
[----:B------:R-:W-:-:S13]  /*2030*/  ISETP.NE.AND P0, PT, R3, 0x80, PT ;  /* 0x000000800300780c */ /* 0x000fda0003f05270 */
[----:B------:R-:W-:Y:S01]  /*2040*/  @!P0 MOV R16, 0x20000000 ;  /* 0x2000000000108802 */ /* 0x000fe20000000f00 */
        /* <DEDUP_REMOVED lines=15> */
.L_x_2890:
[----:B------:R-:W-:Y:S05]  /*2140*/  BSYNC.RECONVERGENT B0 ;  /* 0x0000000000007941 */ /* 0x000fea0003800200 */
.L_x_2889:
[----:B------:R-:W-:Y:S01]  /*2150*/  IMAD.SHL.U32 R0, R0, 0x100000, RZ ;  /* 0x0010000000007824 */ /* 0x000fe200078e00ff */
[----:B------:R-:W-:-:S04]  /*2160*/  LEA R2, R2, 0x3b800000, 0x17 ;  /* 0x3b80000002027811 */ /* 0x000fc800078eb8ff */
[----:B------:R-:W-:-:S05]  /*2170*/  LOP3.LUT R0, R2, R0, R7, 0xfe, !PT ;  /* 0x0000000002007212 */ /* 0x000fca00078efe07 */
[----:B------:R-:W-:-:S04]  /*2180*/  FMUL.FTZ R0, R0, 1 ;  /* 0x3f80000000007820 */ /* 0x000fc80000410000 */
[----:B------:R0:W1:Y:S01]  /*2190*/  F2F.F64.F32 R16, R0 ;  /* 0x0000000000107310 */ /* 0x0000620000201800 */
[----:B------:R-:W-:Y:S05]  /*21a0*/  BRA `(.L_x_2874) ;  /* 0x0000000400147947 */ /* 0x000fea0003800000 */
.L_x_2887:
[----:B------:R-:W2:Y:S01]  /*21b0*/  LDG.E.U8 R3, desc[UR36][R2.64] ;  /* 0x0000002402037981 */ /* 0x000ea2000c1e1100 */
[----:B------:R-:W-:Y:S02]  /*21c0*/  CS2R R16, SRZ ;  /* 0x0000000000107805 */ /* 0x000fe4000001ff00 */
[----:B--2---:R-:W-:-:S13]  /*21d0*/  ISETP.NE.AND P0, PT, R3, RZ, PT ;  /* 0x000000ff0300720c */ /* 0x004fda0003f05270 */
[----:B------:R-:W-:Y:S05]  /*21e0*/  @!P0 BRA `(.L_x_2874) ;  /* 0x0000000400048947 */ /* 0x000fea0003800000 */
[----:B------:R-:W-:-:S13]  /*21f0*/  ISETP.NE.AND P0, PT, R3, 0x80, PT ;  /* 0x000000800300780c */ /* 0x000fda0003f05270 */
[----:B------:R-:W-:Y:S01]  /*2200*/  @!P0 IMAD.MOV.U32 R16, RZ, RZ, 0x20000000 ;  /* 0x20000000ff108424 */ /* 0x000fe200078e00ff */
        /* <DEDUP_REMOVED lines=15> */
.L_x_2892:
[----:B------:R-:W-:Y:S05]  /*2300*/  BSYNC.RECONVERGENT B0 ;  /* 0x0000000000007941 */ /* 0x000fea0003800200 */
.L_x_2891:
[----:B------:R-:W-:Y:S02]  /*2310*/  SHF.L.U32 R0, R0, 0x15, RZ ;  /* 0x0000001500007819 */ /* 0x000fe400000006ff */
[----:B------:R-:W-:-:S04]  /*2320*/  LEA R2, R2, 0x37800000, 0x17 ;  /* 0x3780000002027811 */ /* 0x000fc800078eb8ff */
[----:B------:R-:W-:-:S05]  /*2330*/  LOP3.LUT R0, R2, R0, R7, 0xfe, !PT ;  /* 0x0000000002007212 */ /* 0x000fca00078efe07 */
[----:B------:R-:W-:-:S04]  /*2340*/  FMUL.FTZ R0, R0, 1 ;  /* 0x3f80000000007820 */ /* 0x000fc80000410000 */
[----:B------:R0:W1:Y:S01]  /*2350*/  F2F.F64.F32 R16, R0 ;  /* 0x0000000000107310 */ /* 0x0000620000201800 */
[----:B------:R-:W-:Y:S05]  /*2360*/  BRA `(.L_x_2874) ;  /* 0x0000000000a47947 */ /* 0x000fea0003800000 */
.L_x_2886:
[----:B------:R-:W-:-:S09]  /*2370*/  UISETP.NE.AND UP0, UPT, UR4, 0x1c, UPT ;  /* 0x0000001c0400788c */ /* 0x000fd2000bf05270 */
[----:B------:R-:W-:Y:S05]  /*2380*/  BRA.U !UP0, `(.L_x_2893) ;  /* 0x0000000108947547 */ /* 0x000fea000b800000 */
[----:B------:R-:W-:-:S09]  /*2390*/  UISETP.NE.AND UP0, UPT, UR4, 0x1d, UPT ;  /* 0x0000001d0400788c */ /* 0x000fd2000bf05270 */
[----:B------:R-:W-:Y:S05]  /*23a0*/  BRA.U !UP0, `(.L_x_2894) ;  /* 0x0000000108807547 */ /* 0x000fea000b800000 */
[----:B------:R-:W-:-:S09]  /*23b0*/  UISETP.NE.AND UP0, UPT, UR4, 0x2c, UPT ;  /* 0x0000002c0400788c */ /* 0x000fd2000bf05270 */
[----:B------:R-:W-:Y:S05]  /*23c0*/  BRA.U !UP0, `(.L_x_2895) ;  /* 0x0000000108487547 */ /* 0x000fea000b800000 */
.L_x_2873:
        /* <DEDUP_REMOVED lines=16> */
.L_x_2896:
[----:B------:R-:W-:Y:S01]  /*24d0*/  CS2R R16, SRZ ;  /* 0x0000000000107805 */ /* 0x000fe2000001ff00 */
[----:B------:R-:W-:Y:S06]  /*24e0*/  BRA `(.L_x_2874) ;  /* 0x0000000000447947 */ /* 0x000fec0003800000 */
.L_x_2895:
[----:B------:R-:W2:Y:S01]  /*24f0*/  LDG.E.U8 R0, desc[UR36][R2.64] ;  /* 0x0000002402007981 */ /* 0x000ea2000c1e1100 */
[----:B------:R-:W-:Y:S02]  /*2500*/  IMAD.MOV.U32 R16, RZ, RZ, 0x0 ;  /* 0x00000000ff107424 */ /* 0x000fe400078e00ff */
[----:B------:R-:W-:Y:S01]  /*2510*/  IMAD.MOV.U32 R17, RZ, RZ, 0x38000000 ;  /* 0x38000000ff117424 */ /* 0x000fe200078e00ff */
[----:B--2---:R-:W-:-:S13]  /*2520*/  ISETP.NE.AND P0, PT, R0, RZ, PT ;  /* 0x000000ff0000720c */ /* 0x004fda0003f05270 */
[----:B------:R-:W-:Y:S05]  /*2530*/  @!P0 BRA `(.L_x_2874) ;  /* 0x0000000000308947 */ /* 0x000fea0003800000 */
[----:B------:R-:W-:-:S13]  /*2540*/  ISETP.NE.AND P0, PT, R0, 0xff, PT ;  /* 0x000000ff0000780c */ /* 0x000fda0003f05270 */
[----:B------:R-:W-:Y:S01]  /*2550*/  @P0 SHF.L.U32 R0, R0, 0x17, RZ ;  /* 0x0000001700000819 */ /* 0x000fe200000006ff */
[----:B------:R-:W-:Y:S02]  /*2560*/  @!P0 IMAD.MOV.U32 R16, RZ, RZ, 0x20000000 ;  /* 0x20000000ff108424 */ /* 0x000fe400078e00ff */
[----:B------:R-:W-:Y:S02]  /*2570*/  @!P0 IMAD.MOV.U32 R17, RZ, RZ, 0x7ff80000 ;  /* 0x7ff80000ff118424 */ /* 0x000fe400078e00ff */
[----:B------:R-:W-:-:S04]  /*2580*/  @P0 FMUL.FTZ R0, R0, 1 ;  /* 0x3f80000000000820 */ /* 0x000fc80000410000 */
[----:B------:R2:W3:Y:S01]  /*2590*/  @P0 F2F.F64.F32 R16, R0 ;  /* 0x0000000000100310 */ /* 0x0004e20000201800 */
[----:B------:R-:W-:Y:S05]  /*25a0*/  BRA `(.L_x_2874) ;  /* 0x0000000000147947 */ /* 0x000fea0003800000 */
.L_x_2894:
[----:B------:R-:W2:Y:S02]  /*25b0*/  LDG.E.64 R16, desc[UR36][R2.64] ;  /* 0x0000002402107981 */ /* 0x000ea4000c1e1b00 */
[----:B--2---:R-:W4:Y:S01]  /*25c0*/  I2F.F64.U64 R16, R16 ;  /* 0x0000001000107312 */ /* 0x004f220000301800 */
[----:B------:R-:W-:Y:S05]  /*25d0*/  BRA `(.L_x_2874) ;  /* 0x0000000000087947 */ /* 0x000fea0003800000 */
.L_x_2893:
[----:B------:R-:W2:Y:S02]  /*25e0*/  LDG.E R2, desc[UR36][R2.64] ;  /* 0x0000002402027981 */ /* 0x000ea4000c1e1900 */
[----:B--2---:R0:W1:Y:S02]  /*25f0*/  I2F.F64.U32 R16, R2 ;  /* 0x0000000200107312 */ /* 0x0040640000201800 */
.L_x_2874:
[----:B------:R-:W-:Y:S05]  /*2600*/  BSYNC.RECONVERGENT B6 ;  /* 0x0000000000067941 */ /* 0x000fea0003800200 */
.L_x_2868:
[----:B------:R-:W2:Y:S01]  /*2610*/  LDCU.64 UR6, c[0x0][0x5f8] ;  /* 0x0000bf00ff0677ac */ /* 0x000ea20008000a00 */
[----:B------:R-:W-:Y:S01]  /*2620*/  BSSY.RECONVERGENT B6, `(.L_x_2897) ;  /* 0x00000ec000067945 */ /* 0x000fe20003800200 */
[----:B------:R-:W-:-:S04]  /*2630*/  UPRMT UR4, UR42, 0x9910, URZ ;  /* 0x000099102a047896 */ /* 0x000fc800080000ff */
[----:B------:R-:W-:Y:S01]  /*2640*/  UISETP.GT.AND UP0, UPT, UR4, 0x9, UPT ;  /* 0x000000090400788c */ /* 0x000fe2000bf04270 */
[----:B--2---:R-:W-:-:S04]  /*2650*/  IADD3 R22, P0, PT, R22, UR6, RZ ;  /* 0x0000000616167c10 */ /* 0x004fc8000ff1e0ff */
        /* <DEDUP_REMOVED lines=10> */
[----:B0-----:R-:W2:Y:S02]  /*2700*/  LDG.E.S8 R2, desc[UR36][R22.64] ;  /* 0x0000002416027981 */ /* 0x001ea4000c1e1300 */
[----:B--2---:R-:W0:Y:S01]  /*2710*/  I2F.F64.S16 R2, R2 ;  /* 0x0000000200027312 */ /* 0x004e220000101c00 */
[----:B------:R-:W-:Y:S05]  /*2720*/  BRA `(.L_x_2903) ;  /* 0x0000000c006c7947 */ /* 0x000fea0003800000 */
.L_x_2901:
[----:B0-----:R-:W2:Y:S02]  /*2730*/  LDG.E.U8 R2, desc[UR36][R22.64] ;  /* 0x0000002416027981 */ /* 0x001ea4000c1e1100 */
[----:B--2---:R-:W0:Y:S01]  /*2740*/  I2F.F64.U16 R2, R2 ;  /* 0x0000000200027312 */ /* 0x004e220000101800 */
[----:B------:R-:W-:Y:S05]  /*2750*/  BRA `(.L_x_2903) ;  /* 0x0000000c00607947 */ /* 0x000fea0003800000 */
.L_x_2900:
[----:B------:R-:W-:-:S09]  /*2760*/  UISETP.NE.AND UP0, UPT, UR4, 0x2, UPT ;  /* 0x000000020400788c */ /* 0x000fd2000bf05270 */
[----:B------:R-:W-:Y:S05]  /*2770*/  BRA.U !UP0, `(.L_x_2904) ;  /* 0x0000000108287547 */ /* 0x000fea000b800000 */
[----:B------:R-:W-:-:S09]  /*2780*/  UISETP.NE.AND UP0, UPT, UR4, 0x3, UPT ;  /* 0x000000030400788c */ /* 0x000fd2000bf05270 */
[----:B------:R-:W-:Y:S05]  /*2790*/  BRA.U !UP0, `(.L_x_2905) ;  /* 0x0000000108147547 */ /* 0x000fea000b800000 */
[----:B------:R-:W-:-:S09]  /*27a0*/  UISETP.NE.AND UP0, UPT, UR4, 0x4, UPT ;  /* 0x000000040400788c */ /* 0x000fd2000bf05270 */
[----:B------:R-:W-:Y:S05]  /*27b0*/  BRA.U UP0, `(.L_x_2902) ;  /* 0x0000000900bc7547 */ /* 0x000fea000b800000 */
[----:B0-----:R-:W2:Y:S02]  /*27c0*/  LDG.E.64 R2, desc[UR36][R22.64] ;  /* 0x0000002416027981 */ /* 0x001ea4000c1e1b00 */
[----:B--2---:R-:W0:Y:S01]  /*27d0*/  I2F.F64.S64 R2, R2 ;  /* 0x0000000200027312 */ /* 0x004e220000301c00 */
[----:B------:R-:W-:Y:S05]  /*27e0*/  BRA `(.L_x_2903) ;  /* 0x0000000c003c7947 */ /* 0x000fea0003800000 */
.L_x_2905:
[----:B0-----:R-:W2:Y:S02]  /*27f0*/  LDG.E R2, desc[UR36][R22.64] ;  /* 0x0000002416027981 */ /* 0x001ea4000c1e1900 */
[----:B--2---:R-:W0:Y:S01]  /*2800*/  I2F.F64 R2, R2 ;  /* 0x0000000200027312 */ /* 0x004e220000201c00 */
[----:B------:R-:W-:Y:S05]  /*2810*/  BRA `(.L_x_2903) ;  /* 0x0000000c00307947 */ /* 0x000fea0003800000 */
.L_x_2904:
[----:B0-----:R-:W2:Y:S02]  /*2820*/  LDG.E.U16 R2, desc[UR36][R22.64] ;  /* 0x0000002416027981 */ /* 0x001ea4000c1e1500 */
[----:B--2---:R-:W0:Y:S01]  /*2830*/  I2F.F64.S16 R2, R2 ;  /* 0x0000000200027312 */ /* 0x004e220000101c00 */
[----:B------:R-:W-:Y:S05]  /*2840*/  BRA `(.L_x_2903) ;  /* 0x0000000c00247947 */ /* 0x000fea0003800000 */
.L_x_2899:
[----:B------:R-:W-:-:S09]  /*2850*/  UISETP.GT.AND UP0, UPT, UR4, 0x6, UPT ;  /* 0x000000060400788c */ /* 0x000fd2000bf04270 */
[----:B------:R-:W-:Y:S05]  /*2860*/  BRA.U UP0, `(.L_x_2906) ;  /* 0x0000000100347547 */ /* 0x000fea000b800000 */
[----:B------:R-:W-:-:S09]  /*2870*/  UISETP.NE.AND UP0, UPT, UR4, 0x5, UPT ;  /* 0x000000050400788c */ /* 0x000fd2000bf05270 */
[----:B------:R-:W-:Y:S05]  /*2880*/  BRA.U !UP0, `(.L_x_2907) ;  /* 0x0000000108187547 */ /* 0x000fea000b800000 */
[----:B------:R-:W-:-:S09]  /*2890*/  UISETP.NE.AND UP0, UPT, UR4, 0x6, UPT ;  /* 0x000000060400788c */ /* 0x000fd2000bf05270 */
[----:B------:R-:W-:Y:S05]  /*28a0*/  BRA.U UP0, `(.L_x_2902) ;  /* 0x0000000900807547 */ /* 0x000fea000b800000 */
[----:B0-----:R-:W2:Y:S02]  /*28b0*/  LDG.E R2, desc[UR36][R22.64] ;  /* 0x0000002416027981 */ /* 0x001ea4000c1e1900 */
[----:B--2---:R-:W-:-:S06]  /*28c0*/  FMUL.FTZ R2, R2, 1 ;  /* 0x3f80000002027820 */ /* 0x004fcc0000410000 */
[----:B------:R-:W0:Y:S01]  /*28d0*/  F2F.F64.F32 R2, R2 ;  /* 0x0000000200027310 */ /* 0x000e220000201800 */
[----:B------:R-:W-:Y:S05]  /*28e0*/  BRA `(.L_x_2903) ;  /* 0x0000000800fc7947 */ /* 0x000fea0003800000 */
.L_x_2907:
[----:B0-----:R-:W2:Y:S02]  /*28f0*/  LDG.E.U16 R0, desc[UR36][R22.64] ;  /* 0x0000002416007981 */ /* 0x001ea4000c1e1500 */
[----:B--2---:R-:W-:-:S05]  /*2900*/  HADD2.F32 R0, -RZ, R0.H0_H0 ;  /* 0x20000000ff007230 */ /* 0x004fca0000004100 */
[----:B------:R-:W-:-:S04]  /*2910*/  FMUL.FTZ R0, R0, 1 ;  /* 0x3f80000000007820 */ /* 0x000fc80000410000 */
[----:B------:R0:W2:Y:S01]  /*2920*/  F2F.F64.F32 R2, R0 ;  /* 0x0000000000027310 */ /* 0x0000a20000201800 */
[----:B------:R-:W-:Y:S05]  /*2930*/  BRA `(.L_x_2903) ;  /* 0x0000000800e87947 */ /* 0x000fea0003800000 */
.L_x_2906:
[----:B------:R-:W-:-:S09]  /*2940*/  UISETP.NE.AND UP0, UPT, UR4, 0x7, UPT ;  /* 0x000000070400788c */ /* 0x000fd2000bf05270 */
[----:B------:R-:W-:Y:S05]  /*2950*/  BRA.U !UP0, `(.L_x_2908) ;  /* 0x0000000108347547 */ /* 0x000fea000b800000 */
[----:B------:R-:W-:-:S09]  /*2960*/  UISETP.NE.AND UP0, UPT, UR4, 0x8, UPT ;  /* 0x000000080400788c */ /* 0x000fd2000bf05270 */
[----:B------:R-:W-:Y:S05]  /*2970*/  BRA.U !UP0, `(.L_x_2909) ;  /* 0x0000000108187547 */ /* 0x000fea000b800000 */
[----:B------:R-:W-:-:S09]  /*2980*/  UISETP.NE.AND UP0, UPT, UR4, 0x9, UPT ;  /* 0x000000090400788c */ /* 0x000fd2000bf05270 */
[----:B------:R-:W-:Y:S05]  /*2990*/  BRA.U UP0, `(.L_x_2902) ;  /* 0x0000000900447547 */ /* 0x000fea000b800000 */
[----:B------:R-:W0:Y:S02]  /*29a0*/  LDG.E R22, desc[UR36][R22.64] ;  /* 0x0000002416167981 */ /* 0x000e24000c1e1900 */
[----:B0-----:R-:W-:-:S06]  /*29b0*/  FMUL.FTZ R2, R22, 1 ;  /* 0x3f80000016027820 */ /* 0x001fcc0000410000 */
[----:B------:R-:W0:Y:S01]  /*29c0*/  F2F.F64.F32 R2, R2 ;  /* 0x0000000200027310 */ /* 0x000e220000201800 */
[----:B------:R-:W-:Y:S05]  /*29d0*/  BRA `(.L_x_2903) ;  /* 0x0000000800c07947 */ /* 0x000fea0003800000 */
.L_x_2909:
[----:B------:R-:W0:Y:S02]  /*29e0*/  LDG.E.U16 R22, desc[UR36][R22.64] ;  /* 0x0000002416167981 */ /* 0x000e24000c1e1500 */
[----:B0-----:R-:W-:-:S05]  /*29f0*/  HADD2.F32 R0, -RZ, R22.H0_H0 ;  /* 0x20000016ff007230 */ /* 0x001fca0000004100 */
[----:B------:R-:W-:-:S04]  /*2a00*/  FMUL.FTZ R0, R0, 1 ;  /* 0x3f80000000007820 */ /* 0x000fc80000410000 */
[----:B------:R0:W2:Y:S01]  /*2a10*/  F2F.F64.F32 R2, R0 ;  /* 0x0000000000027310 */ /* 0x0000a20000201800 */
[----:B------:R-:W-:Y:S05]  /*2a20*/  BRA `(.L_x_2903) ;  /* 0x0000000800ac7947 */ /* 0x000fea0003800000 */
.L_x_2908:
[----:B0-----:R0:W5:Y:S01]  /*2a30*/  LDG.E.64 R2, desc[UR36][R22.64] ;  /* 0x0000002416027981 */ /* 0x001162000c1e1b00 */
[----:B------:R-:W-:Y:S05]  /*2a40*/  BRA `(.L_x_2903) ;  /* 0x0000000800a47947 */ /* 0x000fea0003800000 */
.L_x_2898:
        /* <DEDUP_REMOVED lines=9> */
[----:B0-----:R-:W-:Y:S01]  /*2ae0*/  IMAD.MOV.U32 R2, RZ, RZ, RZ ;  /* 0x000000ffff027224 */ /* 0x001fe200078e00ff */
[----:B--2---:R-:W-:-:S04]  /*2af0*/  ISETP.NE.AND P0, PT, R22, RZ, PT ;  /* 0x000000ff1600720c */ /* 0x004fc80003f05270 */
[----:B------:R-:W-:Y:S01]  /*2b00*/  FSEL R3, RZ, 1.875, !P0 ;  /* 0x3ff00000ff037808 */ /* 0x000fe20004000000 */
[----:B------:R-:W-:Y:S08]  /*2b10*/  BRA `(.L_x_2903) ;  /* 0x0000000800707947 */ /* 0x000ff00003800000 */
.L_x_2912:
[----:B0-----:R0:W5:Y:S01]  /*2b20*/  LDG.E.64 R2, desc[UR36][R22.64] ;  /* 0x0000002416027981 */ /* 0x001162000c1e1b00 */
[----:B------:R-:W-:Y:S05]  /*2b30*/  BRA `(.L_x_2903) ;  /* 0x0000000800687947 */ /* 0x000fea0003800000 */
.L_x_2911:
[----:B------:R-:W-:-:S09]  /*2b40*/  UISETP.NE.AND UP0, UPT, UR4, 0xf, UPT ;  /* 0x0000000f0400788c */ /* 0x000fd2000bf05270 */
[----:B------:R-:W-:Y:S05]  /*2b50*/  BRA.U !UP0, `(.L_x_2913) ;  /* 0x00000001089c7547 */ /* 0x000fea000b800000 */
[----:B------:R-:W-:-:S09]  /*2b60*/  UISETP.NE.AND UP0, UPT, UR4, 0x17, UPT ;  /* 0x000000170400788c */ /* 0x000fd2000bf05270 */
[----:B------:R-:W-:Y:S05]  /*2b70*/  BRA.U !UP0, `(.L_x_2914) ;  /* 0x00000001085c7547 */ /* 0x000fea000b800000 */
[----:B------:R-:W-:-:S09]  /*2b80*/  UISETP.NE.AND UP0, UPT, UR4, 0x18, UPT ;  /* 0x000000180400788c */ /* 0x000fd2000bf05270 */
[----:B------:R-:W-:Y:S05]  /*2b90*/  BRA.U UP0, `(.L_x_2902) ;  /* 0x0000000500c47547 */ /* 0x000fea000b800000 */
[----:B0-----:R-:W2:Y:S01]  /*2ba0*/  LDG.E.U8 R0, desc[UR36][R22.64] ;  /* 0x0000002416007981 */ /* 0x001ea2000c1e1100 */
        /* <DEDUP_REMOVED lines=17> */
[----:B------:R-:W-:-:S06]  /*2cc0*/  FMUL.FTZ R3, R3, 1 ;  /* 0x3f80000003037820 */ /* 0x000fcc0000410000 */
[----:B------:R-:W0:Y:S01]  /*2cd0*/  F2F.F64.F32 R2, R3 ;  /* 0x0000000300027310 */ /* 0x000e220000201800 */
[----:B------:R-:W-:Y:S05]  /*2ce0*/  BRA `(.L_x_2903) ;  /* 0x0000000400fc7947 */ /* 0x000fea0003800000 */
.L_x_2914:
[----:B0-----:R-:W2:Y:S02]  /*2cf0*/  LDG.E.U8 R3, desc[UR36][R22.64] ;  /* 0x0000002416037981 */ /* 0x001ea4000c1e1100 */
        /* <DEDUP_REMOVED lines=11> */
[----:B------:R0:W2:Y:S01]  /*2db0*/  F2F.F64.F32 R2, R0 ;  /* 0x0000000000027310 */ /* 0x0000a20000201800 */
[----:B------:R-:W-:Y:S05]  /*2dc0*/  BRA `(.L_x_2903) ;  /* 0x0000000400c47947 */ /* 0x000fea0003800000 */
.L_x_2913:
[----:B0-----:R-:W2:Y:S02]  /*2dd0*/  LDG.E.U16 R0, desc[UR36][R22.64] ;  /* 0x0000002416007981 */ /* 0x001ea4000c1e1500 */
[----:B--2---:R-:W-:-:S04]  /*2de0*/  IMAD.U32 R0, R0, 0x10000, RZ ;  /* 0x0001000000007824 */ /* 0x004fc800078e00ff */
[----:B------:R-:W-:-:S04]  /*2df0*/  FMUL.FTZ R0, R0, 1 ;  /* 0x3f80000000007820 */ /* 0x000fc80000410000 */
[----:B------:R0:W2:Y:S01]  /*2e00*/  F2F.F64.F32 R2, R0 ;  /* 0x0000000000027310 */ /* 0x0000a20000201800 */
[----:B------:R-:W-:Y:S05]  /*2e10*/  BRA `(.L_x_2903) ;  /* 0x0000000400b07947 */ /* 0x000fea0003800000 */
.L_x_2910:
        /* <DEDUP_REMOVED lines=8> */
[----:B0-----:R-:W2:Y:S02]  /*2ea0*/  LDG.E.U16 R2, desc[UR36][R22.64] ;  /* 0x0000002416027981 */ /* 0x001ea4000c1e1500 */
[----:B--2---:R-:W0:Y:S01]  /*2eb0*/  I2F.F64.U16 R2, R2 ;  /* 0x0000000200027312 */ /* 0x004e220000101800 */
[----:B------:R-:W-:Y:S05]  /*2ec0*/  BRA `(.L_x_2903) ;  /* 0x0000000400847947 */ /* 0x000fea0003800000 */
.L_x_2917:
[----:B------:R-:W2:Y:S01]  /*2ed0*/  LDG.E.U8 R22, desc[UR36][R22.64] ;  /* 0x0000002416167981 */ /* 0x000ea2000c1e1100 */
[----:B0-----:R-:W-:Y:S02]  /*2ee0*/  CS2R R2, SRZ ;  /* 0x0000000000027805 */ /* 0x001fe4000001ff00 */
        /* <DEDUP_REMOVED lines=19> */
.L_x_2919:
[----:B------:R-:W-:Y:S05]  /*3020*/  BSYNC.RECONVERGENT B0 ;  /* 0x0000000000007941 */ /* 0x000fea0003800200 */
.L_x_2918:
[----:B------:R-:W-:Y:S01]  /*3030*/  IMAD.SHL.U32 R0, R0, 0x100000, RZ ;  /* 0x0010000000007824 */ /* 0x000fe200078e00ff */
[----:B------:R-:W-:-:S04]  /*3040*/  LEA R2, R2, 0x3b800000, 0x17 ;  /* 0x3b80000002027811 */ /* 0x000fc800078eb8ff */
[----:B------:R-:W-:-:S05]  /*3050*/  LOP3.LUT R0, R2, R0, R7, 0xfe, !PT ;  /* 0x0000000002007212 */ /* 0x000fca00078efe07 */
[----:B------:R-:W-:-:S04]  /*3060*/  FMUL.FTZ R0, R0, 1 ;  /* 0x3f80000000007820 */ /* 0x000fc80000410000 */
[----:B------:R0:W2:Y:S01]  /*3070*/  F2F.F64.F32 R2, R0 ;  /* 0x0000000000027310 */ /* 0x0000a20000201800 */
[----:B------:R-:W-:Y:S05]  /*3080*/  BRA `(.L_x_2903) ;  /* 0x0000000400147947 */ /* 0x000fea0003800000 */
.L_x_2916:
[----:B------:R-:W2:Y:S01]  /*3090*/  LDG.E.U8 R22, desc[UR36][R22.64] ;  /* 0x0000002416167981 */ /* 0x000ea2000c1e1100 */
[----:B0-----:R-:W-:Y:S02]  /*30a0*/  CS2R R2, SRZ ;  /* 0x0000000000027805 */ /* 0x001fe4000001ff00 */
        /* <DEDUP_REMOVED lines=19> */
.L_x_2921:
[----:B------:R-:W-:Y:S05]  /*31e0*/  BSYNC.RECONVERGENT B0 ;  /* 0x0000000000007941 */ /* 0x000fea0003800200 */
.L_x_2920:
[----:B------:R-:W-:Y:S02]  /*31f0*/  SHF.L.U32 R0, R0, 0x15, RZ ;  /* 0x0000001500007819 */ /* 0x000fe400000006ff */
[----:B------:R-:W-:-:S04]  /*3200*/  LEA R2, R2, 0x37800000, 0x17 ;  /* 0x3780000002027811 */ /* 0x000fc800078eb8ff */
[----:B------:R-:W-:-:S05]  /*3210*/  LOP3.LUT R0, R2, R0, R7, 0xfe, !PT ;  /* 0x0000000002007212 */ /* 0x000fca00078efe07 */
[----:B------:R-:W-:-:S04]  /*3220*/  FMUL.FTZ R0, R0, 1 ;  /* 0x3f80000000007820 */ /* 0x000fc80000410000 */
[----:B------:R0:W2:Y:S01]  /*3230*/  F2F.F64.F32 R2, R0 ;  /* 0x0000000000027310 */ /* 0x0000a20000201800 */
[----:B------:R-:W-:Y:S05]  /*3240*/  BRA `(.L_x_2903) ;  /* 0x0000000000a47947 */ /* 0x000fea0003800000 */
.L_x_2915:
[----:B------:R-:W-:-:S09]  /*3250*/  UISETP.NE.AND UP0, UPT, UR4, 0x1c, UPT ;  /* 0x0000001c0400788c */ /* 0x000fd2000bf05270 */
[----:B------:R-:W-:Y:S05]  /*3260*/  BRA.U !UP0, `(.L_x_2922) ;  /* 0x0000000108947547 */ /* 0x000fea000b800000 */
[----:B------:R-:W-:-:S09]  /*3270*/  UISETP.NE.AND UP0, UPT, UR4, 0x1d, UPT ;  /* 0x0000001d0400788c */ /* 0x000fd2000bf05270 */
[----:B------:R-:W-:Y:S05]  /*3280*/  BRA.U !UP0, `(.L_x_2923) ;  /* 0x0000000108807547 */ /* 0x000fea000b800000 */
[----:B------:R-:W-:-:S09]  /*3290*/  UISETP.NE.AND UP0, UPT, UR4, 0x2c, UPT ;  /* 0x0000002c0400788c */ /* 0x000fd2000bf05270 */
[----:B------:R-:W-:Y:S05]  /*32a0*/  BRA.U !UP0, `(.L_x_2924) ;  /* 0x0000000108487547 */ /* 0x000fea000b800000 */
.L_x_2902:
[----:B0-----:R-:W-:Y:S01]  /*32b0*/  MOV R2, 0x130 ;  /* 0x0000013000027802 */ /* 0x001fe20000000f00 */
[----:B------:R-:W0:Y:S01]  /*32c0*/  LDCU.64 UR4, c[0x4][0x120] ;  /* 0x01002400ff0477ac */ /* 0x000e220008000a00 */
[----:B------:R-:W-:Y:S02]  /*32d0*/  HFMA2 R13, -RZ, RZ, 0, 0 ;  /* 0x00000000ff0d7431 */ /* 0x000fe400000001ff */
[----:B------:R-:W-:Y:S01]  /*32e0*/  IMAD.MOV.U32 R8, RZ, RZ, 0x4e ;  /* 0x0000004eff087424 */ /* 0x000fe200078e00ff */
[----:B------:R-:W2:Y:S01]  /*32f0*/  LDCU.64 UR6, c[0x4][0x128] ;  /* 0x01002500ff0677ac */ /* 0x000ea20008000a00 */
[----:B------:R-:W1:Y:S01]  /*3300*/  LDC.64 R2, c[0x4][R2] ;  /* 0x0100000002027b82 */ /* 0x000e620000000a00 */
[----:B------:R-:W-:Y:S01]  /*3310*/  IMAD.MOV.U32 R12, RZ, RZ, 0x1 ;  /* 0x00000001ff0c7424 */ /* 0x000fe200078e00ff */
[----:B------:R-:W3:Y:S01]  /*3320*/  LDCU.64 UR8, c[0x4][URZ] ;  /* 0x01000000ff0877ac */ /* 0x000ee20008000a00 */
[----:B0-----:R-:W-:Y:S02]  /*3330*/  IMAD.U32 R4, RZ, RZ, UR4 ;  /* 0x00000004ff047e24 */ /* 0x001fe4000f8e00ff */
[----:B------:R-:W-:Y:S01]  /*3340*/  IMAD.U32 R5, RZ, RZ, UR5 ;  /* 0x00000005ff057e24 */ /* 0x000fe2000f8e00ff */
[----:B--2---:R-:W-:Y:S01]  /*3350*/  MOV R6, UR6 ;  /* 0x0000000600067c02 */ /* 0x004fe20008000f00 */
[----:B------:R-:W-:-:S02]  /*3360*/  IMAD.U32 R7, RZ, RZ, UR7 ;  /* 0x00000007ff077e24 */ /* 0x000fc4000f8e00ff */
[----:B---3--:R-:W-:Y:S01]  /*3370*/  IMAD.U32 R10, RZ, RZ, UR8 ;  /* 0x00000008ff0a7e24 */ /* 0x008fe2000f8e00ff */
[----:B------:R-:W-:-:S07]  /*3380*/  MOV R11, UR9 ;  /* 0x00000009000b7c02 */ /* 0x000fce0008000f00 */
[----:B------:R-:W-:-:S07]  /*3390*/  LEPC R20, `(.L_x_2925) ;  /* 0x000000001014794e */ /* 0x000fce0000000000 */
[----:B-1--45:R-:W-:Y:S05]  /*33a0*/  CALL.ABS.NOINC R2 ;  /* 0x0000000002007343 */ /* 0x032fea0003c00000 */
.L_x_2925:
[----:B------:R-:W-:Y:S01]  /*33b0*/  CS2R R2, SRZ ;  /* 0x0000000000027805 */ /* 0x000fe2000001ff00 */
[----:B------:R-:W-:Y:S06]  /*33c0*/  BRA `(.L_x_2903) ;  /* 0x0000000000447947 */ /* 0x000fec0003800000 */
.L_x_2924:
[----:B0-----:R-:W2:Y:S01]  /*33d0*/  LDG.E.U8 R0, desc[UR36][R22.64] ;  /* 0x0000002416007981 */ /* 0x001ea2000c1e1100 */
        /* <DEDUP_REMOVED lines=9> */
[----:B------:R2:W0:Y:S01]  /*3470*/  @P0 F2F.F64.F32 R2, R0 ;  /* 0x0000000000020310 */ /* 0x0004220000201800 */
[----:B------:R-:W-:Y:S05]  /*3480*/  BRA `(.L_x_2903) ;  /* 0x0000000000147947 */ /* 0x000fea0003800000 */
.L_x_2923:
[----:B0-----:R-:W2:Y:S02]  /*3490*/  LDG.E.64 R2, desc[UR36][R22.64] ;  /* 0x0000002416027981 */ /* 0x001ea4000c1e1b00 */
[----:B--2---:R-:W0:Y:S01]  /*34a0*/  I2F.F64.U64 R2, R2 ;  /* 0x0000000200027312 */ /* 0x004e220000301800 */
[----:B------:R-:W-:Y:S05]  /*34b0*/  BRA `(.L_x_2903) ;  /* 0x0000000000087947 */ /* 0x000fea0003800000 */
.L_x_2922:
[----:B0-----:R-:W2:Y:S02]  /*34c0*/  LDG.E R2, desc[UR36][R22.64] ;  /* 0x0000002416027981 */ /* 0x001ea4000c1e1900 */
[----:B--2---:R-:W0:Y:S02]  /*34d0*/  I2F.F64.U32 R2, R2 ;  /* 0x0000000200027312 */ /* 0x004e240000201800 */
.L_x_2903:
[----:B------:R-:W-:Y:S05]  /*34e0*/  BSYNC.RECONVERGENT B6 ;  /* 0x0000000000067941 */ /* 0x000fea0003800200 */
.L_x_2897:
[----:B------:R-:W0:Y:S02]  /*34f0*/  LDCU.64 UR6, c[0x0][0x5e8] ;  /* 0x0000bd00ff0677ac */ /* 0x000e240008000a00 */
[----:B012345:R-:W-:Y:S02]  /*3500*/  DMUL R4, R2, R16 ;  /* 0x0000001002047228 */ /* 0x03ffe40000000000 */
[----:B------:R-:W-:Y:S01]  /*3510*/  DSETP.GT.AND P0, PT, R16, RZ, PT ;  /* 0x000000ff1000722a */ /* 0x000fe20003f04000 */
[----:B------:R-:W-:-:S04]  /*3520*/  UPRMT UR4, UR43, 0x9910, URZ ;  /* 0x000099102b047896 */ /* 0x000fc800080000ff */
[----:B------:R-:W-:-:S03]  /*3530*/  UISETP.GT.AND UP0, UPT, UR4, 0x9, UPT ;  /* 0x000000090400788c */ /* 0x000fc6000bf04270 */
[----:B------:R-:W-:Y:S02]  /*3540*/  FSEL R4, R16, R4, P0 ;  /* 0x0000000410047208 */ /* 0x000fe40000000000 */
[----:B------:R-:W-:Y:S02]  /*3550*/  FSEL R5, R17, R5, P0 ;  /* 0x0000000511057208 */ /* 0x000fe40000000000 */
[----:B------:R-:W-:-:S04]  /*3560*/  IADD3 R2, P1, PT, R18, UR6, RZ ;  /* 0x0000000612027c10 */ /* 0x000fc8000ff3e0ff */
        /* <DEDUP_REMOVED lines=10> */
[----:B------:R-:W0:Y:S02]  /*3610*/  F2I.F64.TRUNC R5, R4 ;  /* 0x0000000400057311 */ /* 0x000e24000030d100 */
[----:B0-----:R0:W-:Y:S01]  /*3620*/  STG.E.U8 desc[UR36][R2.64], R5 ;  /* 0x0000000502007986 */ /* 0x0011e2000c101124 */
[----:B------:R-:W-:Y:S05]  /*3630*/  BRA `(.L_x_2931) ;  /* 0x0000000c00f47947 */ /* 0x000fea0003800000 */
.L_x_2929:
[----:B------:R-:W0:Y:S02]  /*3640*/  F2I.S64.F64.TRUNC R4, R4 ;  /* 0x0000000400047311 */ /* 0x000e24000030d900 */
[----:B0-----:R-:W-:-:S05]  /*3650*/  IMAD.MOV.U32 R7, RZ, RZ, R4 ;  /* 0x000000ffff077224 */ /* 0x001fca00078e0004 */
[----:B------:R0:W-:Y:S01]  /*3660*/  STG.E.U8 desc[UR36][R2.64], R7 ;  /* 0x0000000702007986 */ /* 0x0001e2000c101124 */
[----:B------:R-:W-:Y:S05]  /*3670*/  BRA `(.L_x_2931) ;  /* 0x0000000c00e47947 */ /* 0x000fea0003800000 */
.L_x_2928:
[----:B------:R-:W-:-:S09]  /*3680*/  UISETP.NE.AND UP0, UPT, UR4, 0x2, UPT ;  /* 0x000000020400788c */ /* 0x000fd2000bf05270 */
[----:B------:R-:W-:Y:S05]  /*3690*/  BRA.U !UP0, `(.L_x_2932) ;  /* 0x0000000108287547 */ /* 0x000fea000b800000 */
[----:B------:R-:W-:-:S09]  /*36a0*/  UISETP.NE.AND UP0, UPT, UR4, 0x3, UPT ;  /* 0x000000030400788c */ /* 0x000fd2000bf05270 */
[----:B------:R-:W-:Y:S05]  /*36b0*/  BRA.U !UP0, `(.L_x_2933) ;  /* 0x0000000108147547 */ /* 0x000fea000b800000 */
[----:B------:R-:W-:-:S09]  /*36c0*/  UISETP.NE.AND UP0, UPT, UR4, 0x4, UPT ;  /* 0x000000040400788c */ /* 0x000fd2000bf05270 */
[----:B------:R-:W-:Y:S05]  /*36d0*/  BRA.U UP0, `(.L_x_2930) ;  /* 0x0000000d00247547 */ /* 0x000fea000b800000 */
[----:B------:R-:W0:Y:S02]  /*36e0*/  F2I.S64.F64.TRUNC R4, R4 ;  /* 0x0000000400047311 */ /* 0x000e24000030d900 */
[----:B0-----:R0:W-:Y:S01]  /*36f0*/  STG.E.64 desc[UR36][R2.64], R4 ;  /* 0x0000000402007986 */ /* 0x0011e2000c101b24 */
[----:B------:R-:W-:Y:S05]  /*3700*/  BRA `(.L_x_2931) ;  /* 0x0000000c00c07947 */ /* 0x000fea0003800000 */
.L_x_2933:
[----:B------:R-:W0:Y:S02]  /*3710*/  F2I.F64.TRUNC R5, R4 ;  /* 0x0000000400057311 */ /* 0x000e24000030d100 */
[----:B0-----:R0:W-:Y:S01]  /*3720*/  STG.E desc[UR36][R2.64], R5 ;  /* 0x0000000502007986 */ /* 0x0011e2000c101924 */
[----:B------:R-:W-:Y:S05]  /*3730*/  BRA `(.L_x_2931) ;  /* 0x0000000c00b47947 */ /* 0x000fea0003800000 */
.L_x_2932:
[----:B------:R-:W0:Y:S02]  /*3740*/  F2I.F64.TRUNC R5, R4 ;  /* 0x0000000400057311 */ /* 0x000e24000030d100 */
[----:B0-----:R0:W-:Y:S01]  /*3750*/  STG.E.U16 desc[UR36][R2.64], R5 ;  /* 0x0000000502007986 */ /* 0x0011e2000c101524 */
[----:B------:R-:W-:Y:S05]  /*3760*/  BRA `(.L_x_2931) ;  /* 0x0000000c00a87947 */ /* 0x000fea0003800000 */
.L_x_2927:
[----:B------:R-:W-:-:S09]  /*3770*/  UISETP.GT.AND UP0, UPT, UR4, 0x6, UPT ;  /* 0x000000060400788c */ /* 0x000fd2000bf04270 */
[----:B------:R-:W-:Y:S05]  /*3780*/  BRA.U UP0, `(.L_x_2934) ;  /* 0x00000001004c7547 */ /* 0x000fea000b800000 */
[----:B------:R-:W-:-:S09]  /*3790*/  UISETP.NE.AND UP0, UPT, UR4, 0x5, UPT ;  /* 0x000000050400788c */ /* 0x000fd2000bf05270 */
[----:B------:R-:W-:Y:S05]  /*37a0*/  BRA.U !UP0, `(.L_x_2935) ;  /* 0x0000000108247547 */ /* 0x000fea000b800000 */
[----:B------:R-:W-:-:S09]  /*37b0*/  UISETP.NE.AND UP0, UPT, UR4, 0x6, UPT ;  /* 0x000000060400788c */ /* 0x000fd2000bf05270 */
[----:B------:R-:W-:Y:S05]  /*37c0*/  BRA.U UP0, `(.L_x_2930) ;  /* 0x0000000900e87547 */ /* 0x000fea000b800000 */
[----:B------:R-:W-:Y:S01]  /*37d0*/  UMOV UR4, 0xf0000000 ;  /* 0xf000000000047882 */ /* 0x000fe20000000000 */
[----:B------:R-:W-:Y:S01]  /*37e0*/  UMOV UR5, 0x380fffff ;  /* 0x380fffff00057882 */ /* 0x000fe20000000000 */
[----:B------:R-:W0:Y:S01]  /*37f0*/  F2F.F32.F64 R7, R4 ;  /* 0x0000000400077310 */ /* 0x000e220000301000 */
[----:B------:R-:W-:-:S14]  /*3800*/  DSETP.GEU.AND P0, PT, |R4|, UR4, PT ;  /* 0x0000000404007e2a */ /* 0x000fdc000bf0e200 */
[----:B0-----:R-:W-:-:S05]  /*3810*/  @!P0 FMUL R7, R7, 1.175494350822287508e-38 ;  /* 0x0080000007078820 */ /* 0x001fca0000400000 */
[----:B------:R1:W-:Y:S01]  /*3820*/  STG.E desc[UR36][R2.64], R7 ;  /* 0x0000000702007986 */ /* 0x0003e2000c101924 */
[----:B------:R-:W-:Y:S05]  /*3830*/  BRA `(.L_x_2931) ;  /* 0x0000000c00747947 */ /* 0x000fea0003800000 */
.L_x_2935:
[----:B------:R-:W-:Y:S01]  /*3840*/  UMOV UR4, 0xf0000000 ;  /* 0xf000000000047882 */ /* 0x000fe20000000000 */
[----:B------:R-:W-:Y:S01]  /*3850*/  UMOV UR5, 0x380fffff ;  /* 0x380fffff00057882 */ /* 0x000fe20000000000 */
[----:B------:R-:W0:Y:S01]  /*3860*/  F2F.F32.F64 R0, R4 ;  /* 0x0000000400007310 */ /* 0x000e220000301000 */
[----:B------:R-:W-:-:S14]  /*3870*/  DSETP.GEU.AND P0, PT, |R4|, UR4, PT ;  /* 0x0000000404007e2a */ /* 0x000fdc000bf0e200 */
[----:B0-----:R-:W-:-:S05]  /*3880*/  @!P0 FMUL R0, R0, 1.175494350822287508e-38 ;  /* 0x0080000000008820 */ /* 0x001fca0000400000 */
[----:B------:R-:W-:-:S05]  /*3890*/  F2FP.F16.F32.PACK_AB R0, RZ, R0 ;  /* 0x00000000ff00723e */ /* 0x000fca00000000ff */
[----:B------:R0:W-:Y:S01]  /*38a0*/  STG.E.U16 desc[UR36][R2.64], R0 ;  /* 0x0000000002007986 */ /* 0x0001e2000c101524 */
[----:B------:R-:W-:Y:S05]  /*38b0*/  BRA `(.L_x_2931) ;  /* 0x0000000c00547947 */ /* 0x000fea0003800000 */
.L_x_2934:
[----:B------:R-:W-:-:S09]  /*38c0*/  UISETP.NE.AND UP0, UPT, UR4, 0x7, UPT ;  /* 0x000000070400788c */ /* 0x000fd2000bf05270 */
[----:B------:R-:W-:Y:S05]  /*38d0*/  BRA.U !UP0, `(.L_x_2936) ;  /* 0x0000000108547547 */ /* 0x000fea000b800000 */
[----:B------:R-:W-:-:S09]  /*38e0*/  UISETP.NE.AND UP0, UPT, UR4, 0x8, UPT ;  /* 0x000000080400788c */ /* 0x000fd2000bf05270 */
[----:B------:R-:W-:Y:S05]  /*38f0*/  BRA.U !UP0, `(.L_x_2937) ;  /* 0x0000000108287547 */ /* 0x000fea000b800000 */
[----:B------:R-:W-:-:S09]  /*3900*/  UISETP.NE.AND UP0, UPT, UR4, 0x9, UPT ;  /* 0x000000090400788c */ /* 0x000fd2000bf05270 */
[----:B------:R-:W-:Y:S05]  /*3910*/  BRA.U UP0, `(.L_x_2930) ;  /* 0x0000000900947547 */ /* 0x000fea000b800000 */
[----:B------:R-:W-:Y:S01]  /*3920*/  UMOV UR4, 0xf0000000 ;  /* 0xf000000000047882 */ /* 0x000fe20000000000 */
[----:B------:R-:W-:Y:S01]  /*3930*/  UMOV UR5, 0x380fffff ;  /* 0x380fffff00057882 */ /* 0x000fe20000000000 */
[----:B------:R-:W0:Y:S01]  /*3940*/  F2F.F32.F64 R6, R4 ;  /* 0x0000000400067310 */ /* 0x000e220000301000 */
[----:B------:R-:W-:Y:S01]  /*3950*/  DSETP.GEU.AND P0, PT, |R4|, UR4, PT ;  /* 0x0000000404007e2a */ /* 0x000fe2000bf0e200 */
[----:B------:R-:W-:-:S13]  /*3960*/  IMAD.MOV.U32 R7, RZ, RZ, RZ ;  /* 0x000000ffff077224 */ /* 0x000fda00078e00ff */
[----:B0-----:R-:W-:-:S05]  /*3970*/  @!P0 FMUL R6, R6, 1.175494350822287508e-38 ;  /* 0x0080000006068820 */ /* 0x001fca0000400000 */
[----:B------:R3:W-:Y:S01]  /*3980*/  STG.E.64 desc[UR36][R2.64], R6 ;  /* 0x0000000602007986 */ /* 0x0007e2000c101b24 */
[----:B------:R-:W-:Y:S05]  /*3990*/  BRA `(.L_x_2931) ;  /* 0x0000000c001c7947 */ /* 0x000fea0003800000 */
.L_x_2937:
[----:B------:R-:W-:Y:S01]  /*39a0*/  UMOV UR4, 0xf0000000 ;  /* 0xf000000000047882 */ /* 0x000fe20000000000 */
[----:B------:R-:W-:Y:S01]  /*39b0*/  UMOV UR5, 0x380fffff ;  /* 0x380fffff00057882 */ /* 0x000fe20000000000 */
[----:B------:R-:W0:Y:S01]  /*39c0*/  F2F.F32.F64 R0, R4 ;  /* 0x0000000400007310 */ /* 0x000e220000301000 */
[----:B------:R-:W-:-:S14]  /*39d0*/  DSETP.GEU.AND P0, PT, |R4|, UR4, PT ;  /* 0x0000000404007e2a */ /* 0x000fdc000bf0e200 */
[----:B0-----:R-:W-:-:S05]  /*39e0*/  @!P0 FMUL R0, R0, 1.175494350822287508e-38 ;  /* 0x0080000000008820 */ /* 0x001fca0000400000 */
[----:B------:R-:W-:-:S04]  /*39f0*/  F2FP.F16.F32.PACK_AB R5, RZ, R0 ;  /* 0x00000000ff05723e */ /* 0x000fc800000000ff */
[----:B------:R-:W-:-:S05]  /*3a00*/  PRMT R5, R5, 0x5410, RZ ;  /* 0x0000541005057816 */ /* 0x000fca00000000ff */
[----:B------:R2:W-:Y:S01]  /*3a10*/  STG.E desc[UR36][R2.64], R5 ;  /* 0x0000000502007986 */ /* 0x0005e2000c101924 */
[----:B------:R-:W-:Y:S05]  /*3a20*/  BRA `(.L_x_2931) ;  /* 0x0000000800f87947 */ /* 0x000fea0003800000 */
.L_x_2936:
[----:B------:R4:W-:Y:S01]  /*3a30*/  STG.E.64 desc[UR36][R2.64], R4 ;  /* 0x0000000402007986 */ /* 0x0009e2000c101b24 */
[----:B------:R-:W-:Y:S05]  /*3a40*/  BRA `(.L_x_2931) ;  /* 0x0000000800f07947 */ /* 0x000fea0003800000 */
.L_x_2926:
        /* <DEDUP_REMOVED lines=8> */
[----:B------:R-:W-:-:S06]  /*3ad0*/  DSETP.NEU.AND P0, PT, R4, RZ, PT ;  /* 0x000000ff0400722a */ /* 0x000fcc0003f0d000 */
[----:B------:R-:W-:-:S05]  /*3ae0*/  SEL R5, RZ, 0x1, !P0 ;  /* 0x00000001ff057807 */ /* 0x000fca0004000000 */
[----:B------:R0:W-:Y:S01]  /*3af0*/  STG.E.U8 desc[UR36][R2.64], R5 ;  /* 0x0000000502007986 */ /* 0x0001e2000c101124 */
[----:B------:R-:W-:Y:S05]  /*3b00*/  BRA `(.L_x_2931) ;  /* 0x0000000800c07947 */ /* 0x000fea0003800000 */
.L_x_2940:
[----:B------:R-:W-:-:S05]  /*3b10*/  CS2R R6, SRZ ;  /* 0x0000000000067805 */ /* 0x000fca000001ff00 */
[----:B------:R0:W-:Y:S01]  /*3b20*/  STG.E.128 desc[UR36][R2.64], R4 ;  /* 0x0000000402007986 */ /* 0x0001e2000c101d24 */
[----:B------:R-:W-:Y:S05]  /*3b30*/  BRA `(.L_x_2931) ;  /* 0x0000000800b47947 */ /* 0x000fea0003800000 */
.L_x_2939:
        /* <DEDUP_REMOVED lines=10> */
[----:B------:R-:W-:Y:S01]  /*3be0*/  BSSY.RECONVERGENT B0, `(.L_x_2943) ;  /* 0x000000d000007945 */ /* 0x000fe20003800200 */
[----:B------:R-:W-:-:S12]  /*3bf0*/  MOV R0, 0x7f ;  /* 0x0000007f00007802 */ /* 0x000fd80000000f00 */
[----:B0-----:R-:W-:-:S05]  /*3c00*/  @!P0 FMUL R9, R9, 1.175494350822287508e-38 ;  /* 0x0080000009098820 */ /* 0x001fca0000400000 */
        /* <DEDUP_REMOVED lines=10> */
.L_x_2944:
[----:B------:R-:W-:Y:S05]  /*3cb0*/  BSYNC.RECONVERGENT B0 ;  /* 0x0000000000007941 */ /* 0x000fea0003800200 */
.L_x_2943:
[----:B------:R-:W-:-:S05]  /*3cc0*/  LOP3.LUT R7, R0, 0x80, R7, 0xf8, !PT ;  /* 0x0000008000077812 */ /* 0x000fca00078ef807 */
[----:B------:R0:W-:Y:S01]  /*3cd0*/  STG.E.U8 desc[UR36][R2.64], R7 ;  /* 0x0000000702007986 */ /* 0x0001e2000c101124 */
[----:B------:R-:W-:Y:S05]  /*3ce0*/  BRA `(.L_x_2931) ;  /* 0x0000000800487947 */ /* 0x000fea0003800000 */
.L_x_2942:
[----:B------:R-:W-:Y:S01]  /*3cf0*/  UMOV UR4, 0xf0000000 ;  /* 0xf000000000047882 */ /* 0x000fe20000000000 */
[----:B------:R-:W-:Y:S01]  /*3d00*/  UMOV UR5, 0x380fffff ;  /* 0x380fffff00057882 */ /* 0x000fe20000000000 */
[----:B------:R-:W0:Y:S01]  /*3d10*/  F2F.F32.F64 R9, R4 ;  /* 0x0000000400097310 */ /* 0x000e220000301000 */
[----:B------:R-:W-:Y:S01]  /*3d20*/  DSETP.GEU.AND P0, PT, |R4|, UR4, PT ;  /* 0x0000000404007e2a */ /* 0x000fe2000bf0e200 */
[----:B------:R-:W-:-:S13]  /*3d30*/  BSSY.RECONVERGENT B0, `(.L_x_2945) ;  /* 0x000000f000007945 */ /* 0x000fda0003800200 */
[----:B0-----:R-:W-:-:S05]  /*3d40*/  @!P0 FMUL R9, R9, 1.175494350822287508e-38 ;  /* 0x0080000009098820 */ /* 0x001fca0000400000 */
        /* <DEDUP_REMOVED lines=13> */
.L_x_2946:
[----:B------:R-:W-:Y:S05]  /*3e20*/  BSYNC.RECONVERGENT B0 ;  /* 0x0000000000007941 */ /* 0x000fea0003800200 */
.L_x_2945:
[----:B------:R-:W-:-:S05]  /*3e30*/  LOP3.LUT R7, R0, 0x80, R7, 0xf8, !PT ;  /* 0x0000008000077812 */ /* 0x000fca00078ef807 */
[----:B------:R0:W-:Y:S01]  /*3e40*/  STG.E.U8 desc[UR36][R2.64], R7 ;  /* 0x0000000702007986 */ /* 0x0001e2000c101124 */
[----:B------:R-:W-:Y:S05]  /*3e50*/  BRA `(.L_x_2931) ;  /* 0x0000000400ec7947 */ /* 0x000fea0003800000 */
.L_x_2941:
[----:B------:R-:W-:Y:S01]  /*3e60*/  UMOV UR4, 0xf0000000 ;  /* 0xf000000000047882 */ /* 0x000fe20000000000 */
[----:B------:R-:W-:Y:S01]  /*3e70*/  UMOV UR5, 0x380fffff ;  /* 0x380fffff00057882 */ /* 0x000fe20000000000 */
[----:B------:R-:W0:Y:S01]  /*3e80*/  F2F.F32.F64 R0, R4 ;  /* 0x0000000400007310 */ /* 0x000e220000301000 */
[----:B------:R-:W-:-:S14]  /*3e90*/  DSETP.GEU.AND P0, PT, |R4|, UR4, PT ;  /* 0x0000000404007e2a */ /* 0x000fdc000bf0e200 */
[----:B0-----:R-:W-:-:S05]  /*3ea0*/  @!P0 FMUL R0, R0, 1.175494350822287508e-38 ;  /* 0x0080000000008820 */ /* 0x001fca0000400000 */
[----:B------:R-:W-:-:S05]  /*3eb0*/  F2FP.BF16.F32.PACK_AB R0, RZ, R0 ;  /* 0x00000000ff00723e */ /* 0x000fca00000010ff */
[----:B------:R0:W-:Y:S01]  /*3ec0*/  STG.E.U16 desc[UR36][R2.64], R0 ;  /* 0x0000000002007986 */ /* 0x0001e2000c101524 */
[----:B------:R-:W-:Y:S05]  /*3ed0*/  BRA `(.L_x_2931) ;  /* 0x0000000400cc7947 */ /* 0x000fea0003800000 */
.L_x_2938:
        /* <DEDUP_REMOVED lines=8> */
[----:B------:R-:W0:Y:S02]  /*3f60*/  F2I.U32.F64.TRUNC R5, R4 ;  /* 0x0000000400057311 */ /* 0x000e24000030d000 */
[----:B0-----:R0:W-:Y:S01]  /*3f70*/  STG.E.U16 desc[UR36][R2.64], R5 ;  /* 0x0000000502007986 */ /* 0x0011e2000c101524 */
[----:B------:R-:W-:Y:S05]  /*3f80*/  BRA `(.L_x_2931) ;  /* 0x0000000400a07947 */ /* 0x000fea0003800000 */
.L_x_2949:
[----:B------:R-:W-:Y:S01]  /*3f90*/  UMOV UR4, 0xf0000000 ;  /* 0xf000000000047882 */ /* 0x000fe20000000000 */
[----:B------:R-:W-:Y:S01]  /*3fa0*/  UMOV UR5, 0x380fffff ;  /* 0x380fffff00057882 */ /* 0x000fe20000000000 */
[----:B------:R-:W0:Y:S01]  /*3fb0*/  F2F.F32.F64 R7, R4 ;  /* 0x0000000400077310 */ /* 0x000e220000301000 */
[----:B------:R-:W-:Y:S01]  /*3fc0*/  DSETP.GEU.AND P0, PT, |R4|, UR4, PT ;  /* 0x0000000404007e2a */ /* 0x000fe2000bf0e200 */
[----:B------:R-:W-:Y:S01]  /*3fd0*/  BSSY.RECONVERGENT B0, `(.L_x_2950) ;  /* 0x0000015000007945 */ /* 0x000fe20003800200 */
[----:B------:R-:W-:-:S12]  /*3fe0*/  IMAD.MOV.U32 R0, RZ, RZ, 0x80 ;  /* 0x00000080ff007424 */ /* 0x000fd800078e00ff */
[----:B0-----:R-:W-:-:S05]  /*3ff0*/  @!P0 FMUL R7, R7, 1.175494350822287508e-38 ;  /* 0x0080000007078820 */ /* 0x001fca0000400000 */
        /* <DEDUP_REMOVED lines=10> */
.L_x_2952:
[----:B------:R-:W-:-:S04]  /*40a0*/  SHF.R.U32.HI R0, RZ, 0x14, R7 ;  /* 0x00000014ff007819 */ /* 0x000fc80000011607 */
[----:B------:R-:W-:-:S04]  /*40b0*/  LOP3.LUT R0, R0, 0x1, RZ, 0xc0, !PT ;  /* 0x0000000100007812 */ /* 0x000fc800078ec0ff */
[----:B------:R-:W-:-:S04]  /*40c0*/  IADD3 R0, PT, PT, R7, 0x487ffff, R0 ;  /* 0x0487ffff07007810 */ /* 0x000fc80007ffe000 */
[----:B------:R-:W-:-:S04]  /*40d0*/  SHF.R.U32.HI R0, RZ, 0x14, R0 ;  /* 0x00000014ff007819 */ /* 0x000fc80000011600 */
[----:B------:R-:W-:-:S07]  /*40e0*/  LOP3.LUT R4, R0, 0xff, RZ, 0xc0, !PT ;  /* 0x000000ff00047812 */ /* 0x000fce00078ec0ff */
.L_x_2953:
[----:B------:R-:W-:-:S04]  /*40f0*/  SHF.R.U32.HI R5, RZ, 0x18, R7 ;  /* 0x00000018ff057819 */ /* 0x000fc80000011607 */
[----:B------:R-:W-:-:S04]  /*4100*/  LOP3.LUT R4, R4, 0x80, R5, 0xf8, !PT ;  /* 0x0000008004047812 */ /* 0x000fc800078ef805 */
[----:B------:R-:W-:-:S07]  /*4110*/  PRMT R0, R4, 0x7610, R0 ;  /* 0x0000761004007816 */ /* 0x000fce0000000000 */
.L_x_2951:
[----:B------:R-:W-:Y:S05]  /*4120*/  BSYNC.RECONVERGENT B0 ;  /* 0x0000000000007941 */ /* 0x000fea0003800200 */
.L_x_2950:
[----:B------:R0:W-:Y:S01]  /*4130*/  STG.E.U8 desc[UR36][R2.64], R0 ;  /* 0x0000000002007986 */ /* 0x0001e2000c101124 */
[----:B------:R-:W-:Y:S05]  /*4140*/  BRA `(.L_x_2931) ;  /* 0x0000000400307947 */ /* 0x000fea0003800000 */
.L_x_2948:
[----:B------:R-:W-:Y:S01]  /*4150*/  UMOV UR4, 0xf0000000 ;  /* 0xf000000000047882 */ /* 0x000fe20000000000 */
[----:B------:R-:W-:Y:S01]  /*4160*/  UMOV UR5, 0x380fffff ;  /* 0x380fffff00057882 */ /* 0x000fe20000000000 */
[----:B------:R-:W0:Y:S01]  /*4170*/  F2F.F32.F64 R7, R4 ;  /* 0x0000000400077310 */ /* 0x000e220000301000 */
[----:B------:R-:W-:Y:S01]  /*4180*/  DSETP.GEU.AND P0, PT, |R4|, UR4, PT ;  /* 0x0000000404007e2a */ /* 0x000fe2000bf0e200 */
[----:B------:R-:W-:Y:S01]  /*4190*/  BSSY.RECONVERGENT B0, `(.L_x_2954) ;  /* 0x0000015000007945 */ /* 0x000fe20003800200 */
[----:B------:R-:W-:-:S12]  /*41a0*/  MOV R0, 0x80 ;  /* 0x0000008000007802 */ /* 0x000fd80000000f00 */
        /* <DEDUP_REMOVED lines=11> */
.L_x_2956:
[----:B------:R-:W-:-:S04]  /*4260*/  SHF.R.U32.HI R0, RZ, 0x15, R7 ;  /* 0x00000015ff007819 */ /* 0x000fc80000011607 */
[----:B------:R-:W-:-:S04]  /*4270*/  LOP3.LUT R0, R0, 0x1, RZ, 0xc0, !PT ;  /* 0x0000000100007812 */ /* 0x000fc800078ec0ff */
[----:B------:R-:W-:-:S04]  /*4280*/  IADD3 R0, PT, PT, R7, 0x88fffff, R0 ;  /* 0x088fffff07007810 */ /* 0x000fc80007ffe000 */
[----:B------:R-:W-:-:S04]  /*4290*/  SHF.R.U32.HI R0, RZ, 0x15, R0 ;  /* 0x00000015ff007819 */ /* 0x000fc80000011600 */
[----:B------:R-:W-:-:S07]  /*42a0*/  LOP3.LUT R4, R0, 0xff, RZ, 0xc0, !PT ;  /* 0x000000ff00047812 */ /* 0x000fce00078ec0ff */
.L_x_2957:
[----:B------:R-:W-:-:S04]  /*42b0*/  SHF.R.U32.HI R5, RZ, 0x18, R7 ;  /* 0x00000018ff057819 */ /* 0x000fc80000011607 */
[----:B------:R-:W-:-:S04]  /*42c0*/  LOP3.LUT R4, R4, 0x80, R5, 0xf8, !PT ;  /* 0x0000008004047812 */ /* 0x000fc800078ef805 */
[----:B------:R-:W-:-:S07]  /*42d0*/  PRMT R0, R4, 0x7610, R0 ;  /* 0x0000761004007816 */ /* 0x000fce0000000000 */
.L_x_2955:
[----:B------:R-:W-:Y:S05]  /*42e0*/  BSYNC.RECONVERGENT B0 ;  /* 0x0000000000007941 */ /* 0x000fea0003800200 */
.L_x_2954:
[----:B------:R0:W-:Y:S01]  /*42f0*/  STG.E.U8 desc[UR36][R2.64], R0 ;  /* 0x0000000002007986 */ /* 0x0001e2000c101124 */
[----:B------:R-:W-:Y:S05]  /*4300*/  BRA `(.L_x_2931) ;  /* 0x0000000000c07947 */ /* 0x000fea0003800000 */
.L_x_2947:
[----:B------:R-:W-:-:S09]  /*4310*/  UISETP.NE.AND UP0, UPT, UR4, 0x1c, UPT ;  /* 0x0000001c0400788c */ /* 0x000fd2000bf05270 */
[----:B------:R-:W-:Y:S05]  /*4320*/  BRA.U !UP0, `(.L_x_2958) ;  /* 0x0000000108b07547 */ /* 0x000fea000b800000 */
[----:B------:R-:W-:-:S09]  /*4330*/  UISETP.NE.AND UP0, UPT, UR4, 0x1d, UPT ;  /* 0x0000001d0400788c */ /* 0x000fd2000bf05270 */
[----:B------:R-:W-:Y:S05]  /*4340*/  BRA.U !UP0, `(.L_x_2959) ;  /* 0x00000001089c7547 */ /* 0x000fea000b800000 */
[----:B------:R-:W-:-:S09]  /*4350*/  UISETP.NE.AND UP0, UPT, UR4, 0x2c, UPT ;  /* 0x0000002c0400788c */ /* 0x000fd2000bf05270 */
[----:B------:R-:W-:Y:S05]  /*4360*/  BRA.U !UP0, `(.L_x_2960) ;  /* 0x0000000108447547 */ /* 0x000fea000b800000 */
.L_x_2930:
        /* <DEDUP_REMOVED lines=16> */
.L_x_2961:
[----:B------:R-:W-:Y:S05]  /*4470*/  BRA `(.L_x_2931) ;  /* 0x0000000000647947 */ /* 0x000fea0003800000 */
.L_x_2960:
[----:B------:R-:W-:Y:S01]  /*4480*/  UMOV UR4, 0xf0000000 ;  /* 0xf000000000047882 */ /* 0x000fe20000000000 */
[----:B------:R-:W-:Y:S01]  /*4490*/  UMOV UR5, 0x380fffff ;  /* 0x380fffff00057882 */ /* 0x000fe20000000000 */
[----:B------:R0:W1:Y:S01]  /*44a0*/  F2F.F32.F64 R8, R4 ;  /* 0x0000000400087310 */ /* 0x0000620000301000 */
[----:B------:R-:W-:Y:S01]  /*44b0*/  DSETP.GEU.AND P0, PT, |R4|, UR4, PT ;  /* 0x0000000404007e2a */ /* 0x000fe2000bf0e200 */
[----:B0-----:R-:W-:-:S13]  /*44c0*/  IMAD.MOV.U32 R5, RZ, RZ, 0xff ;  /* 0x000000ffff057424 */ /* 0x001fda00078e00ff */
[----:B-1----:R-:W-:-:S05]  /*44d0*/  @!P0 FMUL R8, R8, 1.175494350822287508e-38 ;  /* 0x0080000008088820 */ /* 0x002fca0000400000 */
        /* <DEDUP_REMOVED lines=10> */
[----:B------:R-:W-:-:S05]  /*4580*/  @!P0 IADD3 R0, PT, PT, R6, RZ, RZ ;  /* 0x000000ff06008210 */ /* 0x000fca0007ffe0ff */
[----:B------:R-:W-:-:S05]  /*4590*/  @P1 IMAD.MOV.U32 R5, RZ, RZ, R0 ;  /* 0x000000ffff051224 */ /* 0x000fca00078e0000 */
[----:B------:R0:W-:Y:S01]  /*45a0*/  STG.E.U8 desc[UR36][R2.64], R5 ;  /* 0x0000000502007986 */ /* 0x0001e2000c101124 */
[----:B------:R-:W-:Y:S05]  /*45b0*/  BRA `(.L_x_2931) ;  /* 0x0000000000147947 */ /* 0x000fea0003800000 */
.L_x_2959:
[----:B------:R-:W0:Y:S02]  /*45c0*/  F2I.U64.F64.TRUNC R4, R4 ;  /* 0x0000000400047311 */ /* 0x000e24000030d800 */
[----:B0-----:R0:W-:Y:S01]  /*45d0*/  STG.E.64 desc[UR36][R2.64], R4 ;  /* 0x0000000402007986 */ /* 0x0011e2000c101b24 */
[----:B------:R-:W-:Y:S05]  /*45e0*/  BRA `(.L_x_2931) ;  /* 0x0000000000087947 */ /* 0x000fea0003800000 */
.L_x_2958:
[----:B------:R-:W0:Y:S02]  /*45f0*/  F2I.U32.F64.TRUNC R5, R4 ;  /* 0x0000000400057311 */ /* 0x000e24000030d000 */
[----:B0-----:R0:W-:Y:S02]  /*4600*/  STG.E desc[UR36][R2.64], R5 ;  /* 0x0000000502007986 */ /* 0x0011e4000c101924 */
.L_x_2931:
[----:B------:R-:W-:-:S07]  /*4610*/  VIADD R19, R19, 0x80 ;  /* 0x0000008013137836 */ /* 0x000fce0000000000 */
.L_x_2866:
[----:B------:R-:W-:Y:S05]  /*4620*/  BSYNC.RECONVERGENT B7 ;  /* 0x0000000000077941 */ /* 0x000fea0003800200 */
.L_x_2865:
[----:B------:R-:W5:Y:S01]  /*4630*/  LDCU UR4, c[0x0][0x380] ;  /* 0x00007000ff0477ac */ /* 0x000f620008000800 */
[----:B------:R-:W-:Y:S01]  /*4640*/  BSSY.RECONVERGENT B7, `(.L_x_2962) ;  /* 0x0000453000077945 */ /* 0x000fe20003800200 */
[----:B-----5:R-:W-:-:S13]  /*4650*/  ISETP.GE.AND P0, PT, R19, UR4, PT ;  /* 0x0000000413007c0c */ /* 0x020fda000bf06270 */
[----:B------:R-:W-:Y:S05]  /*4660*/  @P0 BRA `(.L_x_2963) ;  /* 0x0000004400400947 */ /* 0x000fea0003800000 */
[----:B------:R-:W5:Y:S01]  /*4670*/  LDCU UR4, c[0x0][0x388] ;  /* 0x00007100ff0477ac */ /* 0x000f620008000800 */
[----:B------:R-:W-:Y:S02]  /*4680*/  HFMA2 R22, -RZ, RZ, 0, 0 ;  /* 0x00000000ff167431 */ /* 0x000fe400000001ff */
[----:B0-----:R-:W-:Y:S02]  /*4690*/  IMAD.MOV.U32 R0, RZ, RZ, RZ ;  /* 0x000000ffff007224 */ /* 0x001fe400078e00ff */
[----:B------:R-:W-:Y:S01]  /*46a0*/  IMAD.MOV.U32 R18, RZ, RZ, RZ ;  /* 0x000000ffff127224 */ /* 0x000fe200078e00ff */
[----:B-----5:R-:W-:-:S09]  /*46b0*/  UISETP.NE.AND UP0, UPT, UR4, URZ, UPT ;  /* 0x000000ff0400728c */ /* 0x020fd2000bf05270 */
[----:B------:R-:W-:Y:S05]  /*46c0*/  BRA.U !UP0, `(.L_x_2964) ;  /* 0x0000001508707547 */ /* 0x000fea000b800000 */
[----:B------:R-:W1:Y:S01]  /*46d0*/  LDCU.64 UR4, c[0x0][0x390] ;  /* 0x00007200ff0477ac */ /* 0x000e620008000a00 */
[----:B------:R-:W-:Y:S01]  /*46e0*/  MOV R18, RZ ;  /* 0x000000ff00127202 */ /* 0x000fe20000000f00 */
[----:B------:R-:W0:Y:S01]  /*46f0*/  LDCU UR6, c[0x0][0x38c] ;  /* 0x00007180ff0677ac */ /* 0x000e220008000800 */
[----:B------:R-:W5:Y:S01]  /*4700*/  LDCU.64 UR8, c[0x0][0x4b8] ;  /* 0x00009700ff0877ac */ /* 0x000f620008000a00 */
[----:B------:R-:W-:Y:S02]  /*4710*/  UISETP.NE.AND UP0, UPT, UR41, URZ, UPT ;  /* 0x000000ff2900728c */ /* 0x000fe4000bf05270 */
        /* <DEDUP_REMOVED lines=343> */
.L_x_2964:
[----:B------:R-:W1:Y:S01]  /*5c90*/  LDCU.64 UR6, c[0x0][0x5f0] ;  /* 0x0000be00ff0677ac */ /* 0x000e620008000a00 */
[----:B------:R-:W-:Y:S01]  /*5ca0*/  BSSY.RECONVERGENT B6, `(.L_x_2965) ;  /* 0x00000ec000067945 */ /* 0x000fe20003800200 */
        /* <DEDUP_REMOVED lines=16> */
.L_x_2969:
[----:B------:R-:W2:Y:S02]  /*5db0*/  LDG.E.U8 R2, desc[UR36][R2.64] ;  /* 0x0000002402027981 */ /* 0x000ea4000c1e1100 */
[----:B--2---:R0:W1:Y:S01]  /*5dc0*/  I2F.F64.U16 R16, R2 ;  /* 0x0000000200107312 */ /* 0x0040620000101800 */
[----:B------:R-:W-:Y:S05]  /*5dd0*/  BRA `(.L_x_2971) ;  /* 0x0000000c00607947 */ /* 0x000fea0003800000 */
.L_x_2968:
[----:B------:R-:W-:-:S09]  /*5de0*/  UISETP.NE.AND UP0, UPT, UR4, 0x2, UPT ;  /* 0x000000020400788c */ /* 0x000fd2000bf05270 */
[----:B------:R-:W-:Y:S05]  /*5df0*/  BRA.U !UP0, `(.L_x_2972) ;  /* 0x0000000108287547 */ /* 0x000fea000b800000 */
[----:B------:R-:W-:-:S09]  /*5e00*/  UISETP.NE.AND UP0, UPT, UR4, 0x3, UPT ;  /* 0x000000030400788c */ /* 0x000fd2000bf05270 */
[----:B------:R-:W-:Y:S05]  /*5e10*/  BRA.U !UP0, `(.L_x_2973) ;  /* 0x0000000108147547 */ /* 0x000fea000b800000 */
[----:B------:R-:W-:-:S09]  /*5e20*/  UISETP.NE.AND UP0, UPT, UR4, 0x4, UPT ;  /* 0x000000040400788c */ /* 0x000fd2000bf05270 */
[----:B------:R-:W-:Y:S05]  /*5e30*/  BRA.U UP0, `(.L_x_2970) ;  /* 0x0000000900ec7547 */ /* 0x000fea000b800000 */
[----:B------:R-:W2:Y:S02]  /*5e40*/  LDG.E.64 R16, desc[UR36][R2.64] ;  /* 0x0000002402107981 */ /* 0x000ea4000c1e1b00 */
[----:B--2---:R-:W2:Y:S01]  /*5e50*/  I2F.F64.S64 R16, R16 ;  /* 0x0000001000107312 */ /* 0x004ea20000301c00 */
[----:B------:R-:W-:Y:S05]  /*5e60*/  BRA `(.L_x_2971) ;  /* 0x0000000c003c7947 */ /* 0x000fea0003800000 */
.L_x_2973:
[----:B------:R-:W2:Y:S02]  /*5e70*/  LDG.E R2, desc[UR36][R2.64] ;  /* 0x0000002402027981 */ /* 0x000ea4000c1e1900 */
[----:B--2---:R3:W4:Y:S01]  /*5e80*/  I2F.F64 R16, R2 ;  /* 0x0000000200107312 */ /* 0x0047220000201c00 */
[----:B------:R-:W-:Y:S05]  /*5e90*/  BRA `(.L_x_2971) ;  /* 0x0000000c00307947 */ /* 0x000fea0003800000 */
.L_x_2972:
[----:B------:R-:W2:Y:S02]  /*5ea0*/  LDG.E.U16 R2, desc[UR36][R2.64] ;  /* 0x0000002402027981 */ /* 0x000ea4000c1e1500 */
[----:B--2---:R0:W1:Y:S01]  /*5eb0*/  I2F.F64.S16 R16, R2 ;  /* 0x0000000200107312 */ /* 0x0040620000101c00 */
[----:B------:R-:W-:Y:S05]  /*5ec0*/  BRA `(.L_x_2971) ;  /* 0x0000000c00247947 */ /* 0x000fea0003800000 */
.L_x_2967:
        /* <DEDUP_REMOVED lines=10> */
.L_x_2975:
[----:B------:R-:W2:Y:S02]  /*5f70*/  LDG.E.U16 R0, desc[UR36][R2.64] ;  /* 0x0000002402007981 */ /* 0x000ea4000c1e1500 */
[----:B--2---:R-:W-:-:S05]  /*5f80*/  HADD2.F32 R0, -RZ, R0.H0_H0 ;  /* 0x20000000ff007230 */ /* 0x004fca0000004100 */
[----:B------:R-:W-:-:S04]  /*5f90*/  FMUL.FTZ R0, R0, 1 ;  /* 0x3f80000000007820 */ /* 0x000fc80000410000 */
[----:B------:R0:W1:Y:S01]  /*5fa0*/  F2F.F64.F32 R16, R0 ;  /* 0x0000000000107310 */ /* 0x0000620000201800 */
[----:B------:R-:W-:Y:S05]  /*5fb0*/  BRA `(.L_x_2971) ;  /* 0x0000000800e87947 */ /* 0x000fea0003800000 */
.L_x_2974:
        /* <DEDUP_REMOVED lines=10> */
.L_x_2977:
[----:B------:R-:W2:Y:S02]  /*6060*/  LDG.E.U16 R2, desc[UR36][R2.64] ;  /* 0x0000002402027981 */ /* 0x000ea4000c1e1500 */
[----:B--2---:R-:W-:-:S05]  /*6070*/  HADD2.F32 R0, -RZ, R2.H0_H0 ;  /* 0x20000002ff007230 */ /* 0x004fca0000004100 */
[----:B------:R-:W-:-:S04]  /*6080*/  FMUL.FTZ R0, R0, 1 ;  /* 0x3f80000000007820 */ /* 0x000fc80000410000 */
[----:B------:R0:W1:Y:S01]  /*6090*/  F2F.F64.F32 R16, R0 ;  /* 0x0000000000107310 */ /* 0x0000620000201800 */
[----:B------:R-:W-:Y:S05]  /*60a0*/  BRA `(.L_x_2971) ;  /* 0x0000000800ac7947 */ /* 0x000fea0003800000 */
.L_x_2976:
[----:B------:R0:W5:Y:S01]  /*60b0*/  LDG.E.64 R16, desc[UR36][R2.64] ;  /* 0x0000002402107981 */ /* 0x000162000c1e1b00 */
[----:B------:R-:W-:Y:S05]  /*60c0*/  BRA `(.L_x_2971) ;  /* 0x0000000800a47947 */ /* 0x000fea0003800000 */
.L_x_2966:
        /* <DEDUP_REMOVED lines=9> */
[----:B------:R-:W-:Y:S02]  /*6160*/  MOV R16, RZ ;  /* 0x000000ff00107202 */ /* 0x000fe40000000f00 */
[----:B--2---:R-:W-:-:S04]  /*6170*/  ISETP.NE.AND P0, PT, R2, RZ, PT ;  /* 0x000000ff0200720c */ /* 0x004fc80003f05270 */
[----:B------:R-:W-:Y:S01]  /*6180*/  FSEL R17, RZ, 1.875, !P0 ;  /* 0x3ff00000ff117808 */ /* 0x000fe20004000000 */
[----:B------:R-:W-:Y:S08]  /*6190*/  BRA `(.L_x_2971) ;  /* 0x0000000800707947 */ /* 0x000ff00003800000 */
.L_x_2980:
[----:B------:R0:W5:Y:S01]  /*61a0*/  LDG.E.64 R16, desc[UR36][R2.64] ;  /* 0x0000002402107981 */ /* 0x000162000c1e1b00 */
[----:B------:R-:W-:Y:S05]  /*61b0*/  BRA `(.L_x_2971) ;  /* 0x0000000800687947 */ /* 0x000fea0003800000 */
.L_x_2979:
        /* <DEDUP_REMOVED lines=27> */
.L_x_2982:
        /* <DEDUP_REMOVED lines=10> */
[----:B------:R-:W-:-:S05]  /*6410*/  LOP3.LUT R0, R0, 0x80000000, R5, 0xf8, !PT ;  /* 0x8000000000007812 */ /* 0x000fca00078ef805 */
[----:B------:R-:W-:-:S04]  /*6420*/  FMUL.FTZ R0, R0, 1 ;  /* 0x3f80000000007820 */ /* 0x000fc80000410000 */
[----:B------:R0:W1:Y:S01]  /*6430*/  F2F.F64.F32 R16, R0 ;  /* 0x0000000000107310 */ /* 0x0000620000201800 */
[----:B------:R-:W-:Y:S05]  /*6440*/  BRA `(.L_x_2971) ;  /* 0x0000000400c47947 */ /* 0x000fea0003800000 */
.L_x_2981:
[----:B------:R-:W2:Y:S02]  /*6450*/  LDG.E.U16 R0, desc[UR36][R2.64] ;  /* 0x0000002402007981 */ /* 0x000ea4000c1e1500 */
[----:B--2---:R-:W-:-:S04]  /*6460*/  IMAD.U32 R0, R0, 0x10000, RZ ;  /* 0x0001000000007824 */ /* 0x004fc800078e00ff */
[----:B------:R-:W-:-:S04]  /*6470*/  FMUL.FTZ R0, R0, 1 ;  /* 0x3f80000000007820 */ /* 0x000fc80000410000 */
[----:B------:R0:W1:Y:S01]  /*6480*/  F2F.F64.F32 R16, R0 ;  /* 0x0000000000107310 */ /* 0x0000620000201800 */
[----:B------:R-:W-:Y:S05]  /*6490*/  BRA `(.L_x_2971) ;  /* 0x0000000400b07947 */ /* 0x000fea0003800000 */
.L_x_2978:
        /* <DEDUP_REMOVED lines=11> */
.L_x_2985:
        /* <DEDUP_REMOVED lines=21> */
.L_x_2987:
[----:B------:R-:W-:Y:S05]  /*66a0*/  BSYNC.RECONVERGENT B0 ;  /* 0x0000000000007941 */ /* 0x000fea0003800200 */
.L_x_2986:
[----:B------:R-:W-:Y:S02]  /*66b0*/  SHF.L.U32 R0, R0, 0x14, RZ ;  /* 0x0000001400007819 */ /* 0x000fe400000006ff */
[----:B------:R-:W-:-:S04]  /*66c0*/  LEA R2, R2, 0x3b800000, 0x17 ;  /* 0x3b80000002027811 */ /* 0x000fc800078eb8ff */
[----:B------:R-:W-:-:S05]  /*66d0*/  LOP3.LUT R0, R2, R0, R7, 0xfe, !PT ;  /* 0x0000000002007212 */ /* 0x000fca00078efe07 */
[----:B------:R-:W-:-:S04]  /*66e0*/  FMUL.FTZ R0, R0, 1 ;  /* 0x3f80000000007820 */ /* 0x000fc80000410000 */
[----:B------:R0:W1:Y:S01]  /*66f0*/  F2F.F64.F32 R16, R0 ;  /* 0x0000000000107310 */ /* 0x0000620000201800 */
[----:B------:R-:W-:Y:S05]  /*6700*/  BRA `(.L_x_2971) ;  /* 0x0000000400147947 */ /* 0x000fea0003800000 */
.L_x_2984:
[----:B------:R-:W2:Y:S01]  /*6710*/  LDG.E.U8 R3, desc[UR36][R2.64] ;  /* 0x0000002402037981 */ /* 0x000ea2000c1e1100 */
[----:B------:R-:W-:Y:S02]  /*6720*/  CS2R R16, SRZ ;  /* 0x0000000000107805 */ /* 0x000fe4000001ff00 */
[----:B--2---:R-:W-:-:S13]  /*6730*/  ISETP.NE.AND P0, PT, R3, RZ, PT ;  /* 0x000000ff0300720c */ /* 0x004fda0003f05270 */
[----:B------:R-:W-:Y:S05]  /*6740*/  @!P0 BRA `(.L_x_2971) ;  /* 0x0000000400048947 */ /* 0x000fea0003800000 */
[----:B------:R-:W-:-:S13]  /*6750*/  ISETP.NE.AND P0, PT, R3, 0x80, PT ;  /* 0x000000800300780c */ /* 0x000fda0003f05270 */
[----:B------:R-:W-:Y:S02]  /*6760*/  @!P0 IMAD.MOV.U32 R16, RZ, RZ, 0x20000000 ;  /* 0x20000000ff108424 */ /* 0x000fe400078e00ff */
        /* <DEDUP_REMOVED lines=15> */
.L_x_2989:
[----:B------:R-:W-:Y:S05]  /*6860*/  BSYNC.RECONVERGENT B0 ;  /* 0x0000000000007941 */ /* 0x000fea0003800200 */
.L_x_2988:
[----:B------:R-:W-:Y:S01]  /*6870*/  IMAD.SHL.U32 R0, R0, 0x200000, RZ ;  /* 0x0020000000007824 */ /* 0x000fe200078e00ff */
[----:B------:R-:W-:-:S04]  /*6880*/  LEA R2, R2, 0x37800000, 0x17 ;  /* 0x3780000002027811 */ /* 0x000fc800078eb8ff */
[----:B------:R-:W-:-:S05]  /*6890*/  LOP3.LUT R0, R2, R0, R7, 0xfe, !PT ;  /* 0x0000000002007212 */ /* 0x000fca00078efe07 */
[----:B------:R-:W-:-:S04]  /*68a0*/  FMUL.FTZ R0, R0, 1 ;  /* 0x3f80000000007820 */ /* 0x000fc80000410000 */
[----:B------:R0:W1:Y:S01]  /*68b0*/  F2F.F64.F32 R16, R0 ;  /* 0x0000000000107310 */ /* 0x0000620000201800 */
[----:B------:R-:W-:Y:S05]  /*68c0*/  BRA `(.L_x_2971) ;  /* 0x0000000000a47947 */ /* 0x000fea0003800000 */
.L_x_2983:
[----:B------:R-:W-:-:S09]  /*68d0*/  UISETP.NE.AND UP0, UPT, UR4, 0x1c, UPT ;  /* 0x0000001c0400788c */ /* 0x000fd2000bf05270 */
[----:B------:R-:W-:Y:S05]  /*68e0*/  BRA.U !UP0, `(.L_x_2990) ;  /* 0x0000000108947547 */ /* 0x000fea000b800000 */
[----:B------:R-:W-:-:S09]  /*68f0*/  UISETP.NE.AND UP0, UPT, UR4, 0x1d, UPT ;  /* 0x0000001d0400788c */ /* 0x000fd2000bf05270 */
[----:B------:R-:W-:Y:S05]  /*6900*/  BRA.U !UP0, `(.L_x_2991) ;  /* 0x0000000108807547 */ /* 0x000fea000b800000 */
[----:B------:R-:W-:-:S09]  /*6910*/  UISETP.NE.AND UP0, UPT, UR4, 0x2c, UPT ;  /* 0x0000002c0400788c */ /* 0x000fd2000bf05270 */
[----:B------:R-:W-:Y:S05]  /*6920*/  BRA.U UP0, `(.L_x_2970) ;  /* 0x0000000100307547 */ /* 0x000fea000b800000 */
[----:B------:R-:W2:Y:S01]  /*6930*/  LDG.E.U8 R0, desc[UR36][R2.64] ;  /* 0x0000002402007981 */ /* 0x000ea2000c1e1100 */
[----:B------:R-:W-:Y:S02]  /*6940*/  HFMA2 R16, -RZ, RZ, 0, 0 ;  /* 0x00000000ff107431 */ /* 0x000fe400000001ff */
[----:B------:R-:W-:Y:S01]  /*6950*/  IMAD.MOV.U32 R17, RZ, RZ, 0x38000000 ;  /* 0x38000000ff117424 */ /* 0x000fe200078e00ff */
[----:B--2---:R-:W-:-:S13]  /*6960*/  ISETP.NE.AND P0, PT, R0, RZ, PT ;  /* 0x000000ff0000720c */ /* 0x004fda0003f05270 */
[----:B------:R-:W-:Y:S05]  /*6970*/  @!P0 BRA `(.L_x_2971) ;  /* 0x0000000000788947 */ /* 0x000fea0003800000 */
[----:B------:R-:W-:-:S13]  /*6980*/  ISETP.NE.AND P0, PT, R0, 0xff, PT ;  /* 0x000000ff0000780c */ /* 0x000fda0003f05270 */
[----:B------:R-:W-:Y:S01]  /*6990*/  @P0 IMAD.SHL.U32 R0, R0, 0x800000, RZ ;  /* 0x0080000000000824 */ /* 0x000fe200078e00ff */
[----:B------:R-:W-:Y:S01]  /*69a0*/  @!P0 MOV R16, 0x20000000 ;  /* 0x2000000000108802 */ /* 0x000fe20000000f00 */
[----:B------:R-:W-:Y:S02]  /*69b0*/  @!P0 IMAD.MOV.U32 R17, RZ, RZ, 0x7ff80000 ;  /* 0x7ff80000ff118424 */ /* 0x000fe400078e00ff */
[----:B------:R-:W-:-:S04]  /*69c0*/  @P0 FMUL.FTZ R0, R0, 1 ;  /* 0x3f80000000000820 */ /* 0x000fc80000410000 */
[----:B------:R0:W1:Y:S01]  /*69d0*/  @P0 F2F.F64.F32 R16, R0 ;  /* 0x0000000000100310 */ /* 0x0000620000201800 */
[----:B------:R-:W-:Y:S05]  /*69e0*/  BRA `(.L_x_2971) ;  /* 0x00000000005c7947 */ /* 0x000fea0003800000 */
.L_x_2970:
        /* <DEDUP_REMOVED lines=16> */
.L_x_2992:
[----:B------:R-:W-:Y:S01]  /*6af0*/  CS2R R16, SRZ ;  /* 0x0000000000107805 */ /* 0x000fe2000001ff00 */
[----:B------:R-:W-:Y:S06]  /*6b00*/  BRA `(.L_x_2971) ;  /* 0x0000000000147947 */ /* 0x000fec0003800000 */
.L_x_2991:
[----:B------:R-:W2:Y:S02]  /*6b10*/  LDG.E.64 R16, desc[UR36][R2.64] ;  /* 0x0000002402107981 */ /* 0x000ea4000c1e1b00 */
[----:B--2---:R-:W0:Y:S01]  /*6b20*/  I2F.F64.U64 R16, R16 ;  /* 0x0000001000107312 */ /* 0x004e220000301800 */
[----:B------:R-:W-:Y:S05]  /*6b30*/  BRA `(.L_x_2971) ;  /* 0x0000000000087947 */ /* 0x000fea0003800000 */
.L_x_2990:
[----:B------:R-:W2:Y:S02]  /*6b40*/  LDG.E R2, desc[UR36][R2.64] ;  /* 0x0000002402027981 */ /* 0x000ea4000c1e1900 */
[----:B--2---:R0:W1:Y:S02]  /*6b50*/  I2F.F64.U32 R16, R2 ;  /* 0x0000000200107312 */ /* 0x0040640000201800 */
.L_x_2971:
[----:B------:R-:W-:Y:S05]  /*6b60*/  BSYNC.RECONVERGENT B6 ;  /* 0x0000000000067941 */ /* 0x000fea0003800200 */
.L_x_2965:
[----:B------:R-:W3:Y:S01]  /*6b70*/  LDCU.64 UR6, c[0x0][0x5f8] ;  /* 0x0000bf00ff0677ac */ /* 0x000ee20008000a00 */
[----:B------:R-:W-:Y:S01]  /*6b80*/  BSSY.RECONVERGENT B6, `(.L_x_2993) ;  /* 0x00000ec000067945 */ /* 0x000fe20003800200 */
[----:B------:R-:W-:-:S04]  /*6b90*/  UPRMT UR4, UR42, 0x9910, URZ ;  /* 0x000099102a047896 */ /* 0x000fc800080000ff */
[----:B------:R-:W-:Y:S01]  /*6ba0*/  UISETP.GT.AND UP0, UPT, UR4, 0x9, UPT ;  /* 0x000000090400788c */ /* 0x000fe2000bf04270 */
[----:B---3--:R-:W-:-:S05]  /*6bb0*/  IADD3 R22, P0, PT, R22, UR6, RZ ;  /* 0x0000000616167c10 */ /* 0x008fca000ff1e0ff */
        /* <DEDUP_REMOVED lines=10> */
[----:B0-----:R-:W3:Y:S02]  /*6c60*/  LDG.E.S8 R2, desc[UR36][R22.64] ;  /* 0x0000002416027981 */ /* 0x001ee4000c1e1300 */
[----:B---3--:R-:W0:Y:S01]  /*6c70*/  I2F.F64.S16 R2, R2 ;  /* 0x0000000200027312 */ /* 0x008e220000101c00 */
[----:B------:R-:W-:Y:S05]  /*6c80*/  BRA `(.L_x_2999) ;  /* 0x0000000c006c7947 */ /* 0x000fea0003800000 */
.L_x_2997:
[----:B0-----:R-:W3:Y:S02]  /*6c90*/  LDG.E.U8 R2, desc[UR36][R22.64] ;  /* 0x0000002416027981 */ /* 0x001ee4000c1e1100 */
[----:B---3--:R-:W0:Y:S01]  /*6ca0*/  I2F.F64.U16 R2, R2 ;  /* 0x0000000200027312 */ /* 0x008e220000101800 */
[----:B------:R-:W-:Y:S05]  /*6cb0*/  BRA `(.L_x_2999) ;  /* 0x0000000c00607947 */ /* 0x000fea0003800000 */
.L_x_2996:
[----:B------:R-:W-:-:S09]  /*6cc0*/  UISETP.NE.AND UP0, UPT, UR4, 0x2, UPT ;  /* 0x000000020400788c */ /* 0x000fd2000bf05270 */
[----:B------:R-:W-:Y:S05]  /*6cd0*/  BRA.U !UP0, `(.L_x_3000) ;  /* 0x0000000108287547 */ /* 0x000fea000b800000 */
[----:B------:R-:W-:-:S09]  /*6ce0*/  UISETP.NE.AND UP0, UPT, UR4, 0x3, UPT ;  /* 0x000000030400788c */ /* 0x000fd2000bf05270 */
[----:B------:R-:W-:Y:S05]  /*6cf0*/  BRA.U !UP0, `(.L_x_3001) ;  /* 0x0000000108147547 */ /* 0x000fea000b800000 */
[----:B------:R-:W-:-:S09]  /*6d00*/  UISETP.NE.AND UP0, UPT, UR4, 0x4, UPT ;  /* 0x000000040400788c */ /* 0x000fd2000bf05270 */
[----:B------:R-:W-:Y:S05]  /*6d10*/  BRA.U UP0, `(.L_x_2998) ;  /* 0x0000000900ec7547 */ /* 0x000fea000b800000 */
[----:B0-----:R-:W3:Y:S02]  /*6d20*/  LDG.E.64 R2, desc[UR36][R22.64] ;  /* 0x0000002416027981 */ /* 0x001ee4000c1e1b00 */
[----:B---3--:R-:W0:Y:S01]  /*6d30*/  I2F.F64.S64 R2, R2 ;  /* 0x0000000200027312 */ /* 0x008e220000301c00 */
[----:B------:R-:W-:Y:S05]  /*6d40*/  BRA `(.L_x_2999) ;  /* 0x0000000c003c7947 */ /* 0x000fea0003800000 */
.L_x_3001:
[----:B0-----:R-:W3:Y:S02]  /*6d50*/  LDG.E R2, desc[UR36][R22.64] ;  /* 0x0000002416027981 */ /* 0x001ee4000c1e1900 */
[----:B---3--:R-:W0:Y:S01]  /*6d60*/  I2F.F64 R2, R2 ;  /* 0x0000000200027312 */ /* 0x008e220000201c00 */
[----:B------:R-:W-:Y:S05]  /*6d70*/  BRA `(.L_x_2999) ;  /* 0x0000000c00307947 */ /* 0x000fea0003800000 */
.L_x_3000:
[----:B0-----:R-:W3:Y:S02]  /*6d80*/  LDG.E.U16 R2, desc[UR36][R22.64] ;  /* 0x0000002416027981 */ /* 0x001ee4000c1e1500 */
[----:B---3--:R-:W0:Y:S01]  /*6d90*/  I2F.F64.S16 R2, R2 ;  /* 0x0000000200027312 */ /* 0x008e220000101c00 */
[----:B------:R-:W-:Y:S05]  /*6da0*/  BRA `(.L_x_2999) ;  /* 0x0000000c00247947 */ /* 0x000fea0003800000 */
.L_x_2995:
[----:B------:R-:W-:-:S09]  /*6db0*/  UISETP.GT.AND UP0, UPT, UR4, 0x6, UPT ;  /* 0x000000060400788c */ /* 0x000fd2000bf04270 */
[----:B------:R-:W-:Y:S05]  /*6dc0*/  BRA.U UP0, `(.L_x_3002) ;  /* 0x0000000100347547 */ /* 0x000fea000b800000 */
[----:B------:R-:W-:-:S09]  /*6dd0*/  UISETP.NE.AND UP0, UPT, UR4, 0x5, UPT ;  /* 0x000000050400788c */ /* 0x000fd2000bf05270 */
[----:B------:R-:W-:Y:S05]  /*6de0*/  BRA.U !UP0, `(.L_x_3003) ;  /* 0x0000000108187547 */ /* 0x000fea000b800000 */
[----:B------:R-:W-:-:S09]  /*6df0*/  UISETP.NE.AND UP0, UPT, UR4, 0x6, UPT ;  /* 0x000000060400788c */ /* 0x000fd2000bf05270 */
[----:B------:R-:W-:Y:S05]  /*6e00*/  BRA.U UP0, `(.L_x_2998) ;  /* 0x0000000900b07547 */ /* 0x000fea000b800000 */
[----:B0-----:R-:W3:Y:S02]  /*6e10*/  LDG.E R2, desc[UR36][R22.64] ;  /* 0x0000002416027981 */ /* 0x001ee4000c1e1900 */
[----:B---3--:R-:W-:-:S06]  /*6e20*/  FMUL.FTZ R2, R2, 1 ;  /* 0x3f80000002027820 */ /* 0x008fcc0000410000 */
[----:B------:R-:W0:Y:S01]  /*6e30*/  F2F.F64.F32 R2, R2 ;  /* 0x0000000200027310 */ /* 0x000e220000201800 */
[----:B------:R-:W-:Y:S05]  /*6e40*/  BRA `(.L_x_2999) ;  /* 0x0000000800fc7947 */ /* 0x000fea0003800000 */
.L_x_3003:
[----:B0-----:R-:W3:Y:S02]  /*6e50*/  LDG.E.U16 R0, desc[UR36][R22.64] ;  /* 0x0000002416007981 */ /* 0x001ee4000c1e1500 */
[----:B---3--:R-:W-:-:S05]  /*6e60*/  HADD2.F32 R0, -RZ, R0.H0_H0 ;  /* 0x20000000ff007230 */ /* 0x008fca0000004100 */
[----:B------:R-:W-:-:S04]  /*6e70*/  FMUL.FTZ R0, R0, 1 ;  /* 0x3f80000000007820 */ /* 0x000fc80000410000 */
[----:B------:R0:W3:Y:S01]  /*6e80*/  F2F.F64.F32 R2, R0 ;  /* 0x0000000000027310 */ /* 0x0000e20000201800 */
[----:B------:R-:W-:Y:S05]  /*6e90*/  BRA `(.L_x_2999) ;  /* 0x0000000800e87947 */ /* 0x000fea0003800000 */
.L_x_3002:
        /* <DEDUP_REMOVED lines=10> */
.L_x_3005:
[----:B------:R-:W0:Y:S02]  /*6f40*/  LDG.E.U16 R22, desc[UR36][R22.64] ;  /* 0x0000002416167981 */ /* 0x000e24000c1e1500 */
[----:B0-----:R-:W-:-:S05]  /*6f50*/  HADD2.F32 R0, -RZ, R22.H0_H0 ;  /* 0x20000016ff007230 */ /* 0x001fca0000004100 */
[----:B------:R-:W-:-:S04]  /*6f60*/  FMUL.FTZ R0, R0, 1 ;  /* 0x3f80000000007820 */ /* 0x000fc80000410000 */
[----:B------:R0:W3:Y:S01]  /*6f70*/  F2F.F64.F32 R2, R0 ;  /* 0x0000000000027310 */ /* 0x0000e20000201800 */
[----:B------:R-:W-:Y:S05]  /*6f80*/  BRA `(.L_x_2999) ;  /* 0x0000000800ac7947 */ /* 0x000fea0003800000 */
.L_x_3004:
[----:B0-----:R0:W5:Y:S01]  /*6f90*/  LDG.E.64 R2, desc[UR36][R22.64] ;  /* 0x0000002416027981 */ /* 0x001162000c1e1b00 */
[----:B------:R-:W-:Y:S05]  /*6fa0*/  BRA `(.L_x_2999) ;  /* 0x0000000800a47947 */ /* 0x000fea0003800000 */
.L_x_2994:
        /* <DEDUP_REMOVED lines=8> */
[----:B------:R-:W3:Y:S01]  /*7030*/  LDG.E.U8 R22, desc[UR36][R22.64] ;  /* 0x0000002416167981 */ /* 0x000ee2000c1e1100 */
[----:B0-----:R-:W-:Y:S02]  /*7040*/  MOV R2, RZ ;  /* 0x000000ff00027202 */ /* 0x001fe40000000f00 */
[----:B---3--:R-:W-:-:S04]  /*7050*/  ISETP.NE.AND P0, PT, R22, RZ, PT ;  /* 0x000000ff1600720c */ /* 0x008fc80003f05270 */
[----:B------:R-:W-:Y:S01]  /*7060*/  FSEL R3, RZ, 1.875, !P0 ;  /* 0x3ff00000ff037808 */ /* 0x000fe20004000000 */
[----:B------:R-:W-:Y:S08]  /*7070*/  BRA `(.L_x_2999) ;  /* 0x0000000800707947 */ /* 0x000ff00003800000 */
.L_x_3008:
[----:B0-----:R0:W5:Y:S01]  /*7080*/  LDG.E.64 R2, desc[UR36][R22.64] ;  /* 0x0000002416027981 */ /* 0x001162000c1e1b00 */
[----:B------:R-:W-:Y:S05]  /*7090*/  BRA `(.L_x_2999) ;  /* 0x0000000800687947 */ /* 0x000fea0003800000 */
.L_x_3007:
[----:B------:R-:W-:-:S09]  /*70a0*/  UISETP.NE.AND UP0, UPT, UR4, 0xf, UPT ;  /* 0x0000000f0400788c */ /* 0x000fd2000bf05270 */
[----:B------:R-:W-:Y:S05]  /*70b0*/  BRA.U !UP0, `(.L_x_3009) ;  /* 0x00000001089c7547 */ /* 0x000fea000b800000 */
[----:B------:R-:W-:-:S09]  /*70c0*/  UISETP.NE.AND UP0, UPT, UR4, 0x17, UPT ;  /* 0x000000170400788c */ /* 0x000fd2000bf05270 */
[----:B------:R-:W-:Y:S05]  /*70d0*/  BRA.U !UP0, `(.L_x_3010) ;  /* 0x00000001085c7547 */ /* 0x000fea000b800000 */
[----:B------:R-:W-:-:S09]  /*70e0*/  UISETP.NE.AND UP0, UPT, UR4, 0x18, UPT ;  /* 0x000000180400788c */ /* 0x000fd2000bf05270 */
[----:B------:R-:W-:Y:S05]  /*70f0*/  BRA.U UP0, `(.L_x_2998) ;  /* 0x0000000500f47547 */ /* 0x000fea000b800000 */
[----:B0-----:R-:W3:Y:S01]  /*7100*/  LDG.E.U8 R0, desc[UR36][R22.64] ;  /* 0x0000002416007981 */ /* 0x001ee2000c1e1100 */
[----:B------:R-:W-:Y:S02]  /*7110*/  IMAD.MOV.U32 R4, RZ, RZ, 0x1f ;  /* 0x0000001fff047424 */ /* 0x000fe400078e00ff */
[----:B---3--:R-:W-:-:S05]  /*7120*/  IMAD.SHL.U32 R0, R0, 0x1000000, RZ ;  /* 0x0100000000007824 */ /* 0x008fca00078e00ff */
        /* <DEDUP_REMOVED lines=18> */
.L_x_3010:
[----:B0-----:R-:W3:Y:S02]  /*7250*/  LDG.E.U8 R3, desc[UR36][R22.64] ;  /* 0x0000002416037981 */ /* 0x001ee4000c1e1100 */
[C---:B---3--:R-:W-:Y:S01]  /*7260*/  IMAD.SHL.U32 R0, R3.reuse, 0x2000000, RZ ;  /* 0x0200000003007824 */ /* 0x048fe200078e00ff */
        /* <DEDUP_REMOVED lines=10> */
[----:B------:R0:W3:Y:S01]  /*7310*/  F2F.F64.F32 R2, R0 ;  /* 0x0000000000027310 */ /* 0x0000e20000201800 */
[----:B------:R-:W-:Y:S05]  /*7320*/  BRA `(.L_x_2999) ;  /* 0x0000000400c47947 */ /* 0x000fea0003800000 */
.L_x_3009:
[----:B0-----:R-:W3:Y:S02]  /*7330*/  LDG.E.U16 R0, desc[UR36][R22.64] ;  /* 0x0000002416007981 */ /* 0x001ee4000c1e1500 */
[----:B---3--:R-:W-:-:S04]  /*7340*/  IMAD.U32 R0, R0, 0x10000, RZ ;  /* 0x0001000000007824 */ /* 0x008fc800078e00ff */
[----:B------:R-:W-:-:S04]  /*7350*/  FMUL.FTZ R0, R0, 1 ;  /* 0x3f80000000007820 */ /* 0x000fc80000410000 */
[----:B------:R0:W3:Y:S01]  /*7360*/  F2F.F64.F32 R2, R0 ;  /* 0x0000000000027310 */ /* 0x0000e20000201800 */
[----:B------:R-:W-:Y:S05]  /*7370*/  BRA `(.L_x_2999) ;  /* 0x0000000400b07947 */ /* 0x000fea0003800000 */
.L_x_3006:
        /* <DEDUP_REMOVED lines=8> */
[----:B0-----:R-:W3:Y:S02]  /*7400*/  LDG.E.U16 R2, desc[UR36][R22.64] ;  /* 0x0000002416027981 */ /* 0x001ee4000c1e1500 */
[----:B---3--:R-:W0:Y:S01]  /*7410*/  I2F.F64.U16 R2, R2 ;  /* 0x0000000200027312 */ /* 0x008e220000101800 */
[----:B------:R-:W-:Y:S05]  /*7420*/  BRA `(.L_x_2999) ;  /* 0x0000000400847947 */ /* 0x000fea0003800000 */
.L_x_3013:
[----:B------:R-:W3:Y:S01]  /*7430*/  LDG.E.U8 R22, desc[UR36][R22.64] ;  /* 0x0000002416167981 */ /* 0x000ee2000c1e1100 */
[----:B0-----:R-:W-:Y:S02]  /*7440*/  CS2R R2, SRZ ;  /* 0x0000000000027805 */ /* 0x001fe4000001ff00 */
[----:B---3--:R-:W-:-:S13]  /*7450*/  ISETP.NE.AND P0, PT, R22, RZ, PT ;  /* 0x000000ff1600720c */ /* 0x008fda0003f05270 */
        /* <DEDUP_REMOVED lines=18> */
.L_x_3015:
[----:B------:R-:W-:Y:S05]  /*7580*/  BSYNC.RECONVERGENT B0 ;  /* 0x0000000000007941 */ /* 0x000fea0003800200 */
.L_x_3014:
[----:B------:R-:W-:Y:S02]  /*7590*/  SHF.L.U32 R0, R0, 0x14, RZ ;  /* 0x0000001400007819 */ /* 0x000fe400000006ff */
[----:B------:R-:W-:-:S04]  /*75a0*/  LEA R2, R2, 0x3b800000, 0x17 ;  /* 0x3b80000002027811 */ /* 0x000fc800078eb8ff */
[----:B------:R-:W-:-:S05]  /*75b0*/  LOP3.LUT R0, R2, R0, R7, 0xfe, !PT ;  /* 0x0000000002007212 */ /* 0x000fca00078efe07 */
[----:B------:R-:W-:-:S04]  /*75c0*/  FMUL.FTZ R0, R0, 1 ;  /* 0x3f80000000007820 */ /* 0x000fc80000410000 */
[----:B------:R0:W3:Y:S01]  /*75d0*/  F2F.F64.F32 R2, R0 ;  /* 0x0000000000027310 */ /* 0x0000e20000201800 */
[----:B------:R-:W-:Y:S05]  /*75e0*/  BRA `(.L_x_2999) ;  /* 0x0000000400147947 */ /* 0x000fea0003800000 */
.L_x_3012:
[----:B------:R-:W3:Y:S01]  /*75f0*/  LDG.E.U8 R22, desc[UR36][R22.64] ;  /* 0x0000002416167981 */ /* 0x000ee2000c1e1100 */
[----:B0-----:R-:W-:Y:S02]  /*7600*/  CS2R R2, SRZ ;  /* 0x0000000000027805 */ /* 0x001fe4000001ff00 */
[----:B---3--:R-:W-:-:S13]  /*7610*/  ISETP.NE.AND P0, PT, R22, RZ, PT ;  /* 0x000000ff1600720c */ /* 0x008fda0003f05270 */
        /* <DEDUP_REMOVED lines=18> */
.L_x_3017:
[----:B------:R-:W-:Y:S05]  /*7740*/  BSYNC.RECONVERGENT B0 ;  /* 0x0000000000007941 */ /* 0x000fea0003800200 */
.L_x_3016:
[----:B------:R-:W-:Y:S01]  /*7750*/  IMAD.SHL.U32 R0, R0, 0x200000, RZ ;  /* 0x0020000000007824 */ /* 0x000fe200078e00ff */
[----:B------:R-:W-:-:S04]  /*7760*/  LEA R2, R2, 0x37800000, 0x17 ;  /* 0x3780000002027811 */ /* 0x000fc800078eb8ff */
[----:B------:R-:W-:-:S05]  /*7770*/  LOP3.LUT R0, R2, R0, R7, 0xfe, !PT ;  /* 0x0000000002007212 */ /* 0x000fca00078efe07 */
[----:B------:R-:W-:-:S04]  /*7780*/  FMUL.FTZ R0, R0, 1 ;  /* 0x3f80000000007820 */ /* 0x000fc80000410000 */
[----:B------:R0:W3:Y:S01]  /*7790*/  F2F.F64.F32 R2, R0 ;  /* 0x0000000000027310 */ /* 0x0000e20000201800 */
[----:B------:R-:W-:Y:S05]  /*77a0*/  BRA `(.L_x_2999) ;  /* 0x0000000000a47947 */ /* 0x000fea0003800000 */
.L_x_3011:
[----:B------:R-:W-:-:S09]  /*77b0*/  UISETP.NE.AND UP0, UPT, UR4, 0x1c, UPT ;  /* 0x0000001c0400788c */ /* 0x000fd2000bf05270 */
[----:B------:R-:W-:Y:S05]  /*77c0*/  BRA.U !UP0, `(.L_x_3018) ;  /* 0x0000000108947547 */ /* 0x000fea000b800000 */
[----:B------:R-:W-:-:S09]  /*77d0*/  UISETP.NE.AND UP0, UPT, UR4, 0x1d, UPT ;  /* 0x0000001d0400788c */ /* 0x000fd2000bf05270 */
[----:B------:R-:W-:Y:S05]  /*77e0*/  BRA.U !UP0, `(.L_x_3019) ;  /* 0x0000000108807547 */ /* 0x000fea000b800000 */
[----:B------:R-:W-:-:S09]  /*77f0*/  UISETP.NE.AND UP0, UPT, UR4, 0x2c, UPT ;  /* 0x0000002c0400788c */ /* 0x000fd2000bf05270 */
[----:B------:R-:W-:Y:S05]  /*7800*/  BRA.U UP0, `(.L_x_2998) ;  /* 0x0000000100307547 */ /* 0x000fea000b800000 */
[----:B0-----:R-:W3:Y:S01]  /*7810*/  LDG.E.U8 R0, desc[UR36][R22.64] ;  /* 0x0000002416007981 */ /* 0x001ee2000c1e1100 */
[----:B------:R-:W-:Y:S02]  /*7820*/  HFMA2 R2, -RZ, RZ, 0, 0 ;  /* 0x00000000ff027431 */ /* 0x000fe400000001ff */
[----:B------:R-:W-:Y:S01]  /*7830*/  IMAD.MOV.U32 R3, RZ, RZ, 0x38000000 ;  /* 0x38000000ff037424 */ /* 0x000fe200078e00ff */
[----:B---3--:R-:W-:-:S13]  /*7840*/  ISETP.NE.AND P0, PT, R0, RZ, PT ;  /* 0x000000ff0000720c */ /* 0x008fda0003f05270 */
[----:B------:R-:W-:Y:S05]  /*7850*/  @!P0 BRA `(.L_x_2999) ;  /* 0x0000000000788947 */ /* 0x000fea0003800000 */
[----:B------:R-:W-:-:S13]  /*7860*/  ISETP.NE.AND P0, PT, R0, 0xff, PT ;  /* 0x000000ff0000780c */ /* 0x000fda0003f05270 */
[----:B------:R-:W-:Y:S01]  /*7870*/  @P0 IMAD.SHL.U32 R0, R0, 0x800000, RZ ;  /* 0x0080000000000824 */ /* 0x000fe200078e00ff */
[----:B------:R-:W-:Y:S01]  /*7880*/  @!P0 MOV R2, 0x20000000 ;  /* 0x2000000000028802 */ /* 0x000fe20000000f00 */
[----:B------:R-:W-:Y:S02]  /*7890*/  @!P0 IMAD.MOV.U32 R3, RZ, RZ, 0x7ff80000 ;  /* 0x7ff80000ff038424 */ /* 0x000fe400078e00ff */
[----:B------:R-:W-:-:S04]  /*78a0*/  @P0 FMUL.FTZ R0, R0, 1 ;  /* 0x3f80000000000820 */ /* 0x000fc80000410000 */
[----:B------:R0:W3:Y:S01]  /*78b0*/  @P0 F2F.F64.F32 R2, R0 ;  /* 0x0000000000020310 */ /* 0x0000e20000201800 */
[----:B------:R-:W-:Y:S05]  /*78c0*/  BRA `(.L_x_2999) ;  /* 0x00000000005c7947 */ /* 0x000fea0003800000 */
.L_x_2998:
[----:B0-----:R-:W-:Y:S01]  /*78d0*/  MOV R2, 0x130 ;  /* 0x0000013000027802 */ /* 0x001fe20000000f00 */
[----:B------:R-:W0:Y:S01]  /*78e0*/  LDCU.64 UR4, c[0x4][0x120] ;  /* 0x01002400ff0477ac */ /* 0x000e220008000a00 */
[----:B------:R-:W-:Y:S02]  /*78f0*/  HFMA2 R8, -RZ, RZ, 0, 4.64916229248046875e-06 ;  /* 0x0000004eff087431 */ /* 0x000fe400000001ff */
[----:B------:R-:W-:Y:S01]  /*7900*/  IMAD.MOV.U32 R12, RZ, RZ, 0x1 ;  /* 0x00000001ff0c7424 */ /* 0x000fe200078e00ff */
[----:B------:R-:W-:Y:S01]  /*7910*/  MOV R13, RZ ;  /* 0x000000ff000d7202 */ /* 0x000fe20000000f00 */
[----:B------:R-:W3:Y:S01]  /*7920*/  LDCU.64 UR6, c[0x4][0x128] ;  /* 0x01002500ff0677ac */ /* 0x000ee20008000a00 */
[----:B------:R-:W1:Y:S01]  /*7930*/  LDC.64 R2, c[0x4][R2] ;  /* 0x0100000002027b82 */ /* 0x000e620000000a00 */
[----:B------:R-:W2:Y:S01]  /*7940*/  LDCU.64 UR8, c[0x4][URZ] ;  /* 0x01000000ff0877ac */ /* 0x000ea20008000a00 */
[----:B0-----:R-:W-:Y:S01]  /*7950*/  MOV R4, UR4 ;  /* 0x0000000400047c02 */ /* 0x001fe20008000f00 */
[----:B------:R-:W-:Y:S01]  /*7960*/  IMAD.U32 R5, RZ, RZ, UR5 ;  /* 0x00000005ff057e24 */ /* 0x000fe2000f8e00ff */
[----:B---3--:R-:W-:Y:S01]  /*7970*/  MOV R6, UR6 ;  /* 0x0000000600067c02 */ /* 0x008fe20008000f00 */
[----:B------:R-:W-:Y:S01]  /*7980*/  IMAD.U32 R7, RZ, RZ, UR7 ;  /* 0x00000007ff077e24 */ /* 0x000fe2000f8e00ff */
[----:B--2---:R-:W-:Y:S01]  /*7990*/  MOV R10, UR8 ;  /* 0x00000008000a7c02 */ /* 0x004fe20008000f00 */
[----:B------:R-:W-:-:S07]  /*79a0*/  IMAD.U32 R11, RZ, RZ, UR9 ;  /* 0x00000009ff0b7e24 */ /* 0x000fce000f8e00ff */
[----:B------:R-:W-:-:S07]  /*79b0*/  LEPC R20, `(.L_x_3020) ;  /* 0x000000001014794e */ /* 0x000fce0000000000 */
[----:B-1--45:R-:W-:Y:S05]  /*79c0*/  CALL.ABS.NOINC R2 ;  /* 0x0000000002007343 */ /* 0x032fea0003c00000 */
.L_x_3020:
[----:B------:R-:W-:Y:S01]  /*79d0*/  CS2R R2, SRZ ;  /* 0x0000000000027805 */ /* 0x000fe2000001ff00 */
[----:B------:R-:W-:Y:S06]  /*79e0*/  BRA `(.L_x_2999) ;  /* 0x0000000000147947 */ /* 0x000fec0003800000 */
.L_x_3019:
[----:B0-----:R-:W3:Y:S02]  /*79f0*/  LDG.E.64 R2, desc[UR36][R22.64] ;  /* 0x0000002416027981 */ /* 0x001ee4000c1e1b00 */
[----:B---3--:R-:W0:Y:S01]  /*7a00*/  I2F.F64.U64 R2, R2 ;  /* 0x0000000200027312 */ /* 0x008e220000301800 */
[----:B------:R-:W-:Y:S05]  /*7a10*/  BRA `(.L_x_2999) ;  /* 0x0000000000087947 */ /* 0x000fea0003800000 */
.L_x_3018:
[----:B0-----:R-:W3:Y:S02]  /*7a20*/  LDG.E R2, desc[UR36][R22.64] ;  /* 0x0000002416027981 */ /* 0x001ee4000c1e1900 */
[----:B---3--:R-:W0:Y:S02]  /*7a30*/  I2F.F64.U32 R2, R2 ;  /* 0x0000000200027312 */ /* 0x008e240000201800 */
.L_x_2999:
[----:B------:R-:W-:Y:S05]  /*7a40*/  BSYNC.RECONVERGENT B6 ;  /* 0x0000000000067941 */ /* 0x000fea0003800200 */
.L_x_2993:
[----:B------:R-:W0:Y:S02]  /*7a50*/  LDCU.64 UR6, c[0x0][0x5e8] ;  /* 0x0000bd00ff0677ac */ /* 0x000e240008000a00 */
[----:B012345:R-:W-:Y:S02]  /*7a60*/  DMUL R4, R2, R16 ;  /* 0x0000001002047228 */ /* 0x03ffe40000000000 */
[----:B------:R-:W-:Y:S01]  /*7a70*/  DSETP.GT.AND P0, PT, R16, RZ, PT ;  /* 0x000000ff1000722a */ /* 0x000fe20003f04000 */
[----:B------:R-:W-:-:S04]  /*7a80*/  UPRMT UR4, UR43, 0x9910, URZ ;  /* 0x000099102b047896 */ /* 0x000fc800080000ff */
[----:B------:R-:W-:-:S03]  /*7a90*/  UISETP.GT.AND UP0, UPT, UR4, 0x9, UPT ;  /* 0x000000090400788c */ /* 0x000fc6000bf04270 */
[----:B------:R-:W-:Y:S02]  /*7aa0*/  FSEL R4, R16, R4, P0 ;  /* 0x0000000410047208 */ /* 0x000fe40000000000 */
[----:B------:R-:W-:Y:S02]  /*7ab0*/  FSEL R5, R17, R5, P0 ;  /* 0x0000000511057208 */ /* 0x000fe40000000000 */
[----:B------:R-:W-:-:S05]  /*7ac0*/  IADD3 R2, P1, PT, R18, UR6, RZ ;  /* 0x0000000612027c10 */ /* 0x000fca000ff3e0ff */
        /* <DEDUP_REMOVED lines=13> */
.L_x_3024:
[----:B------:R-:W0:Y:S02]  /*7ba0*/  F2I.S64.F64.TRUNC R4, R4 ;  /* 0x0000000400047311 */ /* 0x000e24000030d900 */
[----:B0-----:R-:W-:-:S05]  /*7bb0*/  MOV R7, R4 ;  /* 0x0000000400077202 */ /* 0x001fca0000000f00 */
[----:B------:R0:W-:Y:S01]  /*7bc0*/  STG.E.U8 desc[UR36][R2.64], R7 ;  /* 0x0000000702007986 */ /* 0x0001e2000c101124 */
[----:B------:R-:W-:Y:S05]  /*7bd0*/  BRA `(.L_x_3026) ;  /* 0x0000000c00e07947 */ /* 0x000fea0003800000 */
.L_x_3023:
        /* <DEDUP_REMOVED lines=9> */
.L_x_3028:
[----:B------:R-:W0:Y:S02]  /*7c70*/  F2I.F64.TRUNC R5, R4 ;  /* 0x0000000400057311 */ /* 0x000e24000030d100 */
[----:B0-----:R0:W-:Y:S01]  /*7c80*/  STG.E desc[UR36][R2.64], R5 ;  /* 0x0000000502007986 */ /* 0x0011e2000c101924 */
[----:B------:R-:W-:Y:S05]  /*7c90*/  BRA `(.L_x_3026) ;  /* 0x0000000c00b07947 */ /* 0x000fea0003800000 */
.L_x_3027:
[----:B------:R-:W0:Y:S02]  /*7ca0*/  F2I.F64.TRUNC R5, R4 ;  /* 0x0000000400057311 */ /* 0x000e24000030d100 */
[----:B0-----:R0:W-:Y:S01]  /*7cb0*/  STG.E.U16 desc[UR36][R2.64], R5 ;  /* 0x0000000502007986 */ /* 0x0011e2000c101524 */
[----:B------:R-:W-:Y:S05]  /*7cc0*/  BRA `(.L_x_3026) ;  /* 0x0000000c00a47947 */ /* 0x000fea0003800000 */
.L_x_3022:
        /* <DEDUP_REMOVED lines=13> */
.L_x_3030:
        /* <DEDUP_REMOVED lines=8> */
.L_x_3029:
        /* <DEDUP_REMOVED lines=14> */
.L_x_3032:
        /* <DEDUP_REMOVED lines=9> */
.L_x_3031:
[----:B------:R0:W-:Y:S01]  /*7f90*/  STG.E.64 desc[UR36][R2.64], R4 ;  /* 0x0000000402007986 */ /* 0x0001e2000c101b24 */
[----:B------:R-:W-:Y:S05]  /*7fa0*/  BRA `(.L_x_3026) ;  /* 0x0000000800ec7947 */ /* 0x000fea0003800000 */
.L_x_3021:
        /* <DEDUP_REMOVED lines=13> */
.L_x_3036:
        /* <DEDUP_REMOVED lines=22> */
.L_x_3039:
[----:B------:R-:W-:-:S04]  /*81e0*/  SHF.R.U32.HI R5, RZ, 0x18, R7 ;  /* 0x00000018ff057819 */ /* 0x000fc80000011607 */
[----:B------:R-:W-:-:S07]  /*81f0*/  LOP3.LUT R0, R0, 0x80, R5, 0xf8, !PT ;  /* 0x0000008000007812 */ /* 0x000fce00078ef805 */
.L_x_3038:
[----:B------:R-:W-:Y:S05]  /*8200*/  BSYNC.RECONVERGENT B0 ;  /* 0x0000000000007941 */ /* 0x000fea0003800200 */
.L_x_3037:
[----:B------:R0:W-:Y:S01]  /*8210*/  STG.E.U8 desc[UR36][R2.64], R0 ;  /* 0x0000000002007986 */ /* 0x0001e2000c101124 */
[----:B------:R-:W-:Y:S05]  /*8220*/  BRA `(.L_x_3026) ;  /* 0x00000008004c7947 */ /* 0x000fea0003800000 */
.L_x_3035:
        /* <DEDUP_REMOVED lines=22> */
.L_x_3042:
[----:B------:R-:W-:-:S04]  /*8390*/  SHF.R.U32.HI R5, RZ, 0x18, R7 ;  /* 0x00000018ff057819 */ /* 0x000fc80000011607 */
[----:B------:R-:W-:-:S07]  /*83a0*/  LOP3.LUT R0, R0, 0x80, R5, 0xf8, !PT ;  /* 0x0000008000007812 */ /* 0x000fce00078ef805 */
.L_x_3041:
[----:B------:R-:W-:Y:S05]  /*83b0*/  BSYNC.RECONVERGENT B0 ;  /* 0x0000000000007941 */ /* 0x000fea0003800200 */
.L_x_3040:
[----:B------:R0:W-:Y:S01]  /*83c0*/  STG.E.U8 desc[UR36][R2.64], R0 ;  /* 0x0000000002007986 */ /* 0x0001e2000c101124 */
[----:B------:R-:W-:Y:S05]  /*83d0*/  BRA `(.L_x_3026) ;  /* 0x0000000400e07947 */ /* 0x000fea0003800000 */
.L_x_3034:
        /* <DEDUP_REMOVED lines=8> */
[----:B------:R0:W1:Y:S01]  /*8460*/  F2F.F32.F64 R8, R4 ;  /* 0x0000000400087310 */ /* 0x0000620000301000 */
[----:B------:R-:W-:Y:S01]  /*8470*/  DSETP.GEU.AND P0, PT, |R4|, UR4, PT ;  /* 0x0000000404007e2a */ /* 0x000fe2000bf0e200 */
[----:B0-----:R-:W-:-:S13]  /*8480*/  HFMA2 R5, -RZ, RZ, 0, 1.5199184417724609375e-05 ;  /* 0x000000ffff057431 */ /* 0x001fda00000001ff */
        /* <DEDUP_REMOVED lines=15> */
.L_x_3044:
[----:B------:R-:W0:Y:S02]  /*8580*/  F2I.U64.F64.TRUNC R4, R4 ;  /* 0x0000000400047311 */ /* 0x000e24000030d800 */
[----:B0-----:R0:W-:Y:S01]  /*8590*/  STG.E.64 desc[UR36][R2.64], R4 ;  /* 0x0000000402007986 */ /* 0x0011e2000c101b24 */
[----:B------:R-:W-:Y:S05]  /*85a0*/  BRA `(.L_x_3026) ;  /* 0x00000004006c7947 */ /* 0x000fea0003800000 */
.L_x_3043:
[----:B------:R-:W0:Y:S02]  /*85b0*/  F2I.U32.F64.TRUNC R5, R4 ;  /* 0x0000000400057311 */ /* 0x000e24000030d000 */
[----:B0-----:R0:W-:Y:S01]  /*85c0*/  STG.E desc[UR36][R2.64], R5 ;  /* 0x0000000502007986 */ /* 0x0011e2000c101924 */
[----:B------:R-:W-:Y:S05]  /*85d0*/  BRA `(.L_x_3026) ;  /* 0x0000000400607947 */ /* 0x000fea0003800000 */
.L_x_3033:
        /* <DEDUP_REMOVED lines=10> */
.L_x_3046:
[----:B------:R-:W-:-:S05]  /*8680*/  CS2R R6, SRZ ;  /* 0x0000000000067805 */ /* 0x000fca000001ff00 */
[----:B------:R4:W-:Y:S01]  /*8690*/  STG.E.128 desc[UR36][R2.64], R4 ;  /* 0x0000000402007986 */ /* 0x0009e2000c101d24 */
[----:B------:R-:W-:Y:S05]  /*86a0*/  BRA `(.L_x_3026) ;  /* 0x00000004002c7947 */ /* 0x000fea0003800000 */
.L_x_3045:
[----:B------:R-:W-:-:S09]  /*86b0*/  UISETP.NE.AND UP0, UPT, UR4, 0xf, UPT ;  /* 0x0000000f0400788c */ /* 0x000fd2000bf05270 */
[----:B------:R-:W-:Y:S05]  /*86c0*/  BRA.U !UP0, `(.L_x_3047) ;  /* 0x0000000508087547 */ /* 0x000fea000b800000 */
[----:B------:R-:W-:-:S09]  /*86d0*/  UISETP.NE.AND UP0, UPT, UR4, 0x17, UPT ;  /* 0x000000170400788c */ /* 0x000fd2000bf05270 */
[----:B------:R-:W-:Y:S05]  /*86e0*/  BRA.U !UP0, `(.L_x_3048) ;  /* 0x0000000108a07547 */ /* 0x000fea000b800000 */
[----:B------:R-:W-:-:S09]  /*86f0*/  UISETP.NE.AND UP0, UPT, UR4, 0x18, UPT ;  /* 0x000000180400788c */ /* 0x000fd2000bf05270 */
[----:B------:R-:W-:Y:S05]  /*8700*/  BRA.U !UP0, `(.L_x_3049) ;  /* 0x0000000108447547 */ /* 0x000fea000b800000 */
.L_x_3025:
[----:B------:R-:W-:Y:S01]  /*8710*/  MOV R0, 0x130 ;  /* 0x0000013000007802 */ /* 0x000fe20000000f00 */
[----:B------:R-:W0:Y:S01]  /*8720*/  LDCU.64 UR4, c[0x4][0x120] ;  /* 0x01002400ff0477ac */ /* 0x000e220008000a00 */
[----:B------:R-:W-:Y:S02]  /*8730*/  HFMA2 R8, -RZ, RZ, 0, 6.020069122314453125e-06 ;  /* 0x00000065ff087431 */ /* 0x000fe400000001ff */
[----:B------:R-:W-:Y:S01]  /*8740*/  IMAD.MOV.U32 R12, RZ, RZ, 0x1 ;  /* 0x00000001ff0c7424 */ /* 0x000fe200078e00ff */
[----:B------:R1:W2:Y:S01]  /*8750*/  LDC.64 R2, c[0x4][R0] ;  /* 0x0100000000027b82 */ /* 0x0002a20000000a00 */
[----:B------:R-:W3:Y:S01]  /*8760*/  LDCU.64 UR6, c[0x4][0x128] ;  /* 0x01002500ff0677ac */ /* 0x000ee20008000a00 */
[----:B------:R-:W-:Y:S01]  /*8770*/  MOV R13, RZ ;  /* 0x000000ff000d7202 */ /* 0x000fe20000000f00 */
[----:B------:R-:W4:Y:S01]  /*8780*/  LDCU.64 UR8, c[0x4][0x8] ;  /* 0x01000100ff0877ac */ /* 0x000f220008000a00 */
[----:B0-----:R-:W-:Y:S01]  /*8790*/  MOV R4, UR4 ;  /* 0x0000000400047c02 */ /* 0x001fe20008000f00 */
[----:B------:R-:W-:Y:S01]  /*87a0*/  IMAD.U32 R5, RZ, RZ, UR5 ;  /* 0x00000005ff057e24 */ /* 0x000fe2000f8e00ff */
[----:B---3--:R-:W-:Y:S01]  /*87b0*/  MOV R6, UR6 ;  /* 0x0000000600067c02 */ /* 0x008fe20008000f00 */
[----:B------:R-:W-:Y:S01]  /*87c0*/  IMAD.U32 R7, RZ, RZ, UR7 ;  /* 0x00000007ff077e24 */ /* 0x000fe2000f8e00ff */
[----:B----4-:R-:W-:Y:S01]  /*87d0*/  MOV R10, UR8 ;  /* 0x00000008000a7c02 */ /* 0x010fe20008000f00 */
[----:B-1----:R-:W-:-:S07]  /*87e0*/  IMAD.U32 R11, RZ, RZ, UR9 ;  /* 0x00000009ff0b7e24 */ /* 0x002fce000f8e00ff */
[----:B------:R-:W-:-:S07]  /*87f0*/  LEPC R20, `(.L_x_3050) ;  /* 0x000000001014794e */ /* 0x000fce0000000000 */
[----:B--2---:R-:W-:Y:S05]  /*8800*/  CALL.ABS.NOINC R2 ;  /* 0x0000000002007343 */ /* 0x004fea0003c00000 */
.L_x_3050:
[----:B------:R-:W-:Y:S05]  /*8810*/  BRA `(.L_x_3026) ;  /* 0x0000000000d07947 */ /* 0x000fea0003800000 */
.L_x_3049:
[----:B------:R-:W-:Y:S01]  /*8820*/  UMOV UR4, 0xf0000000 ;  /* 0xf000000000047882 */ /* 0x000fe20000000000 */
[----:B------:R-:W-:Y:S01]  /*8830*/  UMOV UR5, 0x380fffff ;  /* 0x380fffff00057882 */ /* 0x000fe20000000000 */
[----:B------:R-:W0:Y:S01]  /*8840*/  F2F.F32.F64 R9, R4 ;  /* 0x0000000400097310 */ /* 0x000e220000301000 */
[----:B------:R-:W-:Y:S01]  /*8850*/  DSETP.GEU.AND P0, PT, |R4|, UR4, PT ;  /* 0x0000000404007e2a */ /* 0x000fe2000bf0e200 */
[----:B------:R-:W-:Y:S01]  /*8860*/  BSSY.RECONVERGENT B0, `(.L_x_3051) ;  /* 0x000000d000007945 */ /* 0x000fe20003800200 */
[----:B------:R-:W-:-:S12]  /*8870*/  IMAD.MOV.U32 R0, RZ, RZ, 0x7f ;  /* 0x0000007fff007424 */ /* 0x000fd800078e00ff */
[----:B0-----:R-:W-:-:S05]  /*8880*/  @!P0 FMUL R9, R9, 1.175494350822287508e-38 ;  /* 0x0080000009098820 */ /* 0x001fca0000400000 */
        /* <DEDUP_REMOVED lines=10> */
.L_x_3052:
[----:B------:R-:W-:Y:S05]  /*8930*/  BSYNC.RECONVERGENT B0 ;  /* 0x0000000000007941 */ /* 0x000fea0003800200 */
.L_x_3051:
[----:B------:R-:W-:-:S05]  /*8940*/  LOP3.LUT R7, R0, 0x80, R7, 0xf8, !PT ;  /* 0x0000008000077812 */ /* 0x000fca00078ef807 */
[----:B------:R2:W-:Y:S01]  /*8950*/  STG.E.U8 desc[UR36][R2.64], R7 ;  /* 0x0000000702007986 */ /* 0x0005e2000c101124 */
[----:B------:R-:W-:Y:S05]  /*8960*/  BRA `(.L_x_3026) ;  /* 0x00000000007c7947 */ /* 0x000fea0003800000 */
.L_x_3048:
[----:B------:R-:W-:Y:S01]  /*8970*/  UMOV UR4, 0xf0000000 ;  /* 0xf000000000047882 */ /* 0x000fe20000000000 */
[----:B------:R-:W-:Y:S01]  /*8980*/  UMOV UR5, 0x380fffff ;  /* 0x380fffff00057882 */ /* 0x000fe20000000000 */
[----:B------:R-:W0:Y:S01]  /*8990*/  F2F.F32.F64 R7, R4 ;  /* 0x0000000400077310 */ /* 0x000e220000301000 */
[----:B------:R-:W-:Y:S01]  /*89a0*/  DSETP.GEU.AND P0, PT, |R4|, UR4, PT ;  /* 0x0000000404007e2a */ /* 0x000fe2000bf0e200 */
[----:B------:R-:W-:-:S13]  /*89b0*/  BSSY.RECONVERGENT B0, `(.L_x_3053) ;  /* 0x000000f000007945 */ /* 0x000fda0003800200 */
        /* <DEDUP_REMOVED lines=11> */
.L_x_3054:
[----:B------:R-:W-:Y:S02]  /*8a70*/  ISETP.GT.U32.AND P0, PT, R6, 0x7f800000, PT ;  /* 0x7f8000000600780c */ /* 0x000fe40003f04070 */
[----:B------:R-:W-:-:S04]  /*8a80*/  MOV R0, 0x7f ;  /* 0x0000007f00007802 */ /* 0x000fc80000000f00 */
[----:B------:R-:W-:-:S07]  /*8a90*/  SEL R0, R0, 0x7c, P0 ;  /* 0x0000007c00007807 */ /* 0x000fce0000000000 */
.L_x_3055:
[----:B------:R-:W-:Y:S05]  /*8aa0*/  BSYNC.RECONVERGENT B0 ;  /* 0x0000000000007941 */ /* 0x000fea0003800200 */
.L_x_3053:
[----:B------:R-:W-:-:S04]  /*8ab0*/  SHF.R.U32.HI R5, RZ, 0x18, R7 ;  /* 0x00000018ff057819 */ /* 0x000fc80000011607 */
[----:B------:R-:W-:-:S05]  /*8ac0*/  LOP3.LUT R5, R0, 0x80, R5, 0xf8, !PT ;  /* 0x0000008000057812 */ /* 0x000fca00078ef805 */
[----:B------:R1:W-:Y:S01]  /*8ad0*/  STG.E.U8 desc[UR36][R2.64], R5 ;  /* 0x0000000502007986 */ /* 0x0003e2000c101124 */
[----:B------:R-:W-:Y:S05]  /*8ae0*/  BRA `(.L_x_3026) ;  /* 0x00000000001c7947 */ /* 0x000fea0003800000 */
.L_x_3047:
[----:B------:R-:W-:Y:S01]  /*8af0*/  UMOV UR4, 0xf0000000 ;  /* 0xf000000000047882 */ /* 0x000fe20000000000 */
[----:B------:R-:W-:Y:S01]  /*8b00*/  UMOV UR5, 0x380fffff ;  /* 0x380fffff00057882 */ /* 0x000fe20000000000 */
[----:B------:R-:W0:Y:S01]  /*8b10*/  F2F.F32.F64 R0, R4 ;  /* 0x0000000400007310 */ /* 0x000e220000301000 */
[----:B------:R-:W-:-:S14]  /*8b20*/  DSETP.GEU.AND P0, PT, |R4|, UR4, PT ;  /* 0x0000000404007e2a */ /* 0x000fdc000bf0e200 */
[----:B0-----:R-:W-:-:S05]  /*8b30*/  @!P0 FMUL R0, R0, 1.175494350822287508e-38 ;  /* 0x0080000000008820 */ /* 0x001fca0000400000 */
[----:B------:R-:W-:-:S05]  /*8b40*/  F2FP.BF16.F32.PACK_AB R0, RZ, R0 ;  /* 0x00000000ff00723e */ /* 0x000fca00000010ff */
[----:B------:R0:W-:Y:S02]  /*8b50*/  STG.E.U16 desc[UR36][R2.64], R0 ;  /* 0x0000000002007986 */ /* 0x0001e4000c101524 */
.L_x_3026:
[----:B------:R-:W-:-:S07]  /*8b60*/  VIADD R19, R19, 0x80 ;  /* 0x0000008013137836 */ /* 0x000fce0000000000 */
.L_x_2963:
[----:B------:R-:W-:Y:S05]  /*8b70*/  BSYNC.RECONVERGENT B7 ;  /* 0x0000000000077941 */ /* 0x000fea0003800200 */
.L_x_2962:
[----:B------:R-:W5:Y:S01]  /*8b80*/  LDCU UR4, c[0x0][0x380] ;  /* 0x00007000ff0477ac */ /* 0x000f620008000800 */
[----:B------:R-:W-:Y:S01]  /*8b90*/  BSSY.RECONVERGENT B7, `(.L_x_3056) ;  /* 0x0000453000077945 */ /* 0x000fe20003800200 */
[----:B-----5:R-:W-:-:S13]  /*8ba0*/  ISETP.GE.AND P0, PT, R19, UR4, PT ;  /* 0x0000000413007c0c */ /* 0x020fda000bf06270 */
[----:B------:R-:W-:Y:S05]  /*8bb0*/  @P0 BRA `(.L_x_3057) ;  /* 0x0000004400400947 */ /* 0x000fea0003800000 */
[----:B------:R-:W5:Y:S01]  /*8bc0*/  LDCU UR4, c[0x0][0x388] ;  /* 0x00007100ff0477ac */ /* 0x000f620008000800 */
[----:B------:R-:W-:Y:S01]  /*8bd0*/  HFMA2 R18, -RZ, RZ, 0, 0 ;  /* 0x00000000ff127431 */ /* 0x000fe200000001ff */
[----:B------:R-:W-:Y:S01]  /*8be0*/  MOV R22, RZ ;  /* 0x000000ff00167202 */ /* 0x000fe20000000f00 */
[----:B0-----:R-:W-:Y:S01]  /*8bf0*/  IMAD.MOV.U32 R0, RZ, RZ, RZ ;  /* 0x000000ffff007224 */ /* 0x001fe200078e00ff */
        /* <DEDUP_REMOVED lines=350> */
.L_x_3058:
        /* <DEDUP_REMOVED lines=18> */
.L_x_3063:
[----:B------:R-:W2:Y:S02]  /*a300*/  LDG.E.U8 R2, desc[UR36][R2.64] ;  /* 0x0000002402027981 */ /* 0x000ea4000c1e1100 */
[----:B--2---:R0:W1:Y:S01]  /*a310*/  I2F.F64.U16 R16, R2 ;  /* 0x0000000200107312 */ /* 0x0040620000101800 */
[----:B------:R-:W-:Y:S05]  /*a320*/  BRA `(.L_x_3065) ;  /* 0x0000000c00607947 */ /* 0x000fea0003800000 */
.L_x_3062:
        /* <DEDUP_REMOVED lines=9> */
.L_x_3067:
[----:B------:R-:W2:Y:S02]  /*a3c0*/  LDG.E R2, desc[UR36][R2.64] ;  /* 0x0000002402027981 */ /* 0x000ea4000c1e1900 */
[----:B--2---:R0:W1:Y:S01]  /*a3d0*/  I2F.F64 R16, R2 ;  /* 0x0000000200107312 */ /* 0x0040620000201c00 */
[----:B------:R-:W-:Y:S05]  /*a3e0*/  BRA `(.L_x_3065) ;  /* 0x0000000c00307947 */ /* 0x000fea0003800000 */
.L_x_3066:
[----:B------:R-:W2:Y:S02]  /*a3f0*/  LDG.E.U16 R2, desc[UR36][R2.64] ;  /* 0x0000002402027981 */ /* 0x000ea4000c1e1500 */
[----:B--2---:R0:W1:Y:S01]  /*a400*/  I2F.F64.S16 R16, R2 ;  /* 0x0000000200107312 */ /* 0x0040620000101c00 */
[----:B------:R-:W-:Y:S05]  /*a410*/  BRA `(.L_x_3065) ;  /* 0x0000000c00247947 */ /* 0x000fea0003800000 */
.L_x_3061:
        /* <DEDUP_REMOVED lines=10> */
.L_x_3069:
[----:B------:R-:W2:Y:S02]  /*a4c0*/  LDG.E.U16 R0, desc[UR36][R2.64] ;  /* 0x0000002402007981 */ /* 0x000ea4000c1e1500 */
[----:B--2---:R-:W-:-:S05]  /*a4d0*/  HADD2.F32 R0, -RZ, R0.H0_H0 ;  /* 0x20000000ff007230 */ /* 0x004fca0000004100 */
[----:B------:R-:W-:-:S04]  /*a4e0*/  FMUL.FTZ R0, R0, 1 ;  /* 0x3f80000000007820 */ /* 0x000fc80000410000 */
[----:B------:R0:W1:Y:S01]  /*a4f0*/  F2F.F64.F32 R16, R0 ;  /* 0x0000000000107310 */ /* 0x0000620000201800 */
[----:B------:R-:W-:Y:S05]  /*a500*/  BRA `(.L_x_3065) ;  /* 0x0000000800e87947 */ /* 0x000fea0003800000 */
.L_x_3068:
        /* <DEDUP_REMOVED lines=10> */
.L_x_3071:
[----:B------:R-:W2:Y:S02]  /*a5b0*/  LDG.E.U16 R2, desc[UR36][R2.64] ;  /* 0x0000002402027981 */ /* 0x000ea4000c1e1500 */
[----:B--2---:R-:W-:-:S05]  /*a5c0*/  HADD2.F32 R0, -RZ, R2.H0_H0 ;  /* 0x20000002ff007230 */ /* 0x004fca0000004100 */
[----:B------:R-:W-:-:S04]  /*a5d0*/  FMUL.FTZ R0, R0, 1 ;  /* 0x3f80000000007820 */ /* 0x000fc80000410000 */
[----:B------:R0:W1:Y:S01]  /*a5e0*/  F2F.F64.F32 R16, R0 ;  /* 0x0000000000107310 */ /* 0x0000620000201800 */
[----:B------:R-:W-:Y:S05]  /*a5f0*/  BRA `(.L_x_3065) ;  /* 0x0000000800ac7947 */ /* 0x000fea0003800000 */
.L_x_3070:
[----:B------:R0:W5:Y:S01]  /*a600*/  LDG.E.64 R16, desc[UR36][R2.64] ;  /* 0x0000002402107981 */ /* 0x000162000c1e1b00 */
[----:B------:R-:W-:Y:S05]  /*a610*/  BRA `(.L_x_3065) ;  /* 0x0000000800a47947 */ /* 0x000fea0003800000 */
.L_x_3060:
        /* <DEDUP_REMOVED lines=13> */
.L_x_3074:
[----:B------:R0:W5:Y:S01]  /*a6f0*/  LDG.E.64 R16, desc[UR36][R2.64] ;  /* 0x0000002402107981 */ /* 0x000162000c1e1b00 */
[----:B------:R-:W-:Y:S05]  /*a700*/  BRA `(.L_x_3065) ;  /* 0x0000000800687947 */ /* 0x000fea0003800000 */
.L_x_3073:
[----:B------:R-:W-:-:S09]  /*a710*/  UISETP.NE.AND UP0, UPT, UR4, 0xf, UPT ;  /* 0x0000000f0400788c */ /* 0x000fd2000bf05270 */
[----:B------:R-:W-:Y:S05]  /*a720*/  BRA.U !UP0, `(.L_x_3075) ;  /* 0x00000001089c7547 */ /* 0x000fea000b800000 */
[----:B------:R-:W-:-:S09]  /*a730*/  UISETP.NE.AND UP0, UPT, UR4, 0x17, UPT ;  /* 0x000000170400788c */ /* 0x000fd2000bf05270 */
[----:B------:R-:W-:Y:S05]  /*a740*/  BRA.U !UP0, `(.L_x_3076) ;  /* 0x00000001085c7547 */ /* 0x000fea000b800000 */
[----:B------:R-:W-:-:S09]  /*a750*/  UISETP.NE.AND UP0, UPT, UR4, 0x18, UPT ;  /* 0x000000180400788c */ /* 0x000fd2000bf05270 */
[----:B------:R-:W-:Y:S05]  /*a760*/  BRA.U UP0, `(.L_x_3064) ;  /* 0x0000000500f47547 */ /* 0x000fea000b800000 */
[----:B------:R-:W2:Y:S01]  /*a770*/  LDG.E.U8 R0, desc[UR36][R2.64] ;  /* 0x0000002402007981 */ /* 0x000ea2000c1e1100 */
[----:B------:R-:W-:Y:S02]  /*a780*/  HFMA2 R6, -RZ, RZ, 0, 1.847743988037109375e-06 ;  /* 0x0000001fff067431 */ /* 0x000fe400000001ff */
        /* <DEDUP_REMOVED lines=8> */
[----:B------:R-:W-:Y:S01]  /*a810*/  IMAD.SHL.U32 R7, R5, 0x800000, RZ ;  /* 0x0080000005077824 */ /* 0x000fe200078e00ff */
[----:B------:R-:W-:-:S04]  /*a820*/  IADD3 R5, PT, PT, R4, 0x1000000, RZ ;  /* 0x0100000004057810 */ /* 0x000fc80007ffe0ff */
        /* <DEDUP_REMOVED lines=9> */
.L_x_3076:
        /* <DEDUP_REMOVED lines=14> */
.L_x_3075:
[----:B------:R-:W2:Y:S02]  /*a9a0*/  LDG.E.U16 R0, desc[UR36][R2.64] ;  /* 0x0000002402007981 */ /* 0x000ea4000c1e1500 */
[----:B--2---:R-:W-:-:S05]  /*a9b0*/  SHF.L.U32 R0, R0, 0x10, RZ ;  /* 0x0000001000007819 */ /* 0x004fca00000006ff */
[----:B------:R-:W-:-:S04]  /*a9c0*/  FMUL.FTZ R0, R0, 1 ;  /* 0x3f80000000007820 */ /* 0x000fc80000410000 */
[----:B------:R0:W1:Y:S01]  /*a9d0*/  F2F.F64.F32 R16, R0 ;  /* 0x0000000000107310 */ /* 0x0000620000201800 */
[----:B------:R-:W-:Y:S05]  /*a9e0*/  BRA `(.L_x_3065) ;  /* 0x0000000400b07947 */ /* 0x000fea0003800000 */
.L_x_3072:
        /* <DEDUP_REMOVED lines=11> */
.L_x_3079:
        /* <DEDUP_REMOVED lines=21> */
.L_x_3081:
[----:B------:R-:W-:Y:S05]  /*abf0*/  BSYNC.RECONVERGENT B0 ;  /* 0x0000000000007941 */ /* 0x000fea0003800200 */
.L_x_3080:
[----:B------:R-:W-:Y:S01]  /*ac00*/  IMAD.SHL.U32 R0, R0, 0x100000, RZ ;  /* 0x0010000000007824 */ /* 0x000fe200078e00ff */
[----:B------:R-:W-:-:S04]  /*ac10*/  LEA R2, R2, 0x3b800000, 0x17 ;  /* 0x3b80000002027811 */ /* 0x000fc800078eb8ff */
[----:B------:R-:W-:-:S05]  /*ac20*/  LOP3.LUT R0, R2, R0, R7, 0xfe, !PT ;  /* 0x0000000002007212 */ /* 0x000fca00078efe07 */
[----:B------:R-:W-:-:S04]  /*ac30*/  FMUL.FTZ R0, R0, 1 ;  /* 0x3f80000000007820 */ /* 0x000fc80000410000 */
[----:B------:R0:W1:Y:S01]  /*ac40*/  F2F.F64.F32 R16, R0 ;  /* 0x0000000000107310 */ /* 0x0000620000201800 */
[----:B------:R-:W-:Y:S05]  /*ac50*/  BRA `(.L_x_3065) ;  /* 0x0000000400147947 */ /* 0x000fea0003800000 */
.L_x_3078:
        /* <DEDUP_REMOVED lines=21> */
.L_x_3083:
[----:B------:R-:W-:Y:S05]  /*adb0*/  BSYNC.RECONVERGENT B0 ;  /* 0x0000000000007941 */ /* 0x000fea0003800200 */
.L_x_3082:
[----:B------:R-:W-:Y:S02]  /*adc0*/  SHF.L.U32 R0, R0, 0x15, RZ ;  /* 0x0000001500007819 */ /* 0x000fe400000006ff */
[----:B------:R-:W-:-:S04]  /*add0*/  LEA R2, R2, 0x37800000, 0x17 ;  /* 0x3780000002027811 */ /* 0x000fc800078eb8ff */
[----:B------:R-:W-:-:S05]  /*ade0*/  LOP3.LUT R0, R2, R0, R7, 0xfe, !PT ;  /* 0x0000000002007212 */ /* 0x000fca00078efe07 */
[----:B------:R-:W-:-:S04]  /*adf0*/  FMUL.FTZ R0, R0, 1 ;  /* 0x3f80000000007820 */ /* 0x000fc80000410000 */
[----:B------:R0:W1:Y:S01]  /*ae00*/  F2F.F64.F32 R16, R0 ;  /* 0x0000000000107310 */ /* 0x0000620000201800 */
[----:B------:R-:W-:Y:S05]  /*ae10*/  BRA `(.L_x_3065) ;  /* 0x0000000000a47947 */ /* 0x000fea0003800000 */
.L_x_3077:
[----:B------:R-:W-:-:S09]  /*ae20*/  UISETP.NE.AND UP0, UPT, UR4, 0x1c, UPT ;  /* 0x0000001c0400788c */ /* 0x000fd2000bf05270 */
[----:B------:R-:W-:Y:S05]  /*ae30*/  BRA.U !UP0, `(.L_x_3084) ;  /* 0x0000000108947547 */ /* 0x000fea000b800000 */
[----:B------:R-:W-:-:S09]  /*ae40*/  UISETP.NE.AND UP0, UPT, UR4, 0x1d, UPT ;  /* 0x0000001d0400788c */ /* 0x000fd2000bf05270 */
[----:B------:R-:W-:Y:S05]  /*ae50*/  BRA.U !UP0, `(.L_x_3085) ;  /* 0x0000000108807547 */ /* 0x000fea000b800000 */
[----:B------:R-:W-:-:S09]  /*ae60*/  UISETP.NE.AND UP0, UPT, UR4, 0x2c, UPT ;  /* 0x0000002c0400788c */ /* 0x000fd2000bf05270 */
[----:B------:R-:W-:Y:S05]  /*ae70*/  BRA.U UP0, `(.L_x_3064) ;  /* 0x0000000100307547 */ /* 0x000fea000b800000 */
[----:B------:R-:W2:Y:S01]  /*ae80*/  LDG.E.U8 R0, desc[UR36][R2.64] ;  /* 0x0000002402007981 */ /* 0x000ea2000c1e1100 */
[----:B------:R-:W-:Y:S02]  /*ae90*/  HFMA2 R17, -RZ, RZ, 0.5, 0 ;  /* 0x38000000ff117431 */ /* 0x000fe400000001ff */
        /* <DEDUP_REMOVED lines=8> */
[----:B------:R1:W2:Y:S01]  /*af20*/  @P0 F2F.F64.F32 R16, R0 ;  /* 0x0000000000100310 */ /* 0x0002a20000201800 */
[----:B------:R-:W-:Y:S05]  /*af30*/  BRA `(.L_x_3065) ;  /* 0x00000000005c7947 */ /* 0x000fea0003800000 */
.L_x_3064:
[----:B------:R-:W-:Y:S01]  /*af40*/  MOV R2, 0x130 ;  /* 0x0000013000027802 */ /* 0x000fe20000000f00 */
[----:B------:R-:W0:Y:S01]  /*af50*/  LDCU.64 UR4, c[0x4][0x120] ;  /* 0x01002400ff0477ac */ /* 0x000e220008000a00 */
[----:B------:R-:W-:Y:S02]  /*af60*/  HFMA2 R8, -RZ, RZ, 0, 4.64916229248046875e-06 ;  /* 0x0000004eff087431 */ /* 0x000fe400000001ff */
[----:B------:R-:W-:Y:S01]  /*af70*/  IMAD.MOV.U32 R12, RZ, RZ, 0x1 ;  /* 0x00000001ff0c7424 */ /* 0x000fe200078e00ff */
[----:B------:R-:W-:Y:S01]  /*af80*/  MOV R13, RZ ;  /* 0x000000ff000d7202 */ /* 0x000fe20000000f00 */
[----:B------:R-:W1:Y:S01]  /*af90*/  LDCU.64 UR6, c[0x4][0x128] ;  /* 0x01002500ff0677ac */ /* 0x000e620008000a00 */
[----:B------:R-:W2:Y:S01]  /*afa0*/  LDC.64 R2, c[0x4][R2] ;  /* 0x0100000002027b82 */ /* 0x000ea20000000a00 */
[----:B------:R-:W3:Y:S01]  /*afb0*/  LDCU.64 UR8, c[0x4][URZ] ;  /* 0x01000000ff0877ac */ /* 0x000ee20008000a00 */
[----:B0-----:R-:W-:Y:S01]  /*afc0*/  MOV R4, UR4 ;  /* 0x0000000400047c02 */ /* 0x001fe20008000f00 */
[----:B------:R-:W-:Y:S01]  /*afd0*/  IMAD.U32 R5, RZ, RZ, UR5 ;  /* 0x00000005ff057e24 */ /* 0x000fe2000f8e00ff */
[----:B-1----:R-:W-:Y:S01]  /*afe0*/  MOV R6, UR6 ;  /* 0x0000000600067c02 */ /* 0x002fe20008000f00 */
[----:B------:R-:W-:Y:S01]  /*aff0*/  IMAD.U32 R7, RZ, RZ, UR7 ;  /* 0x00000007ff077e24 */ /* 0x000fe2000f8e00ff */
[----:B---3--:R-:W-:Y:S01]  /*b000*/  MOV R10, UR8 ;  /* 0x00000008000a7c02 */ /* 0x008fe20008000f00 */
[----:B------:R-:W-:-:S07]  /*b010*/  IMAD.U32 R11, RZ, RZ, UR9 ;  /* 0x00000009ff0b7e24 */ /* 0x000fce000f8e00ff */
[----:B------:R-:W-:-:S07]  /*b020*/  LEPC R20, `(.L_x_3086) ;  /* 0x000000001014794e */ /* 0x000fce0000000000 */
[----:B--2---:R-:W-:Y:S05]  /*b030*/  CALL.ABS.NOINC R2 ;  /* 0x0000000002007343 */ /* 0x004fea0003c00000 */
.L_x_3086:
[----:B------:R-:W-:Y:S01]  /*b040*/  CS2R R16, SRZ ;  /* 0x0000000000107805 */ /* 0x000fe2000001ff00 */
[----:B------:R-:W-:Y:S06]  /*b050*/  BRA `(.L_x_3065) ;  /* 0x0000000000147947 */ /* 0x000fec0003800000 */
.L_x_3085:
[----:B------:R-:W2:Y:S02]  /*b060*/  LDG.E.64 R16, desc[UR36][R2.64] ;  /* 0x0000002402107981 */ /* 0x000ea4000c1e1b00 */
[----:B--2---:R-:W0:Y:S01]  /*b070*/  I2F.F64.U64 R16, R16 ;  /* 0x0000001000107312 */ /* 0x004e220000301800 */
[----:B------:R-:W-:Y:S05]  /*b080*/  BRA `(.L_x_3065) ;  /* 0x0000000000087947 */ /* 0x000fea0003800000 */
.L_x_3084:
[----:B------:R-:W2:Y:S02]  /*b090*/  LDG.E R2, desc[UR36][R2.64] ;  /* 0x0000002402027981 */ /* 0x000ea4000c1e1900 */
[----:B--2---:R3:W4:Y:S02]  /*b0a0*/  I2F.F64.U32 R16, R2 ;  /* 0x0000000200107312 */ /* 0x0047240000201800 */
.L_x_3065:
[----:B------:R-:W-:Y:S05]  /*b0b0*/  BSYNC.RECONVERGENT B6 ;  /* 0x0000000000067941 */ /* 0x000fea0003800200 */
.L_x_3059:
        /* <DEDUP_REMOVED lines=18> */
.L_x_3091:
[----:B0-----:R-:W3:Y:S02]  /*b1e0*/  LDG.E.U8 R2, desc[UR36][R22.64] ;  /* 0x0000002416027981 */ /* 0x001ee4000c1e1100 */
[----:B---3--:R-:W0:Y:S01]  /*b1f0*/  I2F.F64.U16 R2, R2 ;  /* 0x0000000200027312 */ /* 0x008e220000101800 */
[----:B------:R-:W-:Y:S05]  /*b200*/  BRA `(.L_x_3093) ;  /* 0x0000000c00607947 */ /* 0x000fea0003800000 */
.L_x_3090:
        /* <DEDUP_REMOVED lines=9> */
.L_x_3095:
[----:B0-----:R-:W3:Y:S02]  /*b2a0*/  LDG.E R2, desc[UR36][R22.64] ;  /* 0x0000002416027981 */ /* 0x001ee4000c1e1900 */
[----:B---3--:R-:W0:Y:S01]  /*b2b0*/  I2F.F64 R2, R2 ;  /* 0x0000000200027312 */ /* 0x008e220000201c00 */
[----:B------:R-:W-:Y:S05]  /*b2c0*/  BRA `(.L_x_3093) ;  /* 0x0000000c00307947 */ /* 0x000fea0003800000 */
.L_x_3094:
[----:B0-----:R-:W3:Y:S02]  /*b2d0*/  LDG.E.U16 R2, desc[UR36][R22.64] ;  /* 0x0000002416027981 */ /* 0x001ee4000c1e1500 */
[----:B---3--:R-:W0:Y:S01]  /*b2e0*/  I2F.F64.S16 R2, R2 ;  /* 0x0000000200027312 */ /* 0x008e220000101c00 */
[----:B------:R-:W-:Y:S05]  /*b2f0*/  BRA `(.L_x_3093) ;  /* 0x0000000c00247947 */ /* 0x000fea0003800000 */
.L_x_3089:
        /* <DEDUP_REMOVED lines=10> */
.L_x_3097:
[----:B01----:R-:W3:Y:S02]  /*b3a0*/  LDG.E.U16 R0, desc[UR36][R22.64] ;  /* 0x0000002416007981 */ /* 0x003ee4000c1e1500 */
[----:B---3--:R-:W-:-:S05]  /*b3b0*/  HADD2.F32 R0, -RZ, R0.H0_H0 ;  /* 0x20000000ff007230 */ /* 0x008fca0000004100 */
[----:B------:R-:W-:-:S04]  /*b3c0*/  FMUL.FTZ R0, R0, 1 ;  /* 0x3f80000000007820 */ /* 0x000fc80000410000 */
[----:B------:R0:W1:Y:S01]  /*b3d0*/  F2F.F64.F32 R2, R0 ;  /* 0x0000000000027310 */ /* 0x0000620000201800 */
[----:B------:R-:W-:Y:S05]  /*b3e0*/  BRA `(.L_x_3093) ;  /* 0x0000000800e87947 */ /* 0x000fea0003800000 */
.L_x_3096:
        /* <DEDUP_REMOVED lines=8> */
[----:B------:R-:W3:Y:S01]  /*b470*/  F2F.F64.F32 R2, R2 ;  /* 0x0000000200027310 */ /* 0x000ee20000201800 */
[----:B------:R-:W-:Y:S05]  /*b480*/  BRA `(.L_x_3093) ;  /* 0x0000000800c07947 */ /* 0x000fea0003800000 */
.L_x_3099:
[----:B------:R-:W0:Y:S02]  /*b490*/  LDG.E.U16 R22, desc[UR36][R22.64] ;  /* 0x0000002416167981 */ /* 0x000e24000c1e1500 */
[----:B01----:R-:W-:-:S05]  /*b4a0*/  HADD2.F32 R0, -RZ, R22.H0_H0 ;  /* 0x20000016ff007230 */ /* 0x003fca0000004100 */
[----:B------:R-:W-:-:S04]  /*b4b0*/  FMUL.FTZ R0, R0, 1 ;  /* 0x3f80000000007820 */ /* 0x000fc80000410000 */
[----:B------:R0:W1:Y:S01]  /*b4c0*/  F2F.F64.F32 R2, R0 ;  /* 0x0000000000027310 */ /* 0x0000620000201800 */
[----:B------:R-:W-:Y:S05]  /*b4d0*/  BRA `(.L_x_3093) ;  /* 0x0000000800ac7947 */ /* 0x000fea0003800000 */
.L_x_3098:
[----:B0-----:R0:W5:Y:S01]  /*b4e0*/  LDG.E.64 R2, desc[UR36][R22.64] ;  /* 0x0000002416027981 */ /* 0x001162000c1e1b00 */
[----:B------:R-:W-:Y:S05]  /*b4f0*/  BRA `(.L_x_3093) ;  /* 0x0000000800a47947 */ /* 0x000fea0003800000 */
.L_x_3088:
        /* <DEDUP_REMOVED lines=9> */
[----:B0-----:R-:W-:Y:S01]  /*b590*/  HFMA2 R2, -RZ, RZ, 0, 0 ;  /* 0x00000000ff027431 */ /* 0x001fe200000001ff */
[----:B---3--:R-:W-:-:S04]  /*b5a0*/  ISETP.NE.AND P0, PT, R22, RZ, PT ;  /* 0x000000ff1600720c */ /* 0x008fc80003f05270 */
[----:B------:R-:W-:Y:S01]  /*b5b0*/  FSEL R3, RZ, 1.875, !P0 ;  /* 0x3ff00000ff037808 */ /* 0x000fe20004000000 */
[----:B------:R-:W-:Y:S08]  /*b5c0*/  BRA `(.L_x_3093) ;  /* 0x0000000800707947 */ /* 0x000ff00003800000 */
.L_x_3102:
[----:B0-----:R0:W5:Y:S01]  /*b5d0*/  LDG.E.64 R2, desc[UR36][R22.64] ;  /* 0x0000002416027981 */ /* 0x001162000c1e1b00 */
[----:B------:R-:W-:Y:S05]  /*b5e0*/  BRA `(.L_x_3093) ;  /* 0x0000000800687947 */ /* 0x000fea0003800000 */
.L_x_3101:
[----:B------:R-:W-:-:S09]  /*b5f0*/  UISETP.NE.AND UP0, UPT, UR4, 0xf, UPT ;  /* 0x0000000f0400788c */ /* 0x000fd2000bf05270 */
[----:B------:R-:W-:Y:S05]  /*b600*/  BRA.U !UP0, `(.L_x_3103) ;  /* 0x00000001089c7547 */ /* 0x000fea000b800000 */
[----:B------:R-:W-:-:S09]  /*b610*/  UISETP.NE.AND UP0, UPT, UR4, 0x17, UPT ;  /* 0x000000170400788c */ /* 0x000fd2000bf05270 */
[----:B------:R-:W-:Y:S05]  /*b620*/  BRA.U !UP0, `(.L_x_3104) ;  /* 0x00000001085c7547 */ /* 0x000fea000b800000 */
[----:B------:R-:W-:-:S09]  /*b630*/  UISETP.NE.AND UP0, UPT, UR4, 0x18, UPT ;  /* 0x000000180400788c */ /* 0x000fd2000bf05270 */
[----:B------:R-:W-:Y:S05]  /*b640*/  BRA.U UP0, `(.L_x_3092) ;  /* 0x0000000500f47547 */ /* 0x000fea000b800000 */
[----:B01----:R-:W3:Y:S01]  /*b650*/  LDG.E.U8 R0, desc[UR36][R22.64] ;  /* 0x0000002416007981 */ /* 0x003ee2000c1e1100 */
[----:B------:R-:W-:Y:S01]  /*b660*/  MOV R4, 0x1f ;  /* 0x0000001f00047802 */ /* 0x000fe20000000f00 */
[----:B---3--:R-:W-:-:S05]  /*b670*/  IMAD.SHL.U32 R0, R0, 0x1000000, RZ ;  /* 0x0100000000007824 */ /* 0x008fca00078e00ff */
        /* <DEDUP_REMOVED lines=18> */
.L_x_3104:
[----:B0-----:R-:W1:Y:S02]  /*b7a0*/  LDG.E.U8 R3, desc[UR36][R22.64] ;  /* 0x0000002416037981 */ /* 0x001e64000c1e1100 */
[C---:B-1----:R-:W-:Y:S01]  /*b7b0*/  SHF.L.U32 R0, R3.reuse, 0x19, RZ ;  /* 0x0000001903007819 */ /* 0x042fe200000006ff */
        /* <DEDUP_REMOVED lines=12> */
.L_x_3103:
[----:B01----:R-:W3:Y:S02]  /*b880*/  LDG.E.U16 R0, desc[UR36][R22.64] ;  /* 0x0000002416007981 */ /* 0x003ee4000c1e1500 */
[----:B---3--:R-:W-:-:S05]  /*b890*/  SHF.L.U32 R0, R0, 0x10, RZ ;  /* 0x0000001000007819 */ /* 0x008fca00000006ff */
[----:B------:R-:W-:-:S04]  /*b8a0*/  FMUL.FTZ R0, R0, 1 ;  /* 0x3f80000000007820 */ /* 0x000fc80000410000 */
[----:B------:R0:W1:Y:S01]  /*b8b0*/  F2F.F64.F32 R2, R0 ;  /* 0x0000000000027310 */ /* 0x0000620000201800 */
[----:B------:R-:W-:Y:S05]  /*b8c0*/  BRA `(.L_x_3093) ;  /* 0x0000000400b07947 */ /* 0x000fea0003800000 */
.L_x_3100:
        /* <DEDUP_REMOVED lines=11> */
.L_x_3107:
        /* <DEDUP_REMOVED lines=8> */
[--C-:B-1----:R-:W-:Y:S01]  /*ba00*/  SHF.R.U32.HI R0, RZ, 0x3, R22.reuse ;  /* 0x00000003ff007819 */ /* 0x102fe20000011616 */
        /* <DEDUP_REMOVED lines=12> */
.L_x_3109:
[----:B------:R-:W-:Y:S05]  /*bad0*/  BSYNC.RECONVERGENT B0 ;  /* 0x0000000000007941 */ /* 0x000fea0003800200 */
.L_x_3108:
[----:B------:R-:W-:Y:S01]  /*bae0*/  IMAD.SHL.U32 R0, R0, 0x100000, RZ ;  /* 0x0010000000007824 */ /* 0x000fe200078e00ff */
[----:B------:R-:W-:-:S04]  /*baf0*/  LEA R2, R2, 0x3b800000, 0x17 ;  /* 0x3b80000002027811 */ /* 0x000fc800078eb8ff */
[----:B------:R-:W-:-:S05]  /*bb00*/  LOP3.LUT R0, R2, R0, R7, 0xfe, !PT ;  /* 0x0000000002007212 */ /* 0x000fca00078efe07 */
[----:B------:R-:W-:-:S04]  /*bb10*/  FMUL.FTZ R0, R0, 1 ;  /* 0x3f80000000007820 */ /* 0x000fc80000410000 */
[----:B------:R0:W1:Y:S01]  /*bb20*/  F2F.F64.F32 R2, R0 ;  /* 0x0000000000027310 */ /* 0x0000620000201800 */
[----:B------:R-:W-:Y:S05]  /*bb30*/  BRA `(.L_x_3093) ;  /* 0x0000000400147947 */ /* 0x000fea0003800000 */
.L_x_3106:
[----:B------:R-:W3:Y:S01]  /*bb40*/  LDG.E.U8 R22, desc[UR36][R22.64] ;  /* 0x0000002416167981 */ /* 0x000ee2000c1e1100 */
[----:B0-----:R-:W-:Y:S02]  /*bb50*/  CS2R R2, SRZ ;  /* 0x0000000000027805 */ /* 0x001fe4000001ff00 */
[----:B---3--:R-:W-:-:S13]  /*bb60*/  ISETP.NE.AND P0, PT, R22, RZ, PT ;  /* 0x000000ff1600720c */ /* 0x008fda0003f05270 */
[----:B------:R-:W-:Y:S05]  /*bb70*/  @!P0 BRA `(.L_x_3093) ;  /* 0x0000000400048947 */ /* 0x000fea0003800000 */
[----:B------:R-:W-:-:S13]  /*bb80*/  ISETP.NE.AND P0, PT, R22, 0x80, PT ;  /* 0x000000801600780c */ /* 0x000fda0003f05270 */
[----:B------:R-:W-:Y:S01]  /*bb90*/  @!P0 MOV R2, 0x20000000 ;  /* 0x2000000000028802 */ /* 0x000fe20000000f00 */
[----:B------:R-:W-:Y:S01]  /*bba0*/  @!P0 IMAD.MOV.U32 R3, RZ, RZ, 0x7ff80000 ;  /* 0x7ff80000ff038424 */ /* 0x000fe200078e00ff */
[----:B------:R-:W-:Y:S06]  /*bbb0*/  @!P0 BRA `(.L_x_3093) ;  /* 0x0000000000f48947 */ /* 0x000fec0003800000 */
[--C-:B-1----:R-:W-:Y:S01]  /*bbc0*/  SHF.R.U32.HI R0, RZ, 0x2, R22.reuse ;  /* 0x00000002ff007819 */ /* 0x102fe20000011616 */
        /* <DEDUP_REMOVED lines=12> */
.L_x_3111:
[----:B------:R-:W-:Y:S05]  /*bc90*/  BSYNC.RECONVERGENT B0 ;  /* 0x0000000000007941 */ /* 0x000fea0003800200 */
.L_x_3110:
[----:B------:R-:W-:Y:S02]  /*bca0*/  SHF.L.U32 R0, R0, 0x15, RZ ;  /* 0x0000001500007819 */ /* 0x000fe400000006ff */
[----:B------:R-:W-:-:S04]  /*bcb0*/  LEA R2, R2, 0x37800000, 0x17 ;  /* 0x3780000002027811 */ /* 0x000fc800078eb8ff */
[----:B------:R-:W-:-:S05]  /*bcc0*/  LOP3.LUT R0, R2, R0, R7, 0xfe, !PT ;  /* 0x0000000002007212 */ /* 0x000fca00078efe07 */
[----:B------:R-:W-:-:S04]  /*bcd0*/  FMUL.FTZ R0, R0, 1 ;  /* 0x3f80000000007820 */ /* 0x000fc80000410000 */
[----:B------:R0:W1:Y:S01]  /*bce0*/  F2F.F64.F32 R2, R0 ;  /* 0x0000000000027310 */ /* 0x0000620000201800 */
[----:B------:R-:W-:Y:S05]  /*bcf0*/  BRA `(.L_x_3093) ;  /* 0x0000000000a47947 */ /* 0x000fea0003800000 */
.L_x_3105:
[----:B------:R-:W-:-:S09]  /*bd00*/  UISETP.NE.AND UP0, UPT, UR4, 0x1c, UPT ;  /* 0x0000001c0400788c */ /* 0x000fd2000bf05270 */
[----:B------:R-:W-:Y:S05]  /*bd10*/  BRA.U !UP0, `(.L_x_3112) ;  /* 0x0000000108947547 */ /* 0x000fea000b800000 */
[----:B------:R-:W-:-:S09]  /*bd20*/  UISETP.NE.AND UP0, UPT, UR4, 0x1d, UPT ;  /* 0x0000001d0400788c */ /* 0x000fd2000bf05270 */
[----:B------:R-:W-:Y:S05]  /*bd30*/  BRA.U !UP0, `(.L_x_3113) ;  /* 0x0000000108807547 */ /* 0x000fea000b800000 */
[----:B------:R-:W-:-:S09]  /*bd40*/  UISETP.NE.AND UP0, UPT, UR4, 0x2c, UPT ;  /* 0x0000002c0400788c */ /* 0x000fd2000bf05270 */
[----:B------:R-:W-:Y:S05]  /*bd50*/  BRA.U UP0, `(.L_x_3092) ;  /* 0x0000000100307547 */ /* 0x000fea000b800000 */
[----:B01----:R-:W3:Y:S01]  /*bd60*/  LDG.E.U8 R0, desc[UR36][R22.64] ;  /* 0x0000002416007981 */ /* 0x003ee2000c1e1100 */
[----:B------:R-:W-:Y:S02]  /*bd70*/  HFMA2 R3, -RZ, RZ, 0.5, 0 ;  /* 0x38000000ff037431 */ /* 0x000fe400000001ff */
        /* <DEDUP_REMOVED lines=10> */
.L_x_3092:
        /* <DEDUP_REMOVED lines=16> */
.L_x_3114:
[----:B------:R-:W-:Y:S01]  /*bf20*/  CS2R R2, SRZ ;  /* 0x0000000000027805 */ /* 0x000fe2000001ff00 */
[----:B------:R-:W-:Y:S06]  /*bf30*/  BRA `(.L_x_3093) ;  /* 0x0000000000147947 */ /* 0x000fec0003800000 */
.L_x_3113:
[----:B0-----:R-:W3:Y:S02]  /*bf40*/  LDG.E.64 R2, desc[UR36][R22.64] ;  /* 0x0000002416027981 */ /* 0x001ee4000c1e1b00 */
[----:B---3--:R-:W0:Y:S01]  /*bf50*/  I2F.F64.U64 R2, R2 ;  /* 0x0000000200027312 */ /* 0x008e220000301800 */
[----:B------:R-:W-:Y:S05]  /*bf60*/  BRA `(.L_x_3093) ;  /* 0x0000000000087947 */ /* 0x000fea0003800000 */
.L_x_3112:
[----:B0-----:R-:W3:Y:S02]  /*bf70*/  LDG.E R2, desc[UR36][R22.64] ;  /* 0x0000002416027981 */ /* 0x001ee4000c1e1900 */
[----:B---3--:R-:W0:Y:S02]  /*bf80*/  I2F.F64.U32 R2, R2 ;  /* 0x0000000200027312 */ /* 0x008e240000201800 */
.L_x_3093:
[----:B------:R-:W-:Y:S05]  /*bf90*/  BSYNC.RECONVERGENT B6 ;  /* 0x0000000000067941 */ /* 0x000fea0003800200 */
.L_x_3087:
        /* <DEDUP_REMOVED lines=21> */
.L_x_3118:
[----:B------:R-:W0:Y:S02]  /*c0f0*/  F2I.S64.F64.TRUNC R4, R4 ;  /* 0x0000000400047311 */ /* 0x000e24000030d900 */
[----:B0-----:R-:W-:-:S05]  /*c100*/  MOV R7, R4 ;  /* 0x0000000400077202 */ /* 0x001fca0000000f00 */
[----:B------:R0:W-:Y:S01]  /*c110*/  STG.E.U8 desc[UR36][R2.64], R7 ;  /* 0x0000000702007986 */ /* 0x0001e2000c101124 */
[----:B------:R-:W-:Y:S05]  /*c120*/  BRA `(.L_x_3120) ;  /* 0x0000000c00e07947 */ /* 0x000fea0003800000 */
.L_x_3117:
        /* <DEDUP_REMOVED lines=9> */
.L_x_3122:
[----:B------:R-:W0:Y:S02]  /*c1c0*/  F2I.F64.TRUNC R5, R4 ;  /* 0x0000000400057311 */ /* 0x000e24000030d100 */
[----:B0-----:R0:W-:Y:S01]  /*c1d0*/  STG.E desc[UR36][R2.64], R5 ;  /* 0x0000000502007986 */ /* 0x0011e2000c101924 */
[----:B------:R-:W-:Y:S05]  /*c1e0*/  BRA `(.L_x_3120) ;  /* 0x0000000c00b07947 */ /* 0x000fea0003800000 */
.L_x_3121:
[----:B------:R-:W0:Y:S02]  /*c1f0*/  F2I.F64.TRUNC R5, R4 ;  /* 0x0000000400057311 */ /* 0x000e24000030d100 */
[----:B0-----:R0:W-:Y:S01]  /*c200*/  STG.E.U16 desc[UR36][R2.64], R5 ;  /* 0x0000000502007986 */ /* 0x0011e2000c101524 */
[----:B------:R-:W-:Y:S05]  /*c210*/  BRA `(.L_x_3120) ;  /* 0x0000000c00a47947 */ /* 0x000fea0003800000 */
.L_x_3116:
        /* <DEDUP_REMOVED lines=13> */
.L_x_3124:
        /* <DEDUP_REMOVED lines=8> */
.L_x_3123:
        /* <DEDUP_REMOVED lines=14> */
.L_x_3126:
        /* <DEDUP_REMOVED lines=9> */
.L_x_3125:
[----:B------:R4:W-:Y:S01]  /*c4e0*/  STG.E.64 desc[UR36][R2.64], R4 ;  /* 0x0000000402007986 */ /* 0x0009e2000c101b24 */
[----:B------:R-:W-:Y:S05]  /*c4f0*/  BRA `(.L_x_3120) ;  /* 0x0000000800ec7947 */ /* 0x000fea0003800000 */
.L_x_3115:
        /* <DEDUP_REMOVED lines=13> */
.L_x_3130:
        /* <DEDUP_REMOVED lines=22> */
.L_x_3133:
[----:B------:R-:W-:-:S04]  /*c730*/  SHF.R.U32.HI R5, RZ, 0x18, R7 ;  /* 0x00000018ff057819 */ /* 0x000fc80000011607 */
[----:B------:R-:W-:-:S07]  /*c740*/  LOP3.LUT R0, R0, 0x80, R5, 0xf8, !PT ;  /* 0x0000008000007812 */ /* 0x000fce00078ef805 */
.L_x_3132:
[----:B------:R-:W-:Y:S05]  /*c750*/  BSYNC.RECONVERGENT B0 ;  /* 0x0000000000007941 */ /* 0x000fea0003800200 */
.L_x_3131:
[----:B------:R0:W-:Y:S01]  /*c760*/  STG.E.U8 desc[UR36][R2.64], R0 ;  /* 0x0000000002007986 */ /* 0x0001e2000c101124 */
[----:B------:R-:W-:Y:S05]  /*c770*/  BRA `(.L_x_3120) ;  /* 0x00000008004c7947 */ /* 0x000fea0003800000 */
.L_x_3129:
        /* <DEDUP_REMOVED lines=22> */
.L_x_3136:
[----:B------:R-:W-:-:S04]  /*c8e0*/  SHF.R.U32.HI R5, RZ, 0x18, R7 ;  /* 0x00000018ff057819 */ /* 0x000fc80000011607 */
[----:B------:R-:W-:-:S07]  /*c8f0*/  LOP3.LUT R0, R0, 0x80, R5, 0xf8, !PT ;  /* 0x0000008000007812 */ /* 0x000fce00078ef805 */
.L_x_3135:
[----:B------:R-:W-:Y:S05]  /*c900*/  BSYNC.RECONVERGENT B0 ;  /* 0x0000000000007941 */ /* 0x000fea0003800200 */
.L_x_3134:
[----:B------:R0:W-:Y:S01]  /*c910*/  STG.E.U8 desc[UR36][R2.64], R0 ;  /* 0x0000000002007986 */ /* 0x0001e2000c101124 */
[----:B------:R-:W-:Y:S05]  /*c920*/  BRA `(.L_x_3120) ;  /* 0x0000000400e07947 */ /* 0x000fea0003800000 */
.L_x_3128:
        /* <DEDUP_REMOVED lines=26> */
.L_x_3138:
[----:B------:R-:W0:Y:S02]  /*cad0*/  F2I.U64.F64.TRUNC R4, R4 ;  /* 0x0000000400047311 */ /* 0x000e24000030d800 */
[----:B0-----:R0:W-:Y:S01]  /*cae0*/  STG.E.64 desc[UR36][R2.64], R4 ;  /* 0x0000000402007986 */ /* 0x0011e2000c101b24 */
[----:B------:R-:W-:Y:S05]  /*caf0*/  BRA `(.L_x_3120) ;  /* 0x00000004006c7947 */ /* 0x000fea0003800000 */
.L_x_3137:
[----:B------:R-:W0:Y:S02]  /*cb00*/  F2I.U32.F64.TRUNC R5, R4 ;  /* 0x0000000400057311 */ /* 0x000e24000030d000 */
[----:B0-----:R0:W-:Y:S01]  /*cb10*/  STG.E desc[UR36][R2.64], R5 ;  /* 0x0000000502007986 */ /* 0x0011e2000c101924 */
[----:B------:R-:W-:Y:S05]  /*cb20*/  BRA `(.L_x_3120) ;  /* 0x0000000400607947 */ /* 0x000fea0003800000 */
.L_x_3127:
        /* <DEDUP_REMOVED lines=10> */
.L_x_3140:
[----:B------:R-:W-:-:S05]  /*cbd0*/  CS2R R6, SRZ ;  /* 0x0000000000067805 */ /* 0x000fca000001ff00 */
[----:B------:R0:W-:Y:S01]  /*cbe0*/  STG.E.128 desc[UR36][R2.64], R4 ;  /* 0x0000000402007986 */ /* 0x0001e2000c101d24 */
[----:B------:R-:W-:Y:S05]  /*cbf0*/  BRA `(.L_x_3120) ;  /* 0x00000004002c7947 */ /* 0x000fea0003800000 */
.L_x_3139:
[----:B------:R-:W-:-:S09]  /*cc00*/  UISETP.NE.AND UP0, UPT, UR4, 0xf, UPT ;  /* 0x0000000f0400788c */ /* 0x000fd2000bf05270 */
[----:B------:R-:W-:Y:S05]  /*cc10*/  BRA.U !UP0, `(.L_x_3141) ;  /* 0x0000000508087547 */ /* 0x000fea000b800000 */
[----:B------:R-:W-:-:S09]  /*cc20*/  UISETP.NE.AND UP0, UPT, UR4, 0x17, UPT ;  /* 0x000000170400788c */ /* 0x000fd2000bf05270 */
[----:B------:R-:W-:Y:S05]  /*cc30*/  BRA.U !UP0, `(.L_x_3142) ;  /* 0x0000000108a07547 */ /* 0x000fea000b800000 */
[----:B------:R-:W-:-:S09]  /*cc40*/  UISETP.NE.AND UP0, UPT, UR4, 0x18, UPT ;  /* 0x000000180400788c */ /* 0x000fd2000bf05270 */
[----:B------:R-:W-:Y:S05]  /*cc50*/  BRA.U !UP0, `(.L_x_3143) ;  /* 0x0000000108447547 */ /* 0x000fea000b800000 */
.L_x_3119:
        /* <DEDUP_REMOVED lines=16> */
.L_x_3144:
[----:B------:R-:W-:Y:S05]  /*cd60*/  BRA `(.L_x_3120) ;  /* 0x0000000000d07947 */ /* 0x000fea0003800000 */
.L_x_3143:
        /* <DEDUP_REMOVED lines=17> */
.L_x_3146:
[----:B------:R-:W-:Y:S05]  /*ce80*/  BSYNC.RECONVERGENT B0 ;  /* 0x0000000000007941 */ /* 0x000fea0003800200 */
.L_x_3145:
[----:B------:R-:W-:-:S05]  /*ce90*/  LOP3.LUT R7, R0, 0x80, R7, 0xf8, !PT ;  /* 0x0000008000077812 */ /* 0x000fca00078ef807 */
[----:B------:R0:W-:Y:S01]  /*cea0*/  STG.E.U8 desc[UR36][R2.64], R7 ;  /* 0x0000000702007986 */ /* 0x0001e2000c101124 */
[----:B------:R-:W-:Y:S05]  /*ceb0*/  BRA `(.L_x_3120) ;  /* 0x00000000007c7947 */ /* 0x000fea0003800000 */
.L_x_3142:
        /* <DEDUP_REMOVED lines=16> */
.L_x_3148:
[----:B------:R-:W-:Y:S02]  /*cfc0*/  ISETP.GT.U32.AND P0, PT, R6, 0x7f800000, PT ;  /* 0x7f8000000600780c */ /* 0x000fe40003f04070 */
[----:B------:R-:W-:-:S04]  /*cfd0*/  MOV R0, 0x7f ;  /* 0x0000007f00007802 */ /* 0x000fc80000000f00 */
[----:B------:R-:W-:-:S07]  /*cfe0*/  SEL R0, R0, 0x7c, P0 ;  /* 0x0000007c00007807 */ /* 0x000fce0000000000 */
.L_x_3149:
[----:B------:R-:W-:Y:S05]  /*cff0*/  BSYNC.RECONVERGENT B0 ;  /* 0x0000000000007941 */ /* 0x000fea0003800200 */
.L_x_3147:
[----:B------:R-:W-:-:S04]  /*d000*/  SHF.R.U32.HI R5, RZ, 0x18, R7 ;  /* 0x00000018ff057819 */ /* 0x000fc80000011607 */
[----:B------:R-:W-:-:S05]  /*d010*/  LOP3.LUT R5, R0, 0x80, R5, 0xf8, !PT ;  /* 0x0000008000057812 */ /* 0x000fca00078ef805 */
[----:B------:R0:W-:Y:S01]  /*d020*/  STG.E.U8 desc[UR36][R2.64], R5 ;  /* 0x0000000502007986 */ /* 0x0001e2000c101124 */
[----:B------:R-:W-:Y:S05]  /*d030*/  BRA `(.L_x_3120) ;  /* 0x00000000001c7947 */ /* 0x000fea0003800000 */
.L_x_3141:
[----:B------:R-:W-:Y:S01]  /*d040*/  UMOV UR4, 0xf0000000 ;  /* 0xf000000000047882 */ /* 0x000fe20000000000 */
[----:B------:R-:W-:Y:S01]  /*d050*/  UMOV UR5, 0x380fffff ;  /* 0x380fffff00057882 */ /* 0x000fe20000000000 */
[----:B------:R-:W0:Y:S01]  /*d060*/  F2F.F32.F64 R0, R4 ;  /* 0x0000000400007310 */ /* 0x000e220000301000 */
[----:B------:R-:W-:-:S14]  /*d070*/  DSETP.GEU.AND P0, PT, |R4|, UR4, PT ;  /* 0x0000000404007e2a */ /* 0x000fdc000bf0e200 */
[----:B0-----:R-:W-:-:S05]  /*d080*/  @!P0 FMUL R0, R0, 1.175494350822287508e-38 ;  /* 0x0080000000008820 */ /* 0x001fca0000400000 */
[----:B------:R-:W-:-:S05]  /*d090*/  F2FP.BF16.F32.PACK_AB R0, RZ, R0 ;  /* 0x00000000ff00723e */ /* 0x000fca00000010ff */
[----:B------:R0:W-:Y:S02]  /*d0a0*/  STG.E.U16 desc[UR36][R2.64], R0 ;  /* 0x0000000002007986 */ /* 0x0001e4000c101524 */
.L_x_3120:
[----:B------:R-:W-:-:S07]  /*d0b0*/  VIADD R19, R19, 0x80 ;  /* 0x0000008013137836 */ /* 0x000fce0000000000 */
.L_x_3057:
[----:B------:R-:W-:Y:S05]  /*d0c0*/  BSYNC.RECONVERGENT B7 ;  /* 0x0000000000077941 */ /* 0x000fea0003800200 */
.L_x_3056:
[----:B------:R-:W5:Y:S02]  /*d0d0*/  LDCU UR4, c[0x0][0x380] ;  /* 0x00007000ff0477ac */ /* 0x000f640008000800 */
[----:B-----5:R-:W-:-:S13]  /*d0e0*/  ISETP.GE.AND P0, PT, R19, UR4, PT ;  /* 0x0000000413007c0c */ /* 0x020fda000bf06270 */
[----:B------:R-:W-:Y:S05]  /*d0f0*/  @P0 EXIT ;  /* 0x000000000000094d */ /* 0x000fea0003800000 */
        /* <DEDUP_REMOVED lines=354> */
.L_x_3150:
[----:B------:R-:W0:Y:S01]  /*e720*/  LDCU.64 UR6, c[0x0][0x5e8] ;  /* 0x0000bd00ff0677ac */ /* 0x000e220008000a00 */
[----:B------:R-:W-:Y:S01]  /*e730*/  BSSY.RECONVERGENT B6, `(.L_x_3151) ;  /* 0x00000ef000067945 */ /* 0x000fe20003800200 */
[----:B------:R-:W1:Y:S01]  /*e740*/  LDCU.64 UR8, c[0x0][0x5f0] ;  /* 0x0000be00ff0877ac */ /* 0x000e620008000a00 */
[----:B------:R-:W-:-:S04]  /*e750*/  UPRMT UR4, UR39, 0x9910, URZ ;  /* 0x0000991027047896 */ /* 0x000fc800080000ff */
[----:B------:R-:W-:Y:S01]  /*e760*/  UISETP.GT.AND UP0, UPT, UR4, 0x9, UPT ;  /* 0x000000090400788c */ /* 0x000fe2000bf04270 */
[----:B0-----:R-:W-:Y:S02]  /*e770*/  IADD3 R16, P0, PT, R16, UR6, RZ ;  /* 0x0000000610107c10 */ /* 0x001fe4000ff1e0ff */
[----:B-1234-:R-:W-:-:S03]  /*e780*/  IADD3 R2, P1, PT, R0, UR8, RZ ;  /* 0x0000000800027c10 */ /* 0x01efc6000ff3e0ff */
        /* <DEDUP_REMOVED lines=14> */
.L_x_3155:
[----:B------:R-:W2:Y:S02]  /*e870*/  LDG.E.U8 R2, desc[UR36][R2.64] ;  /* 0x0000002402027981 */ /* 0x000ea4000c1e1100 */
[----:B--2---:R0:W1:Y:S01]  /*e880*/  I2F.F64.U16 R18, R2 ;  /* 0x0000000200127312 */ /* 0x0040620000101800 */
[----:B------:R-:W-:Y:S05]  /*e890*/  BRA `(.L_x_3157) ;  /* 0x0000000c00607947 */ /* 0x000fea0003800000 */
.L_x_3154:
        /* <DEDUP_REMOVED lines=9> */
.L_x_3159:
[----:B------:R-:W2:Y:S02]  /*e930*/  LDG.E R2, desc[UR36][R2.64] ;  /* 0x0000002402027981 */ /* 0x000ea4000c1e1900 */
[----:B--2---:R0:W1:Y:S01]  /*e940*/  I2F.F64 R18, R2 ;  /* 0x0000000200127312 */ /* 0x0040620000201c00 */
[----:B------:R-:W-:Y:S05]  /*e950*/  BRA `(.L_x_3157) ;  /* 0x0000000c00307947 */ /* 0x000fea0003800000 */
.L_x_3158:
[----:B------:R-:W2:Y:S02]  /*e960*/  LDG.E.U16 R2, desc[UR36][R2.64] ;  /* 0x0000002402027981 */ /* 0x000ea4000c1e1500 */
[----:B--2---:R0:W1:Y:S01]  /*e970*/  I2F.F64.S16 R18, R2 ;  /* 0x0000000200127312 */ /* 0x0040620000101c00 */
[----:B------:R-:W-:Y:S05]  /*e980*/  BRA `(.L_x_3157) ;  /* 0x0000000c00247947 */ /* 0x000fea0003800000 */
.L_x_3153:
        /* <DEDUP_REMOVED lines=10> */
.L_x_3161:
[----:B------:R-:W2:Y:S02]  /*ea30*/  LDG.E.U16 R0, desc[UR36][R2.64] ;  /* 0x0000002402007981 */ /* 0x000ea4000c1e1500 */
[----:B--2---:R-:W-:-:S05]  /*ea40*/  HADD2.F32 R0, -RZ, R0.H0_H0 ;  /* 0x20000000ff007230 */ /* 0x004fca0000004100 */
[----:B------:R-:W-:-:S04]  /*ea50*/  FMUL.FTZ R0, R0, 1 ;  /* 0x3f80000000007820 */ /* 0x000fc80000410000 */
[----:B------:R1:W2:Y:S01]  /*ea60*/  F2F.F64.F32 R18, R0 ;  /* 0x0000000000127310 */ /* 0x0002a20000201800 */
[----:B------:R-:W-:Y:S05]  /*ea70*/  BRA `(.L_x_3157) ;  /* 0x0000000800e87947 */ /* 0x000fea0003800000 */
.L_x_3160:
        /* <DEDUP_REMOVED lines=8> */
[----:B------:R-:W4:Y:S01]  /*eb00*/  F2F.F64.F32 R18, R18 ;  /* 0x0000001200127310 */ /* 0x000f220000201800 */
[----:B------:R-:W-:Y:S05]  /*eb10*/  BRA `(.L_x_3157) ;  /* 0x0000000800c07947 */ /* 0x000fea0003800000 */
.L_x_3163:
[----:B------:R-:W2:Y:S02]  /*eb20*/  LDG.E.U16 R2, desc[UR36][R2.64] ;  /* 0x0000002402027981 */ /* 0x000ea4000c1e1500 */
[----:B--2---:R-:W-:-:S05]  /*eb30*/  HADD2.F32 R0, -RZ, R2.H0_H0 ;  /* 0x20000002ff007230 */ /* 0x004fca0000004100 */
[----:B------:R-:W-:-:S04]  /*eb40*/  FMUL.FTZ R0, R0, 1 ;  /* 0x3f80000000007820 */ /* 0x000fc80000410000 */
[----:B------:R0:W1:Y:S01]  /*eb50*/  F2F.F64.F32 R18, R0 ;  /* 0x0000000000127310 */ /* 0x0000620000201800 */
[----:B------:R-:W-:Y:S05]  /*eb60*/  BRA `(.L_x_3157) ;  /* 0x0000000800ac7947 */ /* 0x000fea0003800000 */
.L_x_3162:
[----:B------:R3:W5:Y:S01]  /*eb70*/  LDG.E.64 R18, desc[UR36][R2.64] ;  /* 0x0000002402127981 */ /* 0x000762000c1e1b00 */
[----:B------:R-:W-:Y:S05]  /*eb80*/  BRA `(.L_x_3157) ;  /* 0x0000000800a47947 */ /* 0x000fea0003800000 */
.L_x_3152:
        /* <DEDUP_REMOVED lines=13> */
.L_x_3166:
[----:B------:R0:W5:Y:S01]  /*ec60*/  LDG.E.64 R18, desc[UR36][R2.64] ;  /* 0x0000002402127981 */ /* 0x000162000c1e1b00 */
[----:B------:R-:W-:Y:S05]  /*ec70*/  BRA `(.L_x_3157) ;  /* 0x0000000800687947 */ /* 0x000fea0003800000 */
.L_x_3165:
        /* <DEDUP_REMOVED lines=12> */
[----:B0-----:R-:W-:-:S04]  /*ed40*/  IADD3 R5, PT, PT, -R5, RZ, RZ ;  /* 0x000000ff05057210 */ /* 0x001fc80007ffe1ff */
[----:B------:R-:W-:-:S05]  /*ed50*/  VIADDMNMX.U32 R5, R5, R6, 0x4, !PT ;  /* 0x0000000405057446 */ /* 0x000fca0007800006 */
[----:B------:R-:W-:-:S05]  /*ed60*/  VIADD R5, R5, 0xfffffffc ;  /* 0xfffffffc05057836 */ /* 0x000fca0000000000 */
[C---:B------:R-:W-:Y:S02]  /*ed70*/  SHF.L.U32 R6, R4.reuse, R5, RZ ;  /* 0x0000000504067219 */ /* 0x040fe400000006ff */
[----:B------:R-:W-:Y:S01]  /*ed80*/  SHF.L.U32 R7, R5, 0x17, RZ ;  /* 0x0000001705077819 */ /* 0x000fe200000006ff */
[----:B------:R-:W-:-:S03]  /*ed90*/  VIADD R5, R4, 0x1000000 ;  /* 0x0100000004057836 */ /* 0x000fc60000000000 */
[----:B------:R-:W-:Y:S02]  /*eda0*/  LEA.HI R6, R6, -R7, RZ, 0x1c ;  /* 0x8000000706067211 */ /* 0x000fe400078fe0ff */
[----:B------:R-:W-:Y:S02]  /*edb0*/  SHF.R.S32.HI R5, RZ, 0x8, R5 ;  /* 0x00000008ff057819 */ /* 0x000fe40000011405 */
[----:B------:R-:W-:-:S04]  /*edc0*/  IADD3 R6, PT, PT, R6, 0x3c000000, RZ ;  /* 0x3c00000006067810 */ /* 0x000fc80007ffe0ff */
[----:B------:R-:W-:-:S04]  /*edd0*/  LOP3.LUT R5, R6, 0x7f800000, R5, 0xf8, !PT ;  /* 0x7f80000006057812 */ /* 0x000fc800078ef805 */
[----:B------:R-:W-:-:S04]  /*ede0*/  SEL R5, R5, RZ, P0 ;  /* 0x000000ff05057207 */ /* 0x000fc80000000000 */
[----:B------:R-:W-:-:S05]  /*edf0*/  LOP3.LUT R5, R5, 0x80000000, R0, 0xf8, !PT ;  /* 0x8000000005057812 */ /* 0x000fca00078ef800 */
[----:B------:R-:W-:-:S04]  /*ee00*/  FMUL.FTZ R5, R5, 1 ;  /* 0x3f80000005057820 */ /* 0x000fc80000410000 */
[----:B------:R0:W1:Y:S01]  /*ee10*/  F2F.F64.F32 R18, R5 ;  /* 0x0000000500127310 */ /* 0x0000620000201800 */
[----:B------:R-:W-:Y:S05]  /*ee20*/  BRA `(.L_x_3157) ;  /* 0x0000000400fc7947 */ /* 0x000fea0003800000 */
.L_x_3168:
        /* <DEDUP_REMOVED lines=14> */
.L_x_3167:
[----:B------:R-:W2:Y:S02]  /*ef10*/  LDG.E.U16 R0, desc[UR36][R2.64] ;  /* 0x0000002402007981 */ /* 0x000ea4000c1e1500 */
[----:B--2---:R-:W-:-:S04]  /*ef20*/  IMAD.U32 R0, R0, 0x10000, RZ ;  /* 0x0001000000007824 */ /* 0x004fc800078e00ff */
[----:B------:R-:W-:-:S04]  /*ef30*/  FMUL.FTZ R0, R0, 1 ;  /* 0x3f80000000007820 */ /* 0x000fc80000410000 */
[----:B------:R0:W1:Y:S01]  /*ef40*/  F2F.F64.F32 R18, R0 ;  /* 0x0000000000127310 */ /* 0x0000620000201800 */
[----:B------:R-:W-:Y:S05]  /*ef50*/  BRA `(.L_x_3157) ;  /* 0x0000000400b07947 */ /* 0x000fea0003800000 */
.L_x_3164:
        /* <DEDUP_REMOVED lines=11> */
.L_x_3171:
        /* <DEDUP_REMOVED lines=21> */
.L_x_3173:
[----:B------:R-:W-:Y:S05]  /*f160*/  BSYNC.RECONVERGENT B0 ;  /* 0x0000000000007941 */ /* 0x000fea0003800200 */
.L_x_3172:
[----:B------:R-:W-:Y:S02]  /*f170*/  SHF.L.U32 R0, R0, 0x14, RZ ;  /* 0x0000001400007819 */ /* 0x000fe400000006ff */
[----:B------:R-:W-:-:S04]  /*f180*/  LEA R2, R2, 0x3b800000, 0x17 ;  /* 0x3b80000002027811 */ /* 0x000fc800078eb8ff */
[----:B------:R-:W-:-:S05]  /*f190*/  LOP3.LUT R0, R2, R0, R7, 0xfe, !PT ;  /* 0x0000000002007212 */ /* 0x000fca00078efe07 */
[----:B------:R-:W-:-:S04]  /*f1a0*/  FMUL.FTZ R0, R0, 1 ;  /* 0x3f80000000007820 */ /* 0x000fc80000410000 */
[----:B------:R0:W1:Y:S01]  /*f1b0*/  F2F.F64.F32 R18, R0 ;  /* 0x0000000000127310 */ /* 0x0000620000201800 */
[----:B------:R-:W-:Y:S05]  /*f1c0*/  BRA `(.L_x_3157) ;  /* 0x0000000400147947 */ /* 0x000fea0003800000 */
.L_x_3170:
        /* <DEDUP_REMOVED lines=21> */
.L_x_3175:
[----:B------:R-:W-:Y:S05]  /*f320*/  BSYNC.RECONVERGENT B0 ;  /* 0x0000000000007941 */ /* 0x000fea0003800200 */
.L_x_3174:
[----:B------:R-:W-:Y:S01]  /*f330*/  IMAD.SHL.U32 R0, R0, 0x200000, RZ ;  /* 0x0020000000007824 */ /* 0x000fe200078e00ff */
[----:B------:R-:W-:-:S04]  /*f340*/  LEA R2, R2, 0x37800000, 0x17 ;  /* 0x3780000002027811 */ /* 0x000fc800078eb8ff */
[----:B------:R-:W-:-:S05]  /*f350*/  LOP3.LUT R0, R2, R0, R7, 0xfe, !PT ;  /* 0x0000000002007212 */ /* 0x000fca00078efe07 */
[----:B------:R-:W-:-:S04]  /*f360*/  FMUL.FTZ R0, R0, 1 ;  /* 0x3f80000000007820 */ /* 0x000fc80000410000 */
[----:B------:R0:W1:Y:S01]  /*f370*/  F2F.F64.F32 R18, R0 ;  /* 0x0000000000127310 */ /* 0x0000620000201800 */
[----:B------:R-:W-:Y:S05]  /*f380*/  BRA `(.L_x_3157) ;  /* 0x0000000000a47947 */ /* 0x000fea0003800000 */
.L_x_3169:
        /* <DEDUP_REMOVED lines=12> */
[----:B------:R-:W-:Y:S01]  /*f450*/  @P0 SHF.L.U32 R0, R0, 0x17, RZ ;  /* 0x0000001700000819 */ /* 0x000fe200000006ff */
[----:B------:R-:W-:Y:S01]  /*f460*/  @!P0 IMAD.MOV.U32 R18, RZ, RZ, 0x20000000 ;  /* 0x20000000ff128424 */ /* 0x000fe200078e00ff */
[----:B------:R-:W-:-:S03]  /*f470*/  @!P0 MOV R19, 0x7ff80000 ;  /* 0x7ff8000000138802 */ /* 0x000fc60000000f00 */
[----:B------:R-:W-:-:S04]  /*f480*/  @P0 FMUL.FTZ R0, R0, 1 ;  /* 0x3f80000000000820 */ /* 0x000fc80000410000 */
[----:B------:R0:W1:Y:S01]  /*f490*/  @P0 F2F.F64.F32 R18, R0 ;  /* 0x0000000000120310 */ /* 0x0000620000201800 */
[----:B------:R-:W-:Y:S05]  /*f4a0*/  BRA `(.L_x_3157) ;  /* 0x00000000005c7947 */ /* 0x000fea0003800000 */
.L_x_3156:
        /* <DEDUP_REMOVED lines=10> */
[----:B-1----:R-:W-:Y:S01]  /*f550*/  IMAD.U32 R6, RZ, RZ, UR6 ;  /* 0x00000006ff067e24 */ /* 0x002fe2000f8e00ff */
[----:B------:R-:W-:Y:S01]  /*f560*/  MOV R7, UR7 ;  /* 0x0000000700077c02 */ /* 0x000fe20008000f00 */
[----:B---3--:R-:W-:Y:S01]  /*f570*/  IMAD.U32 R10, RZ, RZ, UR8 ;  /* 0x00000008ff0a7e24 */ /* 0x008fe2000f8e00ff */
[----:B------:R-:W-:-:S07]  /*f580*/  MOV R11, UR9 ;  /* 0x00000009000b7c02 */ /* 0x000fce0008000f00 */
[----:B------:R-:W-:-:S07]  /*f590*/  LEPC R20, `(.L_x_3178) ;  /* 0x000000001014794e */ /* 0x000fce0000000000 */
[----:B--2---:R-:W-:Y:S05]  /*f5a0*/  CALL.ABS.NOINC R2 ;  /* 0x0000000002007343 */ /* 0x004fea0003c00000 */
.L_x_3178:
[----:B------:R-:W-:Y:S01]  /*f5b0*/  CS2R R18, SRZ ;  /* 0x0000000000127805 */ /* 0x000fe2000001ff00 */
[----:B------:R-:W-:Y:S06]  /*f5c0*/  BRA `(.L_x_3157) ;  /* 0x0000000000147947 */ /* 0x000fec0003800000 */
.L_x_3177:
[----:B------:R-:W2:Y:S02]  /*f5d0*/  LDG.E.64 R18, desc[UR36][R2.64] ;  /* 0x0000002402127981 */ /* 0x000ea4000c1e1b00 */
[----:B--2---:R-:W0:Y:S01]  /*f5e0*/  I2F.F64.U64 R18, R18 ;  /* 0x0000001200127312 */ /* 0x004e220000301800 */
[----:B------:R-:W-:Y:S05]  /*f5f0*/  BRA `(.L_x_3157) ;  /* 0x0000000000087947 */ /* 0x000fea0003800000 */
.L_x_3176:
[----:B------:R-:W2:Y:S02]  /*f600*/  LDG.E R2, desc[UR36][R2.64] ;  /* 0x0000002402027981 */ /* 0x000ea4000c1e1900 */
[----:B--2---:R0:W1:Y:S02]  /*f610*/  I2F.F64.U32 R18, R2 ;  /* 0x0000000200127312 */ /* 0x0040640000201800 */
.L_x_3157:
[----:B------:R-:W-:Y:S05]  /*f620*/  BSYNC.RECONVERGENT B6 ;  /* 0x0000000000067941 */ /* 0x000fea0003800200 */
.L_x_3151:
[----:B------:R-:W3:Y:S01]  /*f630*/  LDCU.64 UR6, c[0x0][0x5f8] ;  /* 0x0000bf00ff0677ac */ /* 0x000ee20008000a00 */
[----:B------:R-:W-:Y:S01]  /*f640*/  BSSY.RECONVERGENT B6, `(.L_x_3179) ;  /* 0x00000ec000067945 */ /* 0x000fe20003800200 */
[----:B------:R-:W-:-:S04]  /*f650*/  UPRMT UR4, UR42, 0x9910, URZ ;  /* 0x000099102a047896 */ /* 0x000fc800080000ff */
[----:B------:R-:W-:Y:S01]  /*f660*/  UISETP.GT.AND UP0, UPT, UR4, 0x9, UPT ;  /* 0x000000090400788c */ /* 0x000fe2000bf04270 */
[----:B---3--:R-:W-:-:S04]  /*f670*/  IADD3 R22, P0, PT, R22, UR6, RZ ;  /* 0x0000000616167c10 */ /* 0x008fc8000ff1e0ff */
        /* <DEDUP_REMOVED lines=13> */
.L_x_3183:
[----:B0-----:R-:W3:Y:S02]  /*f750*/  LDG.E.U8 R2, desc[UR36][R22.64] ;  /* 0x0000002416027981 */ /* 0x001ee4000c1e1100 */
[----:B---3--:R-:W0:Y:S01]  /*f760*/  I2F.F64.U16 R2, R2 ;  /* 0x0000000200027312 */ /* 0x008e220000101800 */
[----:B------:R-:W-:Y:S05]  /*f770*/  BRA `(.L_x_3185) ;  /* 0x0000000c00607947 */ /* 0x000fea0003800000 */
.L_x_3182:
        /* <DEDUP_REMOVED lines=9> */
.L_x_3187:
[----:B0-----:R-:W3:Y:S02]  /*f810*/  LDG.E R2, desc[UR36][R22.64] ;  /* 0x0000002416027981 */ /* 0x001ee4000c1e1900 */
[----:B---3--:R-:W0:Y:S01]  /*f820*/  I2F.F64 R2, R2 ;  /* 0x0000000200027312 */ /* 0x008e220000201c00 */
[----:B------:R-:W-:Y:S05]  /*f830*/  BRA `(.L_x_3185) ;  /* 0x0000000c00307947 */ /* 0x000fea0003800000 */
.L_x_3186:
[----:B0-----:R-:W3:Y:S02]  /*f840*/  LDG.E.U16 R2, desc[UR36][R22.64] ;  /* 0x0000002416027981 */ /* 0x001ee4000c1e1500 */
[----:B---3--:R-:W0:Y:S01]  /*f850*/  I2F.F64.S16 R2, R2 ;  /* 0x0000000200027312 */ /* 0x008e220000101c00 */
[----:B------:R-:W-:Y:S05]  /*f860*/  BRA `(.L_x_3185) ;  /* 0x0000000c00247947 */ /* 0x000fea0003800000 */
.L_x_3181:
        /* <DEDUP_REMOVED lines=10> */
.L_x_3189:
[----:B01----:R-:W3:Y:S02]  /*f910*/  LDG.E.U16 R0, desc[UR36][R22.64] ;  /* 0x0000002416007981 */ /* 0x003ee4000c1e1500 */
[----:B---3--:R-:W-:-:S05]  /*f920*/  HADD2.F32 R0, -RZ, R0.H0_H0 ;  /* 0x20000000ff007230 */ /* 0x008fca0000004100 */
[----:B------:R-:W-:-:S04]  /*f930*/  FMUL.FTZ R0, R0, 1 ;  /* 0x3f80000000007820 */ /* 0x000fc80000410000 */
[----:B------:R3:W0:Y:S01]  /*f940*/  F2F.F64.F32 R2, R0 ;  /* 0x0000000000027310 */ /* 0x0006220000201800 */
[----:B------:R-:W-:Y:S05]  /*f950*/  BRA `(.L_x_3185) ;  /* 0x0000000800e87947 */ /* 0x000fea0003800000 */
.L_x_3188:
        /* <DEDUP_REMOVED lines=10> */
.L_x_3191:
[----:B------:R-:W0:Y:S02]  /*fa00*/  LDG.E.U16 R22, desc[UR36][R22.64] ;  /* 0x0000002416167981 */ /* 0x000e24000c1e1500 */
[----:B01----:R-:W-:-:S05]  /*fa10*/  HADD2.F32 R0, -RZ, R22.H0_H0 ;  /* 0x20000016ff007230 */ /* 0x003fca0000004100 */
[----:B------:R-:W-:-:S04]  /*fa20*/  FMUL.FTZ R0, R0, 1 ;  /* 0x3f80000000007820 */ /* 0x000fc80000410000 */
[----:B------:R0:W1:Y:S01]  /*fa30*/  F2F.F64.F32 R2, R0 ;  /* 0x0000000000027310 */ /* 0x0000620000201800 */
[----:B------:R-:W-:Y:S05]  /*fa40*/  BRA `(.L_x_3185) ;  /* 0x0000000800ac7947 */ /* 0x000fea0003800000 */
.L_x_3190:
[----:B0-----:R0:W5:Y:S01]  /*fa50*/  LDG.E.64 R2, desc[UR36][R22.64] ;  /* 0x0000002416027981 */ /* 0x001162000c1e1b00 */
[----:B------:R-:W-:Y:S05]  /*fa60*/  BRA `(.L_x_3185) ;  /* 0x0000000800a47947 */ /* 0x000fea0003800000 */
.L_x_3180:
        /* <DEDUP_REMOVED lines=9> */
[----:B0-----:R-:W-:Y:S01]  /*fb00*/  IMAD.MOV.U32 R2, RZ, RZ, RZ ;  /* 0x000000ffff027224 */ /* 0x001fe200078e00ff */
[----:B---3--:R-:W-:-:S04]  /*fb10*/  ISETP.NE.AND P0, PT, R22, RZ, PT ;  /* 0x000000ff1600720c */ /* 0x008fc80003f05270 */
[----:B------:R-:W-:Y:S01]  /*fb20*/  FSEL R3, RZ, 1.875, !P0 ;  /* 0x3ff00000ff037808 */ /* 0x000fe20004000000 */
[----:B------:R-:W-:Y:S08]  /*fb30*/  BRA `(.L_x_3185) ;  /* 0x0000000800707947 */ /* 0x000ff00003800000 */
.L_x_3194:
[----:B0-----:R0:W5:Y:S01]  /*fb40*/  LDG.E.64 R2, desc[UR36][R22.64] ;  /* 0x0000002416027981 */ /* 0x001162000c1e1b00 */
[----:B------:R-:W-:Y:S05]  /*fb50*/  BRA `(.L_x_3185) ;  /* 0x0000000800687947 */ /* 0x000fea0003800000 */
.L_x_3193:
[----:B------:R-:W-:-:S09]  /*fb60*/  UISETP.NE.AND UP0, UPT, UR4, 0xf, UPT ;  /* 0x0000000f0400788c */ /* 0x000fd2000bf05270 */
[----:B------:R-:W-:Y:S05]  /*fb70*/  BRA.U !UP0, `(.L_x_3195) ;  /* 0x00000001089c7547 */ /* 0x000fea000b800000 */
[----:B------:R-:W-:-:S09]  /*fb80*/  UISETP.NE.AND UP0, UPT, UR4, 0x17, UPT ;  /* 0x000000170400788c */ /* 0x000fd2000bf05270 */
[----:B------:R-:W-:Y:S05]  /*fb90*/  BRA.U !UP0, `(.L_x_3196) ;  /* 0x00000001085c7547 */ /* 0x000fea000b800000 */
[----:B------:R-:W-:-:S09]  /*fba0*/  UISETP.NE.AND UP0, UPT, UR4, 0x18, UPT ;  /* 0x000000180400788c */ /* 0x000fd2000bf05270 */
[----:B------:R-:W-:Y:S05]  /*fbb0*/  BRA.U UP0, `(.L_x_3184) ;  /* 0x0000000500f47547 */ /* 0x000fea000b800000 */
[----:B01----:R-:W3:Y:S01]  /*fbc0*/  LDG.E.U8 R0, desc[UR36][R22.64] ;  /* 0x0000002416007981 */ /* 0x003ee2000c1e1100 */
[----:B------:R-:W-:Y:S01]  /*fbd0*/  IMAD.MOV.U32 R4, RZ, RZ, 0x1f ;  /* 0x0000001fff047424 */ /* 0x000fe200078e00ff */
[----:B---3--:R-:W-:-:S04]  /*fbe0*/  SHF.L.U32 R0, R0, 0x18, RZ ;  /* 0x0000001800007819 */ /* 0x008fc800000006ff */
        /* <DEDUP_REMOVED lines=15> */
[----:B------:R-:W-:-:S06]  /*fce0*/  FMUL.FTZ R3, R3, 1 ;  /* 0x3f80000003037820 */ /* 0x000fcc0000410000 */
[----:B------:R-:W0:Y:S01]  /*fcf0*/  F2F.F64.F32 R2, R3 ;  /* 0x0000000300027310 */ /* 0x000e220000201800 */
[----:B------:R-:W-:Y:S05]  /*fd00*/  BRA `(.L_x_3185) ;  /* 0x0000000400fc7947 */ /* 0x000fea0003800000 */
.L_x_3196:
[----:B0-----:R-:W1:Y:S02]  /*fd10*/  LDG.E.U8 R3, desc[UR36][R22.64] ;  /* 0x0000002416037981 */ /* 0x001e64000c1e1100 */
[C---:B-1----:R-:W-:Y:S01]  /*fd20*/  IMAD.SHL.U32 R0, R3.reuse, 0x2000000, RZ ;  /* 0x0200000003007824 */ /* 0x042fe200078e00ff */
        /* <DEDUP_REMOVED lines=12> */
.L_x_3195:
[----:B01----:R-:W3:Y:S02]  /*fdf0*/  LDG.E.U16 R0, desc[UR36][R22.64] ;  /* 0x0000002416007981 */ /* 0x003ee4000c1e1500 */
[----:B---3--:R-:W-:-:S04]  /*fe00*/  IMAD.U32 R0, R0, 0x10000, RZ ;  /* 0x0001000000007824 */ /* 0x008fc800078e00ff */
[----:B------:R-:W-:-:S04]  /*fe10*/  FMUL.FTZ R0, R0, 1 ;  /* 0x3f80000000007820 */ /* 0x000fc80000410000 */
[----:B------:R0:W1:Y:S01]  /*fe20*/  F2F.F64.F32 R2, R0 ;  /* 0x0000000000027310 */ /* 0x0000620000201800 */
[----:B------:R-:W-:Y:S05]  /*fe30*/  BRA `(.L_x_3185) ;  /* 0x0000000400b07947 */ /* 0x000fea0003800000 */
.L_x_3192:
        /* <DEDUP_REMOVED lines=11> */
.L_x_3199:
        /* <DEDUP_REMOVED lines=21> */
.L_x_3201:
[----:B------:R-:W-:Y:S05]  /*10040*/  BSYNC.RECONVERGENT B0 ;  /* 0x0000000000007941 */ /* 0x000fea0003800200 */
.L_x_3200:
[----:B------:R-:W-:Y:S02]  /*10050*/  SHF.L.U32 R0, R0, 0x14, RZ ;  /* 0x0000001400007819 */ /* 0x000fe400000006ff */
[----:B------:R-:W-:-:S04]  /*10060*/  LEA R2, R2, 0x3b800000, 0x17 ;  /* 0x3b80000002027811 */ /* 0x000fc800078eb8ff */
[----:B------:R-:W-:-:S05]  /*10070*/  LOP3.LUT R0, R2, R0, R7, 0xfe, !PT ;  /* 0x0000000002007212 */ /* 0x000fca00078efe07 */
[----:B------:R-:W-:-:S04]  /*10080*/  FMUL.FTZ R0, R0, 1 ;  /* 0x3f80000000007820 */ /* 0x000fc80000410000 */
[----:B------:R0:W1:Y:S01]  /*10090*/  F2F.F64.F32 R2, R0 ;  /* 0x0000000000027310 */ /* 0x0000620000201800 */
[----:B------:R-:W-:Y:S05]  /*100a0*/  BRA `(.L_x_3185) ;  /* 0x0000000400147947 */ /* 0x000fea0003800000 */
.L_x_3198:
        /* <DEDUP_REMOVED lines=21> */
.L_x_3203:
[----:B------:R-:W-:Y:S05]  /*10200*/  BSYNC.RECONVERGENT B0 ;  /* 0x0000000000007941 */ /* 0x000fea0003800200 */
.L_x_3202:
[----:B------:R-:W-:Y:S01]  /*10210*/  IMAD.SHL.U32 R0, R0, 0x200000, RZ ;  /* 0x0020000000007824 */ /* 0x000fe200078e00ff */
[----:B------:R-:W-:-:S04]  /*10220*/  LEA R2, R2, 0x37800000, 0x17 ;  /* 0x3780000002027811 */ /* 0x000fc800078eb8ff */
[----:B------:R-:W-:-:S05]  /*10230*/  LOP3.LUT R0, R2, R0, R7, 0xfe, !PT ;  /* 0x0000000002007212 */ /* 0x000fca00078efe07 */
[----:B------:R-:W-:-:S04]  /*10240*/  FMUL.FTZ R0, R0, 1 ;  /* 0x3f80000000007820 */ /* 0x000fc80000410000 */
[----:B------:R0:W1:Y:S01]  /*10250*/  F2F.F64.F32 R2, R0 ;  /* 0x0000000000027310 */ /* 0x0000620000201800 */
[----:B------:R-:W-:Y:S05]  /*10260*/  BRA `(.L_x_3185) ;  /* 0x0000000000a47947 */ /* 0x000fea0003800000 */
.L_x_3197:
[----:B------:R-:W-:-:S09]  /*10270*/  UISETP.NE.AND UP0, UPT, UR4, 0x1c, UPT ;  /* 0x0000001c0400788c */ /* 0x000fd2000bf05270 */
[----:B------:R-:W-:Y:S05]  /*10280*/  BRA.U !UP0, `(.L_x_3204) ;  /* 0x0000000108947547 */ /* 0x000fea000b800000 */
[----:B------:R-:W-:-:S09]  /*10290*/  UISETP.NE.AND UP0, UPT, UR4, 0x1d, UPT ;  /* 0x0000001d0400788c */ /* 0x000fd2000bf05270 */
[----:B------:R-:W-:Y:S05]  /*102a0*/  BRA.U !UP0, `(.L_x_3205) ;  /* 0x0000000108807547 */ /* 0x000fea000b800000 */
[----:B------:R-:W-:-:S09]  /*102b0*/  UISETP.NE.AND UP0, UPT, UR4, 0x2c, UPT ;  /* 0x0000002c0400788c */ /* 0x000fd2000bf05270 */
[----:B------:R-:W-:Y:S05]  /*102c0*/  BRA.U UP0, `(.L_x_3184) ;  /* 0x0000000100307547 */ /* 0x000fea000b800000 */
[----:B01----:R-:W3:Y:S01]  /*102d0*/  LDG.E.U8 R0, desc[UR36][R22.64] ;  /* 0x0000002416007981 */ /* 0x003ee2000c1e1100 */
[----:B------:R-:W-:Y:S02]  /*102e0*/  HFMA2 R2, -RZ, RZ, 0, 0 ;  /* 0x00000000ff027431 */ /* 0x000fe400000001ff */
[----:B------:R-:W-:Y:S01]  /*102f0*/  IMAD.MOV.U32 R3, RZ, RZ, 0x38000000 ;  /* 0x38000000ff037424 */ /* 0x000fe200078e00ff */
[----:B---3--:R-:W-:-:S13]  /*10300*/  ISETP.NE.AND P0, PT, R0, RZ, PT ;  /* 0x000000ff0000720c */ /* 0x008fda0003f05270 */
        /* <DEDUP_REMOVED lines=8> */
.L_x_3184:
[----:B0-----:R-:W-:Y:S01]  /*10390*/  MOV R2, 0x130 ;  /* 0x0000013000027802 */ /* 0x001fe20000000f00 */
[----:B------:R-:W0:Y:S01]  /*103a0*/  LDCU.64 UR4, c[0x4][0x120] ;  /* 0x01002400ff0477ac */ /* 0x000e220008000a00 */
[----:B------:R-:W-:Y:S02]  /*103b0*/  HFMA2 R12, -RZ, RZ, 0, 5.9604644775390625e-08 ;  /* 0x00000001ff0c7431 */ /* 0x000fe400000001ff */
[----:B------:R-:W-:Y:S01]  /*103c0*/  IMAD.MOV.U32 R8, RZ, RZ, 0x4e ;  /* 0x0000004eff087424 */ /* 0x000fe200078e00ff */
[----:B------:R-:W3:Y:S01]  /*103d0*/  LDCU.64 UR6, c[0x4][0x128] ;  /* 0x01002500ff0677ac */ /* 0x000ee20008000a00 */
[----:B------:R-:W1:Y:S01]  /*103e0*/  LDC.64 R2, c[0x4][R2] ;  /* 0x0100000002027b82 */ /* 0x000e620000000a00 */
[----:B------:R-:W-:Y:S01]  /*103f0*/  IMAD.MOV.U32 R13, RZ, RZ, RZ ;  /* 0x000000ffff0d7224 */ /* 0x000fe200078e00ff */
[----:B------:R-:W2:Y:S01]  /*10400*/  LDCU.64 UR8, c[0x4][URZ] ;  /* 0x01000000ff0877ac */ /* 0x000ea20008000a00 */
[----:B0-----:R-:W-:Y:S01]  /*10410*/  IMAD.U32 R4, RZ, RZ, UR4 ;  /* 0x00000004ff047e24 */ /* 0x001fe2000f8e00ff */
[----:B------:R-:W-:Y:S01]  /*10420*/  MOV R5, UR5 ;  /* 0x0000000500057c02 */ /* 0x000fe20008000f00 */
[----:B---3--:R-:W-:Y:S01]  /*10430*/  IMAD.U32 R6, RZ, RZ, UR6 ;  /* 0x00000006ff067e24 */ /* 0x008fe2000f8e00ff */
[----:B------:R-:W-:Y:S01]  /*10440*/  MOV R7, UR7 ;  /* 0x0000000700077c02 */ /* 0x000fe20008000f00 */
[----:B--2---:R-:W-:Y:S01]  /*10450*/  IMAD.U32 R10, RZ, RZ, UR8 ;  /* 0x00000008ff0a7e24 */ /* 0x004fe2000f8e00ff */
[----:B------:R-:W-:-:S07]  /*10460*/  MOV R11, UR9 ;  /* 0x00000009000b7c02 */ /* 0x000fce0008000f00 */
[----:B------:R-:W-:-:S07]  /*10470*/  LEPC R20, `(.L_x_3206) ;  /* 0x000000001014794e */ /* 0x000fce0000000000 */
[----:B-1--45:R-:W-:Y:S05]  /*10480*/  CALL.ABS.NOINC R2 ;  /* 0x0000000002007343 */ /* 0x032fea0003c00000 */
.L_x_3206:
[----:B------:R-:W-:Y:S01]  /*10490*/  CS2R R2, SRZ ;  /* 0x0000000000027805 */ /* 0x000fe2000001ff00 */
[----:B------:R-:W-:Y:S06]  /*104a0*/  BRA `(.L_x_3185) ;  /* 0x0000000000147947 */ /* 0x000fec0003800000 */
.L_x_3205:
[----:B0-----:R-:W3:Y:S02]  /*104b0*/  LDG.E.64 R2, desc[UR36][R22.64] ;  /* 0x0000002416027981 */ /* 0x001ee4000c1e1b00 */
[----:B---3--:R-:W0:Y:S01]  /*104c0*/  I2F.F64.U64 R2, R2 ;  /* 0x0000000200027312 */ /* 0x008e220000301800 */
[----:B------:R-:W-:Y:S05]  /*104d0*/  BRA `(.L_x_3185) ;  /* 0x0000000000087947 */ /* 0x000fea0003800000 */
.L_x_3204:
[----:B0-----:R-:W3:Y:S02]  /*104e0*/  LDG.E R2, desc[UR36][R22.64] ;  /* 0x0000002416027981 */ /* 0x001ee4000c1e1900 */
[----:B---3--:R-:W0:Y:S02]  /*104f0*/  I2F.F64.U32 R2, R2 ;  /* 0x0000000200027312 */ /* 0x008e240000201800 */
.L_x_3185:
[----:B------:R-:W-:Y:S05]  /*10500*/  BSYNC.RECONVERGENT B6 ;  /* 0x0000000000067941 */ /* 0x000fea0003800200 */
.L_x_3179:
[----:B------:R-:W-:Y:S01]  /*10510*/  UPRMT UR4, UR43, 0x9910, URZ ;  /* 0x000099102b047896 */ /* 0x000fe200080000ff */
[----:B012-45:R-:W-:Y:S02]  /*10520*/  DMUL R2, R2, R18 ;  /* 0x0000001202027228 */ /* 0x037fe40000000000 */
[----:B------:R-:W-:Y:S01]  /*10530*/  DSETP.GT.AND P0, PT, R18, RZ, PT ;  /* 0x000000ff1200722a */ /* 0x000fe20003f04000 */
[----:B------:R-:W-:-:S07]  /*10540*/  UISETP.GT.AND UP0, UPT, UR4, 0x9, UPT ;  /* 0x000000090400788c */ /* 0x000fce000bf04270 */
[----:B------:R-:W-:Y:S02]  /*10550*/  FSEL R4, R18, R2, P0 ;  /* 0x0000000212047208 */ /* 0x000fe40000000000 */
[----:B------:R-:W-:Y:S01]  /*10560*/  FSEL R5, R19, R3, P0 ;  /* 0x0000000313057208 */ /* 0x000fe20000000000 */
        /* <DEDUP_REMOVED lines=10> */
[----:B0-----:R-:W-:Y:S01]  /*10610*/  STG.E.U8 desc[UR36][R16.64], R5 ;  /* 0x0000000510007986 */ /* 0x001fe2000c101124 */
[----:B------:R-:W-:Y:S05]  /*10620*/  EXIT ;  /* 0x000000000000794d */ /* 0x000fea0003800000 */
.L_x_3210:
[----:B------:R-:W0:Y:S02]  /*10630*/  F2I.S64.F64.TRUNC R4, R4 ;  /* 0x0000000400047311 */ /* 0x000e24000030d900 */
[----:B0-----:R-:W-:-:S05]  /*10640*/  MOV R3, R4 ;  /* 0x0000000400037202 */ /* 0x001fca0000000f00 */
[----:B------:R-:W-:Y:S01]  /*10650*/  STG.E.U8 desc[UR36][R16.64], R3 ;  /* 0x0000000310007986 */ /* 0x000fe2000c101124 */
[----:B------:R-:W-:Y:S05]  /*10660*/  EXIT ;  /* 0x000000000000794d */ /* 0x000fea0003800000 */
.L_x_3209:
[----:B------:R-:W-:-:S09]  /*10670*/  UISETP.NE.AND UP0, UPT, UR4, 0x2, UPT ;  /* 0x000000020400788c */ /* 0x000fd2000bf05270 */
[----:B------:R-:W-:Y:S05]  /*10680*/  BRA.U !UP0, `(.L_x_3212) ;  /* 0x0000000108287547 */ /* 0x000fea000b800000 */
[----:B------:R-:W-:-:S09]  /*10690*/  UISETP.NE.AND UP0, UPT, UR4, 0x3, UPT ;  /* 0x000000030400788c */ /* 0x000fd2000bf05270 */
[----:B------:R-:W-:Y:S05]  /*106a0*/  BRA.U !UP0, `(.L_x_3213) ;  /* 0x0000000108147547 */ /* 0x000fea000b800000 */
[----:B------:R-:W-:-:S09]  /*106b0*/  UISETP.NE.AND UP0, UPT, UR4, 0x4, UPT ;  /* 0x000000040400788c */ /* 0x000fd2000bf05270 */
[----:B------:R-:W-:Y:S05]  /*106c0*/  BRA.U UP0, `(.L_x_3211) ;  /* 0x0000000900b47547 */ /* 0x000fea000b800000 */
[----:B------:R-:W0:Y:S02]  /*106d0*/  F2I.S64.F64.TRUNC R4, R4 ;  /* 0x0000000400047311 */ /* 0x000e24000030d900 */
[----:B0-----:R-:W-:Y:S01]  /*106e0*/  STG.E.64 desc[UR36][R16.64], R4 ;  /* 0x0000000410007986 */ /* 0x001fe2000c101b24 */
[----:B------:R-:W-:Y:S05]  /*106f0*/  EXIT ;  /* 0x000000000000794d */ /* 0x000fea0003800000 */
.L_x_3213:
[----:B------:R-:W0:Y:S02]  /*10700*/  F2I.F64.TRUNC R5, R4 ;  /* 0x0000000400057311 */ /* 0x000e24000030d100 */
[----:B0-----:R-:W-:Y:S01]  /*10710*/  STG.E desc[UR36][R16.64], R5 ;  /* 0x0000000510007986 */ /* 0x001fe2000c101924 */
[----:B------:R-:W-:Y:S05]  /*10720*/  EXIT ;  /* 0x000000000000794d */ /* 0x000fea0003800000 */
.L_x_3212:
[----:B------:R-:W0:Y:S02]  /*10730*/  F2I.F64.TRUNC R5, R4 ;  /* 0x0000000400057311 */ /* 0x000e24000030d100 */
[----:B0-----:R-:W-:Y:S01]  /*10740*/  STG.E.U16 desc[UR36][R16.64], R5 ;  /* 0x0000000510007986 */ /* 0x001fe2000c101524 */
[----:B------:R-:W-:Y:S05]  /*10750*/  EXIT ;  /* 0x000000000000794d */ /* 0x000fea0003800000 */
.L_x_3208:
        /* <DEDUP_REMOVED lines=11> */
[----:B------:R-:W-:Y:S01]  /*10810*/  STG.E desc[UR36][R16.64], R3 ;  /* 0x0000000310007986 */ /* 0x000fe2000c101924 */
[----:B------:R-:W-:Y:S05]  /*10820*/  EXIT ;  /* 0x000000000000794d */ /* 0x000fea0003800000 */
.L_x_3215:
[----:B------:R-:W-:Y:S01]  /*10830*/  UMOV UR4, 0xf0000000 ;  /* 0xf000000000047882 */ /* 0x000fe20000000000 */
[----:B------:R-:W-:Y:S01]  /*10840*/  UMOV UR5, 0x380fffff ;  /* 0x380fffff00057882 */ /* 0x000fe20000000000 */
[----:B---3--:R-:W0:Y:S01]  /*10850*/  F2F.F32.F64 R0, R4 ;  /* 0x0000000400007310 */ /* 0x008e220000301000 */
[----:B------:R-:W-:-:S14]  /*10860*/  DSETP.GEU.AND P0, PT, |R4|, UR4, PT ;  /* 0x0000000404007e2a */ /* 0x000fdc000bf0e200 */
[----:B0-----:R-:W-:-:S05]  /*10870*/  @!P0 FMUL R0, R0, 1.175494350822287508e-38 ;  /* 0x0080000000008820 */ /* 0x001fca0000400000 */
[----:B------:R-:W-:-:S05]  /*10880*/  F2FP.F16.F32.PACK_AB R0, RZ, R0 ;  /* 0x00000000ff00723e */ /* 0x000fca00000000ff */
[----:B------:R-:W-:Y:S01]  /*10890*/  STG.E.U16 desc[UR36][R16.64], R0 ;  /* 0x0000000010007986 */ /* 0x000fe2000c101524 */
[----:B------:R-:W-:Y:S05]  /*108a0*/  EXIT ;  /* 0x000000000000794d */ /* 0x000fea0003800000 */
.L_x_3214:
        /* <DEDUP_REMOVED lines=12> */
[----:B------:R-:W-:Y:S01]  /*10970*/  STG.E.64 desc[UR36][R16.64], R2 ;  /* 0x0000000210007986 */ /* 0x000fe2000c101b24 */
[----:B------:R-:W-:Y:S05]  /*10980*/  EXIT ;  /* 0x000000000000794d */ /* 0x000fea0003800000 */
.L_x_3217:
[----:B------:R-:W-:Y:S01]  /*10990*/  UMOV UR4, 0xf0000000 ;  /* 0xf000000000047882 */ /* 0x000fe20000000000 */
[----:B------:R-:W-:Y:S01]  /*109a0*/  UMOV UR5, 0x380fffff ;  /* 0x380fffff00057882 */ /* 0x000fe20000000000 */
[----:B---3--:R-:W0:Y:S01]  /*109b0*/  F2F.F32.F64 R0, R4 ;  /* 0x0000000400007310 */ /* 0x008e220000301000 */
[----:B------:R-:W-:-:S14]  /*109c0*/  DSETP.GEU.AND P0, PT, |R4|, UR4, PT ;  /* 0x0000000404007e2a */ /* 0x000fdc000bf0e200 */
[----:B0-----:R-:W-:-:S05]  /*109d0*/  @!P0 FMUL R0, R0, 1.175494350822287508e-38 ;  /* 0x0080000000008820 */ /* 0x001fca0000400000 */
[----:B------:R-:W-:-:S04]  /*109e0*/  F2FP.F16.F32.PACK_AB R3, RZ, R0 ;  /* 0x00000000ff03723e */ /* 0x000fc800000000ff */
[----:B------:R-:W-:-:S05]  /*109f0*/  PRMT R3, R3, 0x5410, RZ ;  /* 0x0000541003037816 */ /* 0x000fca00000000ff */
[----:B------:R-:W-:Y:S01]  /*10a00*/  STG.E desc[UR36][R16.64], R3 ;  /* 0x0000000310007986 */ /* 0x000fe2000c101924 */
[----:B------:R-:W-:Y:S05]  /*10a10*/  EXIT ;  /* 0x000000000000794d */ /* 0x000fea0003800000 */
.L_x_3216:
[----:B------:R-:W-:Y:S01]  /*10a20*/  STG.E.64 desc[UR36][R16.64], R4 ;  /* 0x0000000410007986 */ /* 0x000fe2000c101b24 */
[----:B------:R-:W-:Y:S05]  /*10a30*/  EXIT ;  /* 0x000000000000794d */ /* 0x000fea0003800000 */
.L_x_3207:
        /* <DEDUP_REMOVED lines=11> */
[----:B0-----:R-:W-:Y:S01]  /*10af0*/  STG.E.U16 desc[UR36][R16.64], R5 ;  /* 0x0000000510007986 */ /* 0x001fe2000c101524 */
[----:B------:R-:W-:Y:S05]  /*10b00*/  EXIT ;  /* 0x000000000000794d */ /* 0x000fea0003800000 */
.L_x_3221:
        /* <DEDUP_REMOVED lines=11> */
[----:B---3--:R-:W-:-:S04]  /*10bc0*/  @P0 SHF.R.U32.HI R0, RZ, 0x14, R3 ;  /* 0x00000014ff000819 */ /* 0x008fc80000011603 */
        /* <DEDUP_REMOVED lines=9> */
.L_x_3224:
[----:B------:R-:W-:-:S04]  /*10c60*/  SHF.R.U32.HI R3, RZ, 0x18, R3 ;  /* 0x00000018ff037819 */ /* 0x000fc80000011603 */
[----:B------:R-:W-:-:S04]  /*10c70*/  LOP3.LUT R0, R0, 0x80, R3, 0xf8, !PT ;  /* 0x0000008000007812 */ /* 0x000fc800078ef803 */
[----:B------:R-:W-:-:S07]  /*10c80*/  PRMT R8, R0, 0x7610, R8 ;  /* 0x0000761000087816 */ /* 0x000fce0000000008 */
.L_x_3223:
[----:B------:R-:W-:Y:S05]  /*10c90*/  BSYNC.RECONVERGENT B0 ;  /* 0x0000000000007941 */ /* 0x000fea0003800200 */
.L_x_3222:
[----:B------:R-:W-:Y:S01]  /*10ca0*/  STG.E.U8 desc[UR36][R16.64], R8 ;  /* 0x0000000810007986 */ /* 0x000fe2000c101124 */
[----:B------:R-:W-:Y:S05]  /*10cb0*/  EXIT ;  /* 0x000000000000794d */ /* 0x000fea0003800000 */
.L_x_3220:
        /* <DEDUP_REMOVED lines=21> */
.L_x_3227:
[----:B------:R-:W-:-:S04]  /*10e10*/  SHF.R.U32.HI R3, RZ, 0x18, R3 ;  /* 0x00000018ff037819 */ /* 0x000fc80000011603 */
[----:B------:R-:W-:-:S04]  /*10e20*/  LOP3.LUT R0, R0, 0x80, R3, 0xf8, !PT ;  /* 0x0000008000007812 */ /* 0x000fc800078ef803 */
[----:B------:R-:W-:-:S07]  /*10e30*/  PRMT R8, R0, 0x7610, R8 ;  /* 0x0000761000087816 */ /* 0x000fce0000000008 */
.L_x_3226:
[----:B------:R-:W-:Y:S05]  /*10e40*/  BSYNC.RECONVERGENT B0 ;  /* 0x0000000000007941 */ /* 0x000fea0003800200 */
.L_x_3225:
[----:B------:R-:W-:Y:S01]  /*10e50*/  STG.E.U8 desc[UR36][R16.64], R8 ;  /* 0x0000000810007986 */ /* 0x000fe2000c101124 */
[----:B------:R-:W-:Y:S05]  /*10e60*/  EXIT ;  /* 0x000000000000794d */ /* 0x000fea0003800000 */
.L_x_3219:
        /* <DEDUP_REMOVED lines=11> */
[----:B------:R-:W-:-:S04]  /*10f20*/  SHF.R.U32.HI R2, RZ, 0x17, R6 ;  /* 0x00000017ff027819 */ /* 0x000fc80000011606 */
[----:B------:R-:W-:-:S04]  /*10f30*/  LOP3.LUT R3, R2, 0xff, RZ, 0xc0, !PT ;  /* 0x000000ff02037812 */ /* 0x000fc800078ec0ff */
[----:B------:R-:W-:-:S13]  /*10f40*/  ISETP.NE.AND P1, PT, R3, 0xff, PT ;  /* 0x000000ff0300780c */ /* 0x000fda0003f25270 */
[--C-:B---3--:R-:W-:Y:S02]  /*10f50*/  @P1 SHF.R.U32.HI R0, RZ, 0x16, R6.reuse ;  /* 0x00000016ff001819 */ /* 0x108fe40000011606 */
[----:B------:R-:W-:Y:S01]  /*10f60*/  @P1 LOP3.LUT P0, RZ, R3, 0x3fffff, R6, 0xf8, !PT ;  /* 0x003fffff03ff1812 */ /* 0x000fe2000780f806 */
[----:B------:R-:W-:Y:S01]  /*10f70*/  HFMA2 R3, -RZ, RZ, 0, 1.5199184417724609375e-05 ;  /* 0x000000ffff037431 */ /* 0x000fe200000001ff */
        /* <DEDUP_REMOVED lines=9> */
.L_x_3229:
[----:B------:R-:W0:Y:S02]  /*11010*/  F2I.U64.F64.TRUNC R4, R4 ;  /* 0x0000000400047311 */ /* 0x000e24000030d800 */
[----:B0-----:R-:W-:Y:S01]  /*11020*/  STG.E.64 desc[UR36][R16.64], R4 ;  /* 0x0000000410007986 */ /* 0x001fe2000c101b24 */
[----:B------:R-:W-:Y:S05]  /*11030*/  EXIT ;  /* 0x000000000000794d */ /* 0x000fea0003800000 */
.L_x_3228:
[----:B------:R-:W0:Y:S02]  /*11040*/  F2I.U32.F64.TRUNC R5, R4 ;  /* 0x0000000400057311 */ /* 0x000e24000030d000 */
[----:B0-----:R-:W-:Y:S01]  /*11050*/  STG.E desc[UR36][R16.64], R5 ;  /* 0x0000000510007986 */ /* 0x001fe2000c101924 */
[----:B------:R-:W-:Y:S05]  /*11060*/  EXIT ;  /* 0x000000000000794d */ /* 0x000fea0003800000 */
.L_x_3218:
        /* <DEDUP_REMOVED lines=8> */
[----:B------:R-:W-:Y:S01]  /*110f0*/  STG.E.U8 desc[UR36][R16.64], R3 ;  /* 0x0000000310007986 */ /* 0x000fe2000c101124 */
[----:B------:R-:W-:Y:S05]  /*11100*/  EXIT ;  /* 0x000000000000794d */ /* 0x000fea0003800000 */
.L_x_3231:
[----:B------:R-:W-:-:S05]  /*11110*/  CS2R R6, SRZ ;  /* 0x0000000000067805 */ /* 0x000fca000001ff00 */
[----:B------:R-:W-:Y:S01]  /*11120*/  STG.E.128 desc[UR36][R16.64], R4 ;  /* 0x0000000410007986 */ /* 0x000fe2000c101d24 */
[----:B------:R-:W-:Y:S05]  /*11130*/  EXIT ;  /* 0x000000000000794d */ /* 0x000fea0003800000 */
.L_x_3230:
[----:B------:R-:W-:-:S09]  /*11140*/  UISETP.NE.AND UP0, UPT, UR4, 0xf, UPT ;  /* 0x0000000f0400788c */ /* 0x000fd2000bf05270 */
[----:B------:R-:W-:Y:S05]  /*11150*/  BRA.U !UP0, `(.L_x_3232) ;  /* 0x0000000508087547 */ /* 0x000fea000b800000 */
[----:B------:R-:W-:-:S09]  /*11160*/  UISETP.NE.AND UP0, UPT, UR4, 0x17, UPT ;  /* 0x000000170400788c */ /* 0x000fd2000bf05270 */
[----:B------:R-:W-:Y:S05]  /*11170*/  BRA.U !UP0, `(.L_x_3233) ;  /* 0x0000000108a07547 */ /* 0x000fea000b800000 */
[----:B------:R-:W-:-:S09]  /*11180*/  UISETP.NE.AND UP0, UPT, UR4, 0x18, UPT ;  /* 0x000000180400788c */ /* 0x000fd2000bf05270 */
[----:B------:R-:W-:Y:S05]  /*11190*/  BRA.U !UP0, `(.L_x_3234) ;  /* 0x0000000108447547 */ /* 0x000fea000b800000 */
.L_x_3211:
[----:B---3--:R-:W-:Y:S01]  /*111a0*/  MOV R0, 0x130 ;  /* 0x0000013000007802 */ /* 0x008fe20000000f00 */
        /* <DEDUP_REMOVED lines=15> */
.L_x_3235:
[----:B------:R-:W-:Y:S05]  /*112a0*/  EXIT ;  /* 0x000000000000794d */ /* 0x000fea0003800000 */
.L_x_3234:
[----:B------:R-:W-:Y:S01]  /*112b0*/  UMOV UR4, 0xf0000000 ;  /* 0xf000000000047882 */ /* 0x000fe20000000000 */
[----:B------:R-:W-:Y:S01]  /*112c0*/  UMOV UR5, 0x380fffff ;  /* 0x380fffff00057882 */ /* 0x000fe20000000000 */
[----:B------:R-:W0:Y:S01]  /*112d0*/  F2F.F32.F64 R7, R4 ;  /* 0x0000000400077310 */ /* 0x000e220000301000 */
[----:B------:R-:W-:Y:S01]  /*112e0*/  DSETP.GEU.AND P0, PT, |R4|, UR4, PT ;  /* 0x0000000404007e2a */ /* 0x000fe2000bf0e200 */
[----:B------:R-:W-:Y:S01]  /*112f0*/  BSSY.RECONVERGENT B0, `(.L_x_3236) ;  /* 0x000000d000007945 */ /* 0x000fe20003800200 */
[----:B---3--:R-:W-:-:S12]  /*11300*/  IMAD.MOV.U32 R0, RZ, RZ, 0x7f ;  /* 0x0000007fff007424 */ /* 0x008fd800078e00ff */
        /* <DEDUP_REMOVED lines=11> */
.L_x_3237:
[----:B------:R-:W-:Y:S05]  /*113c0*/  BSYNC.RECONVERGENT B0 ;  /* 0x0000000000007941 */ /* 0x000fea0003800200 */
.L_x_3236:
[----:B------:R-:W-:-:S05]  /*113d0*/  LOP3.LUT R3, R0, 0x80, R3, 0xf8, !PT ;  /* 0x0000008000037812 */ /* 0x000fca00078ef803 */
[----:B------:R-:W-:Y:S01]  /*113e0*/  STG.E.U8 desc[UR36][R16.64], R3 ;  /* 0x0000000310007986 */ /* 0x000fe2000c101124 */
[----:B------:R-:W-:Y:S05]  /*113f0*/  EXIT ;  /* 0x000000000000794d */ /* 0x000fea0003800000 */
.L_x_3233:
        /* <DEDUP_REMOVED lines=13> */
[----:B------:R-:W-:Y:S01]  /*114d0*/  @P0 SHF.R.U32.HI R0, RZ, 0x15, R0 ;  /* 0x00000015ff000819 */ /* 0x000fe20000011600 */
[----:B------:R-:W-:Y:S01]  /*114e0*/  @!P0 FADD.FTZ R0, R2, 128 ;  /* 0x4300000002008421 */ /* 0x000fe20000010000 */
[----:B------:R-:W-:Y:S06]  /*114f0*/  BRA `(.L_x_3240) ;  /* 0x00000000000c7947 */ /* 0x000fec0003800000 */
.L_x_3239:
[----:B------:R-:W-:Y:S02]  /*11500*/  ISETP.GT.U32.AND P0, PT, R2, 0x7f800000, PT ;  /* 0x7f8000000200780c */ /* 0x000fe40003f04070 */
[----:B---3--:R-:W-:-:S04]  /*11510*/  MOV R0, 0x7f ;  /* 0x0000007f00007802 */ /* 0x008fc80000000f00 */
[----:B------:R-:W-:-:S07]  /*11520*/  SEL R0, R0, 0x7c, P0 ;  /* 0x0000007c00007807 */ /* 0x000fce0000000000 */
.L_x_3240:
[----:B------:R-:W-:Y:S05]  /*11530*/  BSYNC.RECONVERGENT B0 ;  /* 0x0000000000007941 */ /* 0x000fea0003800200 */
.L_x_3238:
[----:B------:R-:W-:-:S04]  /*11540*/  SHF.R.U32.HI R3, RZ, 0x18, R3 ;  /* 0x00000018ff037819 */ /* 0x000fc80000011603 */
[----:B------:R-:W-:-:S05]  /*11550*/  LOP3.LUT R3, R0, 0x80, R3, 0xf8, !PT ;  /* 0x0000008000037812 */ /* 0x000fca00078ef803 */
[----:B------:R-:W-:Y:S01]  /*11560*/  STG.E.U8 desc[UR36][R16.64], R3 ;  /* 0x0000000310007986 */ /* 0x000fe2000c101124 */
[----:B------:R-:W-:Y:S05]  /*11570*/  EXIT ;  /* 0x000000000000794d */ /* 0x000fea0003800000 */
.L_x_3232:
[----:B------:R-:W-:Y:S01]  /*11580*/  UMOV UR4, 0xf0000000 ;  /* 0xf000000000047882 */ /* 0x000fe20000000000 */
[----:B------:R-:W-:Y:S01]  /*11590*/  UMOV UR5, 0x380fffff ;  /* 0x380fffff00057882 */ /* 0x000fe20000000000 */
[----:B---3--:R-:W0:Y:S01]  /*115a0*/  F2F.F32.F64 R0, R4 ;  /* 0x0000000400007310 */ /* 0x008e220000301000 */
[----:B------:R-:W-:-:S14]  /*115b0*/  DSETP.GEU.AND P0, PT, |R4|, UR4, PT ;  /* 0x0000000404007e2a */ /* 0x000fdc000bf0e200 */
[----:B0-----:R-:W-:-:S05]  /*115c0*/  @!P0 FMUL R0, R0, 1.175494350822287508e-38 ;  /* 0x0080000000008820 */ /* 0x001fca0000400000 */
[----:B------:R-:W-:-:S05]  /*115d0*/  F2FP.BF16.F32.PACK_AB R0, RZ, R0 ;  /* 0x00000000ff00723e */ /* 0x000fca00000010ff */
[----:B------:R-:W-:Y:S01]  /*115e0*/  STG.E.U16 desc[UR36][R16.64], R0 ;  /* 0x0000000010007986 */ /* 0x000fe2000c101524 */
[----:B------:R-:W-:Y:S05]  /*115f0*/  EXIT ;  /* 0x000000000000794d */ /* 0x000fea0003800000 */
.L_x_3241:
        /* <DEDUP_REMOVED lines=16> */
.L_x_3688:


//--------------------- .text._ZN2at6native27unrolled_elementwise_kernelIZZZNS0_12prelu_kernelERNS_14TensorIteratorEENKUlvE_clEvENKUlvE_clEvEUlddE_St5arrayIPcLm3EELi4E23TrivialOffsetCalculatorILi2EjESA_ILi1EjENS0_6memory12LoadWithCastILi2EEENSD_13StoreWithCastILi1EEEEEviT_T0_T2_T3_T4_T5_ --------------------------
	.section	.text._ZN2at6native27unrolled_elementwise_kernelIZZZNS0_12prelu_kernelERNS_14TensorIteratorEENKUlvE_clEvENKUlvE_clEvEUlddE_St5arrayIPcLm3EELi4E23TrivialOffsetCalculatorILi2EjESA_ILi1EjENS0_6memory12LoadWithCastILi2EEENSD_13StoreWithCastILi1EEEEEviT_T0_T2_T3_T4_T5_,"ax",@progbits
	.align	128
        .global         _ZN2at6native27unrolled_elementwise_kernelIZZZNS0_12prelu_kernelERNS_14TensorIteratorEENKUlvE_clEvENKUlvE_clEvEUlddE_St5arrayIPcLm3EELi4E23TrivialOffsetCalculatorILi2EjESA_ILi1EjENS0_6memory12LoadWithCastILi2EEENSD_13StoreWithCastILi1EEEEEviT_T0_T2_T3_T4_T5_
        .type           _ZN2at6native27unrolled_elementwise_kernelIZZZNS0_12prelu_kernelERNS_14TensorIteratorEENKUlvE_clEvENKUlvE_clEvEUlddE_St5arrayIPcLm3EELi4E23TrivialOffsetCalculatorILi2EjESA_ILi1EjENS0_6memory12LoadWithCastILi2EEENSD_13StoreWithCastILi1EEEEEviT_T0_T2_T3_T4_T5_,@function
        .size           _ZN2at6native27unrolled_elementwise_kernelIZZZNS0_12prelu_kernelERNS_14TensorIteratorEENKUlvE_clEvENKUlvE_clEvEUlddE_St5arrayIPcLm3EELi4E23TrivialOffsetCalculatorILi2EjESA_ILi1EjENS0_6memory12LoadWithCastILi2EEENSD_13StoreWithCastILi1EEEEEviT_T0_T2_T3_T4_T5_,(.L_x_3689 - _ZN2at6native27unrolled_elementwise_kernelIZZZNS0_12prelu_kernelERNS_14TensorIteratorEENKUlvE_clEvENKUlvE_clEvEUlddE_St5arrayIPcLm3EELi4E23TrivialOffsetCalculatorILi2EjESA_ILi1EjENS0_6memory12LoadWithCastILi2EEENSD_13StoreWithCastILi1EEEEEviT_T0_T2_T3_T4_T5_)
        .other          _ZN2at6native27unrolled_elementwise_kernelIZZZNS0_12prelu_kernelERNS_14TensorIteratorEENKUlvE_clEvENKUlvE_clEvEUlddE_St5arrayIPcLm3EELi4E23TrivialOffsetCalculatorILi2EjESA_ILi1EjENS0_6memory12LoadWithCastILi2EEENSD_13StoreWithCastILi1EEEEEviT_T0_T2_T3_T4_T5_,@"STO_CUDA_ENTRY STV_DEFAULT"
_ZN2at6native27unrolled_elementwise_kernelIZZZNS0_12prelu_kernelERNS_14TensorIteratorEENKUlvE_clEvENKUlvE_clEvEUlddE_St5arrayIPcLm3EELi4E23TrivialOffsetCalculatorILi2EjESA_ILi1EjENS0_6memory12LoadWithCastILi2EEENSD_13StoreWithCastILi1EEEEEviT_T0_T2_T3_T4_T5_:
.text._ZN2at6native27unrolled_elementwise_kernelIZZZNS0_12prelu_kernelERNS_14TensorIteratorEENKUlvE_clEvENKUlvE_clEvEUlddE_St5arrayIPcLm3EELi4E23TrivialOffsetCalculatorILi2EjESA_ILi1EjENS0_6memory12LoadWithCastILi2EEENSD_13StoreWithCastILi1EEEEEviT_T0_T2_T3_T4_T5_:
[----:B------:R-:W0:Y:S01]  /*0000*/  LDC R1, c[0x0][0x37c] ;  /* 0x0000df00ff017b82 */ /* 0x000e220000000800 */
[----:B------:R-:W1:Y:S07]  /*0010*/  S2R R33, SR_CTAID.X ;  /* 0x0000000000217919 */ /* 0x000e6e0000002500 */
[----:B------:R-:W1:Y:S01]  /*0020*/  LDC R0, c[0x0][0x380] ;  /* 0x0000e000ff007b82 */ /* 0x000e620000000800 */
[----:B------:R-:W2:Y:S01]  /*0030*/  LDCU.64 UR36, c[0x0][0x358] ;  /* 0x00006b00ff2477ac */ /* 0x000ea20008000a00 */
[----:B------:R-:W-:Y:S01]  /*0040*/  BSSY.RECONVERGENT B7, `(.L_x_3242) ;  /* 0x00001ee000077945 */ /* 0x000fe20003800200 */
[----:B------:R-:W3:Y:S01]  /*0050*/  S2R R22, SR_TID.X ;  /* 0x0000000000167919 */ /* 0x000ee20000002100 */
[----:B------:R-:W-:Y:S01]  /*0060*/  CS2R R30, SRZ ;  /* 0x00000000001e7805 */ /* 0x000fe2000001ff00 */
[----:B------:R-:W4:Y:S01]  /*0070*/  LDCU.U8 UR38, c[0x0][0x3a4] ;  /* 0x00007480ff2677ac */ /* 0x000f220008000000 */
[----:B------:R-:W-:Y:S01]  /*0080*/  CS2R R36, SRZ ;  /* 0x0000000000247805 */ /* 0x000fe2000001ff00 */
        /* <DEDUP_REMOVED lines=26> */
.L_x_3248:
[----:B------:R-:W2:Y:S02]  /*0230*/  LDG.E.U8 R4, desc[UR36][R4.64] ;  /* 0x0000002404047981 */ /* 0x000ea4000c1e1100 */
[----:B--2---:R0:W1:Y:S01]  /*0240*/  I2F.F64.U16 R30, R4 ;  /* 0x00000004001e7312 */ /* 0x0040620000101800 */
[----:B------:R-:W-:Y:S05]  /*0250*/  BRA `(.L_x_3250) ;  /* 0x0000000c00647947 */ /* 0x000fea0003800000 */
.L_x_3247:
        /* <DEDUP_REMOVED lines=9> */
.L_x_3252:
[----:B------:R-:W2:Y:S02]  /*02f0*/  LDG.E R4, desc[UR36][R4.64] ;  /* 0x0000002404047981 */ /* 0x000ea4000c1e1900 */
[----:B--2---:R1:W2:Y:S01]  /*0300*/  I2F.F64 R30, R4 ;  /* 0x00000004001e7312 */ /* 0x0042a20000201c00 */
[----:B------:R-:W-:Y:S05]  /*0310*/  BRA `(.L_x_3250) ;  /* 0x0000000c00347947 */ /* 0x000fea0003800000 */
.L_x_3251:
[----:B------:R-:W2:Y:S02]  /*0320*/  LDG.E.U16 R4, desc[UR36][R4.64] ;  /* 0x0000002404047981 */ /* 0x000ea4000c1e1500 */
[----:B--2---:R3:W4:Y:S01]  /*0330*/  I2F.F64.S16 R30, R4 ;  /* 0x00000004001e7312 */ /* 0x0047220000101c00 */
[----:B------:R-:W-:Y:S05]  /*0340*/  BRA `(.L_x_3250) ;  /* 0x0000000c00287947 */ /* 0x000fea0003800000 */
.L_x_3246:
        /* <DEDUP_REMOVED lines=10> */
.L_x_3254:
[----:B------:R-:W2:Y:S02]  /*03f0*/  LDG.E.U16 R0, desc[UR36][R4.64] ;  /* 0x0000002404007981 */ /* 0x000ea4000c1e1500 */
[----:B--2---:R-:W-:-:S05]  /*0400*/  HADD2.F32 R0, -RZ, R0.H0_H0 ;  /* 0x20000000ff007230 */ /* 0x004fca0000004100 */
[----:B------:R-:W-:-:S04]  /*0410*/  FMUL.FTZ R0, R0, 1 ;  /* 0x3f80000000007820 */ /* 0x000fc80000410000 */
[----:B------:R0:W1:Y:S01]  /*0420*/  F2F.F64.F32 R30, R0 ;  /* 0x00000000001e7310 */ /* 0x0000620000201800 */
[----:B------:R-:W-:Y:S05]  /*0430*/  BRA `(.L_x_3250) ;  /* 0x0000000800ec7947 */ /* 0x000fea0003800000 */
.L_x_3253:
        /* <DEDUP_REMOVED lines=10> */
.L_x_3256:
[----:B------:R-:W2:Y:S02]  /*04e0*/  LDG.E.U16 R4, desc[UR36][R4.64] ;  /* 0x0000002404047981 */ /* 0x000ea4000c1e1500 */
[----:B--2---:R-:W-:-:S05]  /*04f0*/  HADD2.F32 R0, -RZ, R4.H0_H0 ;  /* 0x20000004ff007230 */ /* 0x004fca0000004100 */
[----:B------:R-:W-:-:S04]  /*0500*/  FMUL.FTZ R0, R0, 1 ;  /* 0x3f80000000007820 */ /* 0x000fc80000410000 */
[----:B------:R0:W1:Y:S01]  /*0510*/  F2F.F64.F32 R30, R0 ;  /* 0x00000000001e7310 */ /* 0x0000620000201800 */
[----:B------:R-:W-:Y:S05]  /*0520*/  BRA `(.L_x_3250) ;  /* 0x0000000800b07947 */ /* 0x000fea0003800000 */
.L_x_3255:
[----:B------:R0:W5:Y:S01]  /*0530*/  LDG.E.64 R30, desc[UR36][R4.64] ;  /* 0x00000024041e7981 */ /* 0x000162000c1e1b00 */
[----:B------:R-:W-:Y:S05]  /*0540*/  BRA `(.L_x_3250) ;  /* 0x0000000800a87947 */ /* 0x000fea0003800000 */
.L_x_3245:
        /* <DEDUP_REMOVED lines=13> */
.L_x_3259:
[----:B------:R0:W5:Y:S01]  /*0620*/  LDG.E.64 R30, desc[UR36][R4.64] ;  /* 0x00000024041e7981 */ /* 0x000162000c1e1b00 */
[----:B------:R-:W-:Y:S05]  /*0630*/  BRA `(.L_x_3250) ;  /* 0x00000008006c7947 */ /* 0x000fea0003800000 */
.L_x_3258:
        /* <DEDUP_REMOVED lines=27> */
.L_x_3261:
        /* <DEDUP_REMOVED lines=11> */
[----:B------:R-:W-:-:S05]  /*08a0*/  LOP3.LUT R0, R0, 0x80000000, R3, 0xf8, !PT ;  /* 0x8000000000007812 */ /* 0x000fca00078ef803 */
[----:B------:R-:W-:-:S04]  /*08b0*/  FMUL.FTZ R0, R0, 1 ;  /* 0x3f80000000007820 */ /* 0x000fc80000410000 */
[----:B------:R0:W1:Y:S01]  /*08c0*/  F2F.F64.F32 R30, R0 ;  /* 0x00000000001e7310 */ /* 0x0000620000201800 */
[----:B------:R-:W-:Y:S05]  /*08d0*/  BRA `(.L_x_3250) ;  /* 0x0000000400c47947 */ /* 0x000fea0003800000 */
.L_x_3260:
[----:B------:R-:W2:Y:S02]  /*08e0*/  LDG.E.U16 R0, desc[UR36][R4.64] ;  /* 0x0000002404007981 */ /* 0x000ea4000c1e1500 */
[----:B--2---:R-:W-:-:S04]  /*08f0*/  IMAD.U32 R0, R0, 0x10000, RZ ;  /* 0x0001000000007824 */ /* 0x004fc800078e00ff */
[----:B------:R-:W-:-:S04]  /*0900*/  FMUL.FTZ R0, R0, 1 ;  /* 0x3f80000000007820 */ /* 0x000fc80000410000 */
[----:B------:R0:W1:Y:S01]  /*0910*/  F2F.F64.F32 R30, R0 ;  /* 0x00000000001e7310 */ /* 0x0000620000201800 */
[----:B------:R-:W-:Y:S05]  /*0920*/  BRA `(.L_x_3250) ;  /* 0x0000000400b07947 */ /* 0x000fea0003800000 */
.L_x_3257:
        /* <DEDUP_REMOVED lines=11> */
.L_x_3264:
        /* <DEDUP_REMOVED lines=21> */
.L_x_3266:
[----:B------:R-:W-:Y:S05]  /*0b30*/  BSYNC.RECONVERGENT B0 ;  /* 0x0000000000007941 */ /* 0x000fea0003800200 */
.L_x_3265:
[----:B------:R-:W-:Y:S01]  /*0b40*/  IMAD.SHL.U32 R0, R0, 0x100000, RZ ;  /* 0x0010000000007824 */ /* 0x000fe200078e00ff */
[----:B------:R-:W-:-:S04]  /*0b50*/  LEA R3, R3, 0x3b800000, 0x17 ;  /* 0x3b80000003037811 */ /* 0x000fc800078eb8ff */
[----:B------:R-:W-:-:S05]  /*0b60*/  LOP3.LUT R0, R3, R0, R7, 0xfe, !PT ;  /* 0x0000000003007212 */ /* 0x000fca00078efe07 */
[----:B------:R-:W-:-:S04]  /*0b70*/  FMUL.FTZ R0, R0, 1 ;  /* 0x3f80000000007820 */ /* 0x000fc80000410000 */
[----:B------:R0:W1:Y:S01]  /*0b80*/  F2F.F64.F32 R30, R0 ;  /* 0x00000000001e7310 */ /* 0x0000620000201800 */
[----:B------:R-:W-:Y:S05]  /*0b90*/  BRA `(.L_x_3250) ;  /* 0x0000000400147947 */ /* 0x000fea0003800000 */
.L_x_3263:
        /* <DEDUP_REMOVED lines=21> */
.L_x_3268:
[----:B------:R-:W-:Y:S05]  /*0cf0*/  BSYNC.RECONVERGENT B0 ;  /* 0x0000000000007941 */ /* 0x000fea0003800200 */
.L_x_3267:
[----:B------:R-:W-:Y:S01]  /*0d00*/  IMAD.SHL.U32 R0, R0, 0x200000, RZ ;  /* 0x0020000000007824 */ /* 0x000fe200078e00ff */
[----:B------:R-:W-:-:S04]  /*0d10*/  LEA R3, R3, 0x37800000, 0x17 ;  /* 0x3780000003037811 */ /* 0x000fc800078eb8ff */
[----:B------:R-:W-:-:S05]  /*0d20*/  LOP3.LUT R0, R3, R0, R7, 0xfe, !PT ;  /* 0x0000000003007212 */ /* 0x000fca00078efe07 */
[----:B------:R-:W-:-:S04]  /*0d30*/  FMUL.FTZ R0, R0, 1 ;  /* 0x3f80000000007820 */ /* 0x000fc80000410000 */
[----:B------:R0:W1:Y:S01]  /*0d40*/  F2F.F64.F32 R30, R0 ;  /* 0x00000000001e7310 */ /* 0x0000620000201800 */
[----:B------:R-:W-:Y:S05]  /*0d50*/  BRA `(.L_x_3250) ;  /* 0x0000000000a47947 */ /* 0x000fea0003800000 */
.L_x_3262:
[----:B------:R-:W-:-:S09]  /*0d60*/  UISETP.NE.AND UP0, UPT, UR4, 0x1c, UPT ;  /* 0x0000001c0400788c */ /* 0x000fd2000bf05270 */
[----:B------:R-:W-:Y:S05]  /*0d70*/  BRA.U !UP0, `(.L_x_3269) ;  /* 0x0000000108947547 */ /* 0x000fea000b800000 */
[----:B------:R-:W-:-:S09]  /*0d80*/  UISETP.NE.AND UP0, UPT, UR4, 0x1d, UPT ;  /* 0x0000001d0400788c */ /* 0x000fd2000bf05270 */
[----:B------:R-:W-:Y:S05]  /*0d90*/  BRA.U !UP0, `(.L_x_3270) ;  /* 0x0000000108807547 */ /* 0x000fea000b800000 */
[----:B------:R-:W-:-:S09]  /*0da0*/  UISETP.NE.AND UP0, UPT, UR4, 0x2c, UPT ;  /* 0x0000002c0400788c */ /* 0x000fd2000bf05270 */
[----:B------:R-:W-:Y:S05]  /*0db0*/  BRA.U !UP0, `(.L_x_3271) ;  /* 0x0000000108487547 */ /* 0x000fea000b800000 */
.L_x_3249:
        /* <DEDUP_REMOVED lines=16> */
.L_x_3272:
[----:B------:R-:W-:Y:S01]  /*0ec0*/  CS2R R30, SRZ ;  /* 0x00000000001e7805 */ /* 0x000fe2000001ff00 */
[----:B------:R-:W-:Y:S06]  /*0ed0*/  BRA `(.L_x_3250) ;  /* 0x0000000000447947 */ /* 0x000fec0003800000 */
.L_x_3271:
[----:B------:R-:W2:Y:S01]  /*0ee0*/  LDG.E.U8 R0, desc[UR36][R4.64] ;  /* 0x0000002404007981 */ /* 0x000ea2000c1e1100 */
[----:B------:R-:W-:Y:S02]  /*0ef0*/  IMAD.MOV.U32 R30, RZ, RZ, 0x0 ;  /* 0x00000000ff1e7424 */ /* 0x000fe400078e00ff */
[----:B------:R-:W-:Y:S01]  /*0f00*/  IMAD.MOV.U32 R31, RZ, RZ, 0x38000000 ;  /* 0x38000000ff1f7424 */ /* 0x000fe200078e00ff */
[----:B--2---:R-:W-:-:S13]  /*0f10*/  ISETP.NE.AND P0, PT, R0, RZ, PT ;  /* 0x000000ff0000720c */ /* 0x004fda0003f05270 */
[----:B------:R-:W-:Y:S05]  /*0f20*/  @!P0 BRA `(.L_x_3250) ;  /* 0x0000000000308947 */ /* 0x000fea0003800000 */
[----:B------:R-:W-:-:S13]  /*0f30*/  ISETP.NE.AND P0, PT, R0, 0xff, PT ;  /* 0x000000ff0000780c */ /* 0x000fda0003f05270 */
[----:B------:R-:W-:Y:S02]  /*0f40*/  @P0 IMAD.SHL.U32 R0, R0, 0x800000, RZ ;  /* 0x0080000000000824 */ /* 0x000fe400078e00ff */
[----:B------:R-:W-:Y:S02]  /*0f50*/  @!P0 IMAD.MOV.U32 R30, RZ, RZ, 0x20000000 ;  /* 0x20000000ff1e8424 */ /* 0x000fe400078e00ff */
[----:B------:R-:W-:Y:S02]  /*0f60*/  @!P0 IMAD.MOV.U32 R31, RZ, RZ, 0x7ff80000 ;  /* 0x7ff80000ff1f8424 */ /* 0x000fe400078e00ff */
[----:B------:R-:W-:-:S04]  /*0f70*/  @P0 FMUL.FTZ R0, R0, 1 ;  /* 0x3f80000000000820 */ /* 0x000fc80000410000 */
[----:B------:R0:W1:Y:S01]  /*0f80*/  @P0 F2F.F64.F32 R30, R0 ;  /* 0x00000000001e0310 */ /* 0x0000620000201800 */
[----:B------:R-:W-:Y:S05]  /*0f90*/  BRA `(.L_x_3250) ;  /* 0x0000000000147947 */ /* 0x000fea0003800000 */
.L_x_3270:
[----:B------:R-:W2:Y:S02]  /*0fa0*/  LDG.E.64 R30, desc[UR36][R4.64] ;  /* 0x00000024041e7981 */ /* 0x000ea4000c1e1b00 */
[----:B--2---:R-:W0:Y:S01]  /*0fb0*/  I2F.F64.U64 R30, R30 ;  /* 0x0000001e001e7312 */ /* 0x004e220000301800 */
[----:B------:R-:W-:Y:S05]  /*0fc0*/  BRA `(.L_x_3250) ;  /* 0x0000000000087947 */ /* 0x000fea0003800000 */
.L_x_3269:
[----:B------:R-:W2:Y:S02]  /*0fd0*/  LDG.E R4, desc[UR36][R4.64] ;  /* 0x0000002404047981 */ /* 0x000ea4000c1e1900 */
[----:B--2---:R0:W1:Y:S02]  /*0fe0*/  I2F.F64.U32 R30, R4 ;  /* 0x00000004001e7312 */ /* 0x0040640000201800 */
.L_x_3250:
[----:B------:R-:W-:Y:S05]  /*0ff0*/  BSYNC.RECONVERGENT B6 ;  /* 0x0000000000067941 */ /* 0x000fea0003800200 */
.L_x_3244:
[----:B01-3--:R-:W0:Y:S01]  /*1000*/  LDC.64 R4, c[0x0][0x398] ;  /* 0x0000e600ff047b82 */ /* 0x00be220000000a00 */
        /* <DEDUP_REMOVED lines=16> */
[----:B------:R-:W3:Y:S02]  /*1110*/  LDG.E.S8 R4, desc[UR36][R4.64] ;  /* 0x0000002404047981 */ /* 0x000ee4000c1e1300 */
[----:B---3--:R0:W1:Y:S01]  /*1120*/  I2F.F64.S16 R36, R4 ;  /* 0x0000000400247312 */ /* 0x0080620000101c00 */
[----:B------:R-:W-:Y:S05]  /*1130*/  BRA `(.L_x_3279) ;  /* 0x0000000c00707947 */ /* 0x000fea0003800000 */
.L_x_3277:
[----:B------:R-:W3:Y:S02]  /*1140*/  LDG.E.U8 R4, desc[UR36][R4.64] ;  /* 0x0000002404047981 */ /* 0x000ee4000c1e1100 */
[----:B---3--:R0:W1:Y:S01]  /*1150*/  I2F.F64.U16 R36, R4 ;  /* 0x0000000400247312 */ /* 0x0080620000101800 */
[----:B------:R-:W-:Y:S05]  /*1160*/  BRA `(.L_x_3279) ;  /* 0x0000000c00647947 */ /* 0x000fea0003800000 */
.L_x_3276:
[----:B------:R-:W-:-:S09]  /*1170*/  UISETP.NE.AND UP0, UPT, UR4, 0x2, UPT ;  /* 0x000000020400788c */ /* 0x000fd2000bf05270 */
[----:B------:R-:W-:Y:S05]  /*1180*/  BRA.U !UP0, `(.L_x_3280) ;  /* 0x0000000108287547 */ /* 0x000fea000b800000 */
[----:B------:R-:W-:-:S09]  /*1190*/  UISETP.NE.AND UP0, UPT, UR4, 0x3, UPT ;  /* 0x000000030400788c */ /* 0x000fd2000bf05270 */
[----:B------:R-:W-:Y:S05]  /*11a0*/  BRA.U !UP0, `(.L_x_3281) ;  /* 0x0000000108147547 */ /* 0x000fea000b800000 */
[----:B------:R-:W-:-:S09]  /*11b0*/  UISETP.NE.AND UP0, UPT, UR4, 0x4, UPT ;  /* 0x000000040400788c */ /* 0x000fd2000bf05270 */
[----:B------:R-:W-:Y:S05]  /*11c0*/  BRA.U UP0, `(.L_x_3278) ;  /* 0x0000000900c07547 */ /* 0x000fea000b800000 */
[----:B------:R-:W3:Y:S02]  /*11d0*/  LDG.E.64 R36, desc[UR36][R4.64] ;  /* 0x0000002404247981 */ /* 0x000ee4000c1e1b00 */
[----:B---3--:R-:W0:Y:S01]  /*11e0*/  I2F.F64.S64 R36, R36 ;  /* 0x0000002400247312 */ /* 0x008e220000301c00 */
[----:B------:R-:W-:Y:S05]  /*11f0*/  BRA `(.L_x_3279) ;  /* 0x0000000c00407947 */ /* 0x000fea0003800000 */
.L_x_3281:
[----:B------:R-:W3:Y:S02]  /*1200*/  LDG.E R4, desc[UR36][R4.64] ;  /* 0x0000002404047981 */ /* 0x000ee4000c1e1900 */
[----:B---3--:R0:W1:Y:S01]  /*1210*/  I2F.F64 R36, R4 ;  /* 0x0000000400247312 */ /* 0x0080620000201c00 */
[----:B------:R-:W-:Y:S05]  /*1220*/  BRA `(.L_x_3279) ;  /* 0x0000000c00347947 */ /* 0x000fea0003800000 */
.L_x_3280:
[----:B------:R-:W3:Y:S02]  /*1230*/  LDG.E.U16 R4, desc[UR36][R4.64] ;  /* 0x0000002404047981 */ /* 0x000ee4000c1e1500 */
[----:B---3--:R0:W1:Y:S01]  /*1240*/  I2F.F64.S16 R36, R4 ;  /* 0x0000000400247312 */ /* 0x0080620000101c00 */
[----:B------:R-:W-:Y:S05]  /*1250*/  BRA `(.L_x_3279) ;  /* 0x0000000c00287947 */ /* 0x000fea0003800000 */
.L_x_3275:
[----:B------:R-:W-:-:S09]  /*1260*/  UISETP.GT.AND UP0, UPT, UR4, 0x6, UPT ;  /* 0x000000060400788c */ /* 0x000fd2000bf04270 */
[----:B------:R-:W-:Y:S05]  /*1270*/  BRA.U UP0, `(.L_x_3282) ;  /* 0x0000000100347547 */ /* 0x000fea000b800000 */
[----:B------:R-:W-:-:S09]  /*1280*/  UISETP.NE.AND UP0, UPT, UR4, 0x5, UPT ;  /* 0x000000050400788c */ /* 0x000fd2000bf05270 */
[----:B------:R-:W-:Y:S05]  /*1290*/  BRA.U !UP0, `(.L_x_3283) ;  /* 0x0000000108187547 */ /* 0x000fea000b800000 */
[----:B------:R-:W-:-:S09]  /*12a0*/  UISETP.NE.AND UP0, UPT, UR4, 0x6, UPT ;  /* 0x000000060400788c */ /* 0x000fd2000bf05270 */
[----:B------:R-:W-:Y:S05]  /*12b0*/  BRA.U UP0, `(.L_x_3278) ;  /* 0x0000000900847547 */ /* 0x000fea000b800000 */
[----:B------:R-:W3:Y:S02]  /*12c0*/  LDG.E R36, desc[UR36][R4.64] ;  /* 0x0000002404247981 */ /* 0x000ee4000c1e1900 */
[----:B---3--:R-:W-:-:S06]  /*12d0*/  FMUL.FTZ R36, R36, 1 ;  /* 0x3f80000024247820 */ /* 0x008fcc0000410000 */
[----:B------:R-:W0:Y:S01]  /*12e0*/  F2F.F64.F32 R36, R36 ;  /* 0x0000002400247310 */ /* 0x000e220000201800 */
[----:B------:R-:W-:Y:S05]  /*12f0*/  BRA `(.L_x_3279) ;  /* 0x0000000c00007947 */ /* 0x000fea0003800000 */
.L_x_3283:
[----:B------:R-:W3:Y:S02]  /*1300*/  LDG.E.U16 R0, desc[UR36][R4.64] ;  /* 0x0000002404007981 */ /* 0x000ee4000c1e1500 */
[----:B---3--:R-:W-:-:S05]  /*1310*/  HADD2.F32 R0, -RZ, R0.H0_H0 ;  /* 0x20000000ff007230 */ /* 0x008fca0000004100 */
[----:B------:R-:W-:-:S04]  /*1320*/  FMUL.FTZ R0, R0, 1 ;  /* 0x3f80000000007820 */ /* 0x000fc80000410000 */
[----:B------:R0:W1:Y:S01]  /*1330*/  F2F.F64.F32 R36, R0 ;  /* 0x0000000000247310 */ /* 0x0000620000201800 */
[----:B------:R-:W-:Y:S05]  /*1340*/  BRA `(.L_x_3279) ;  /* 0x0000000800ec7947 */ /* 0x000fea0003800000 */
.L_x_3282:
[----:B------:R-:W-:-:S09]  /*1350*/  UISETP.NE.AND UP0, UPT, UR4, 0x7, UPT ;  /* 0x000000070400788c */ /* 0x000fd2000bf05270 */
[----:B------:R-:W-:Y:S05]  /*1360*/  BRA.U !UP0, `(.L_x_3284) ;  /* 0x0000000108347547 */ /* 0x000fea000b800000 */
        /* <DEDUP_REMOVED lines=8> */
.L_x_3285:
[----:B------:R-:W3:Y:S02]  /*13f0*/  LDG.E.U16 R4, desc[UR36][R4.64] ;  /* 0x0000002404047981 */ /* 0x000ee4000c1e1500 */
[----:B---3--:R-:W-:-:S05]  /*1400*/  HADD2.F32 R0, -RZ, R4.H0_H0 ;  /* 0x20000004ff007230 */ /* 0x008fca0000004100 */
[----:B------:R-:W-:-:S04]  /*1410*/  FMUL.FTZ R0, R0, 1 ;  /* 0x3f80000000007820 */ /* 0x000fc80000410000 */
[----:B------:R0:W1:Y:S01]  /*1420*/  F2F.F64.F32 R36, R0 ;  /* 0x0000000000247310 */ /* 0x0000620000201800 */
[----:B------:R-:W-:Y:S05]  /*1430*/  BRA `(.L_x_3279) ;  /* 0x0000000800b07947 */ /* 0x000fea0003800000 */
.L_x_3284:
[----:B------:R0:W5:Y:S01]  /*1440*/  LDG.E.64 R36, desc[UR36][R4.64] ;  /* 0x0000002404247981 */ /* 0x000162000c1e1b00 */
[----:B------:R-:W-:Y:S05]  /*1450*/  BRA `(.L_x_3279) ;  /* 0x0000000800a87947 */ /* 0x000fea0003800000 */
.L_x_3274:
        /* <DEDUP_REMOVED lines=9> */
[----:B------:R-:W-:Y:S01]  /*14f0*/  IMAD.MOV.U32 R36, RZ, RZ, RZ ;  /* 0x000000ffff247224 */ /* 0x000fe200078e00ff */
[----:B---3--:R-:W-:-:S04]  /*1500*/  ISETP.NE.AND P0, PT, R4, RZ, PT ;  /* 0x000000ff0400720c */ /* 0x008fc80003f05270 */
[----:B------:R-:W-:Y:S01]  /*1510*/  FSEL R37, RZ, 1.875, !P0 ;  /* 0x3ff00000ff257808 */ /* 0x000fe20004000000 */
[----:B------:R-:W-:Y:S08]  /*1520*/  BRA `(.L_x_3279) ;  /* 0x0000000800747947 */ /* 0x000ff00003800000 */
.L_x_3288:
[----:B------:R0:W5:Y:S01]  /*1530*/  LDG.E.64 R36, desc[UR36][R4.64] ;  /* 0x0000002404247981 */ /* 0x000162000c1e1b00 */
[----:B------:R-:W-:Y:S05]  /*1540*/  BRA `(.L_x_3279) ;  /* 0x00000008006c7947 */ /* 0x000fea0003800000 */
.L_x_3287:
[----:B------:R-:W-:-:S09]  /*1550*/  UISETP.NE.AND UP0, UPT, UR4, 0xf, UPT ;  /* 0x0000000f0400788c */ /* 0x000fd2000bf05270 */
[----:B------:R-:W-:Y:S05]  /*1560*/  BRA.U !UP0, `(.L_x_3289) ;  /* 0x0000000108a07547 */ /* 0x000fea000b800000 */
[----:B------:R-:W-:-:S09]  /*1570*/  UISETP.NE.AND UP0, UPT, UR4, 0x17, UPT ;  /* 0x000000170400788c */ /* 0x000fd2000bf05270 */
[----:B------:R-:W-:Y:S05]  /*1580*/  BRA.U !UP0, `(.L_x_3290) ;  /* 0x00000001085c7547 */ /* 0x000fea000b800000 */
[----:B------:R-:W-:-:S09]  /*1590*/  UISETP.NE.AND UP0, UPT, UR4, 0x18, UPT ;  /* 0x000000180400788c */ /* 0x000fd2000bf05270 */
[----:B------:R-:W-:Y:S05]  /*15a0*/  BRA.U UP0, `(.L_x_3278) ;  /* 0x0000000500c87547 */ /* 0x000fea000b800000 */
[----:B------:R-:W3:Y:S01]  /*15b0*/  LDG.E.U8 R0, desc[UR36][R4.64] ;  /* 0x0000002404007981 */ /* 0x000ee2000c1e1100 */
[----:B------:R-:W-:Y:S02]  /*15c0*/  IMAD.MOV.U32 R7, RZ, RZ, 0x1f ;  /* 0x0000001fff077424 */ /* 0x000fe400078e00ff */
[----:B---3--:R-:W-:-:S05]  /*15d0*/  IMAD.SHL.U32 R0, R0, 0x1000000, RZ ;  /* 0x0100000000007824 */ /* 0x008fca00078e00ff */
        /* <DEDUP_REMOVED lines=18> */
.L_x_3290:
[----:B------:R-:W3:Y:S02]  /*1700*/  LDG.E.U8 R4, desc[UR36][R4.64] ;  /* 0x0000002404047981 */ /* 0x000ee4000c1e1100 */
[C---:B---3--:R-:W-:Y:S02]  /*1710*/  IMAD.SHL.U32 R3, R4.reuse, 0x2000000, RZ ;  /* 0x0200000004037824 */ /* 0x048fe400078e00ff */
        /* <DEDUP_REMOVED lines=11> */
[----:B------:R3:W0:Y:S01]  /*17d0*/  F2F.F64.F32 R36, R0 ;  /* 0x0000000000247310 */ /* 0x0006220000201800 */
[----:B------:R-:W-:Y:S05]  /*17e0*/  BRA `(.L_x_3279) ;  /* 0x0000000400c47947 */ /* 0x000fea0003800000 */
.L_x_3289:
[----:B------:R-:W3:Y:S02]  /*17f0*/  LDG.E.U16 R0, desc[UR36][R4.64] ;  /* 0x0000002404007981 */ /* 0x000ee4000c1e1500 */
[----:B---3--:R-:W-:-:S04]  /*1800*/  IMAD.U32 R0, R0, 0x10000, RZ ;  /* 0x0001000000007824 */ /* 0x008fc800078e00ff */
[----:B------:R-:W-:-:S04]  /*1810*/  FMUL.FTZ R0, R0, 1 ;  /* 0x3f80000000007820 */ /* 0x000fc80000410000 */
[----:B------:R0:W1:Y:S01]  /*1820*/  F2F.F64.F32 R36, R0 ;  /* 0x0000000000247310 */ /* 0x0000620000201800 */
[----:B------:R-:W-:Y:S05]  /*1830*/  BRA `(.L_x_3279) ;  /* 0x0000000400b07947 */ /* 0x000fea0003800000 */
.L_x_3286:
        /* <DEDUP_REMOVED lines=8> */
[----:B------:R-:W3:Y:S02]  /*18c0*/  LDG.E.U16 R4, desc[UR36][R4.64] ;  /* 0x0000002404047981 */ /* 0x000ee4000c1e1500 */
[----:B---3--:R0:W1:Y:S01]  /*18d0*/  I2F.F64.U16 R36, R4 ;  /* 0x0000000400247312 */ /* 0x0080620000101800 */
[----:B------:R-:W-:Y:S05]  /*18e0*/  BRA `(.L_x_3279) ;  /* 0x0000000400847947 */ /* 0x000fea0003800000 */
.L_x_3293:
[----:B------:R-:W3:Y:S01]  /*18f0*/  LDG.E.U8 R4, desc[UR36][R4.64] ;  /* 0x0000002404047981 */ /* 0x000ee2000c1e1100 */
[----:B------:R-:W-:Y:S02]  /*1900*/  CS2R R36, SRZ ;  /* 0x0000000000247805 */ /* 0x000fe4000001ff00 */
        /* <DEDUP_REMOVED lines=19> */
.L_x_3295:
[----:B------:R-:W-:Y:S05]  /*1a40*/  BSYNC.RECONVERGENT B0 ;  /* 0x0000000000007941 */ /* 0x000fea0003800200 */
.L_x_3294:
[----:B------:R-:W-:Y:S01]  /*1a50*/  IMAD.SHL.U32 R0, R0, 0x100000, RZ ;  /* 0x0010000000007824 */ /* 0x000fe200078e00ff */
[----:B------:R-:W-:-:S04]  /*1a60*/  LEA R3, R3, 0x3b800000, 0x17 ;  /* 0x3b80000003037811 */ /* 0x000fc800078eb8ff */
[----:B------:R-:W-:-:S05]  /*1a70*/  LOP3.LUT R0, R3, R0, R7, 0xfe, !PT ;  /* 0x0000000003007212 */ /* 0x000fca00078efe07 */
[----:B------:R-:W-:-:S04]  /*1a80*/  FMUL.FTZ R0, R0, 1 ;  /* 0x3f80000000007820 */ /* 0x000fc80000410000 */
[----:B------:R0:W1:Y:S01]  /*1a90*/  F2F.F64.F32 R36, R0 ;  /* 0x0000000000247310 */ /* 0x0000620000201800 */
[----:B------:R-:W-:Y:S05]  /*1aa0*/  BRA `(.L_x_3279) ;  /* 0x0000000400147947 */ /* 0x000fea0003800000 */
.L_x_3292:
        /* <DEDUP_REMOVED lines=21> */
.L_x_3297:
[----:B------:R-:W-:Y:S05]  /*1c00*/  BSYNC.RECONVERGENT B0 ;  /* 0x0000000000007941 */ /* 0x000fea0003800200 */
.L_x_3296:
[----:B------:R-:W-:Y:S01]  /*1c10*/  IMAD.SHL.U32 R0, R0, 0x200000, RZ ;  /* 0x0020000000007824 */ /* 0x000fe200078e00ff */
[----:B------:R-:W-:-:S04]  /*1c20*/  LEA R3, R3, 0x37800000, 0x17 ;  /* 0x3780000003037811 */ /* 0x000fc800078eb8ff */
[----:B------:R-:W-:-:S05]  /*1c30*/  LOP3.LUT R0, R3, R0, R7, 0xfe, !PT ;  /* 0x0000000003007212 */ /* 0x000fca00078efe07 */
[----:B------:R-:W-:-:S04]  /*1c40*/  FMUL.FTZ R0, R0, 1 ;  /* 0x3f80000000007820 */ /* 0x000fc80000410000 */
[----:B------:R0:W1:Y:S01]  /*1c50*/  F2F.F64.F32 R36, R0 ;  /* 0x0000000000247310 */ /* 0x0000620000201800 */
[----:B------:R-:W-:Y:S05]  /*1c60*/  BRA `(.L_x_3279) ;  /* 0x0000000000a47947 */ /* 0x000fea0003800000 */
.L_x_3291:
[----:B------:R-:W-:-:S09]  /*1c70*/  UISETP.NE.AND UP0, UPT, UR4, 0x1c, UPT ;  /* 0x0000001c0400788c */ /* 0x000fd2000bf05270 */
[----:B------:R-:W-:Y:S05]  /*1c80*/  BRA.U !UP0, `(.L_x_3298) ;  /* 0x0000000108947547 */ /* 0x000fea000b800000 */
[----:B------:R-:W-:-:S09]  /*1c90*/  UISETP.NE.AND UP0, UPT, UR4, 0x1d, UPT ;  /* 0x0000001d0400788c */ /* 0x000fd2000bf05270 */
[----:B------:R-:W-:Y:S05]  /*1ca0*/  BRA.U !UP0, `(.L_x_3299) ;  /* 0x0000000108807547 */ /* 0x000fea000b800000 */
[----:B------:R-:W-:-:S09]  /*1cb0*/  UISETP.NE.AND UP0, UPT, UR4, 0x2c, UPT ;  /* 0x0000002c0400788c */ /* 0x000fd2000bf05270 */
[----:B------:R-:W-:Y:S05]  /*1cc0*/  BRA.U !UP0, `(.L_x_3300) ;  /* 0x0000000108487547 */ /* 0x000fea000b800000 */
.L_x_3278:
[----:B------:R-:W-:Y:S01]  /*1cd0*/  MOV R0, 0x130 ;  /* 0x0000013000007802 */ /* 0x000fe20000000f00 */
[----:B------:R-:W0:Y:S01]  /*1ce0*/  LDCU.64 UR4, c[0x4][0x120] ;  /* 0x01002400ff0477ac */ /* 0x000e220008000a00 */
[----:B------:R-:W-:Y:S02]  /*1cf0*/  IMAD.MOV.U32 R8, RZ, RZ, 0x4e ;  /* 0x0000004eff087424 */ /* 0x000fe400078e00ff */
[----:B------:R1:W3:Y:S01]  /*1d00*/  LDC.64 R14, c[0x4][R0] ;  /* 0x01000000000e7b82 */ /* 0x0002e20000000a00 */
[----:B------:R-:W2:Y:S01]  /*1d10*/  LDCU.64 UR6, c[0x4][0x128] ;  /* 0x01002500ff0677ac */ /* 0x000ea20008000a00 */
[----:B------:R-:W-:Y:S02]  /*1d20*/  IMAD.MOV.U32 R12, RZ, RZ, 0x1 ;  /* 0x00000001ff0c7424 */ /* 0x000fe400078e00ff */
[----:B------:R-:W-:Y:S01]  /*1d30*/  IMAD.MOV.U32 R13, RZ, RZ, RZ ;  /* 0x000000ffff0d7224 */ /* 0x000fe200078e00ff */
[----:B------:R-:W4:Y:S01]  /*1d40*/  LDCU.64 UR8, c[0x4][URZ] ;  /* 0x01000000ff0877ac */ /* 0x000f220008000a00 */
[----:B0-----:R-:W-:-:S02]  /*1d50*/  IMAD.U32 R4, RZ, RZ, UR4 ;  /* 0x00000004ff047e24 */ /* 0x001fc4000f8e00ff */
[----:B------:R-:W-:Y:S02]  /*1d60*/  IMAD.U32 R5, RZ, RZ, UR5 ;  /* 0x00000005ff057e24 */ /* 0x000fe4000f8e00ff */
[----:B--2---:R-:W-:Y:S02]  /*1d70*/  IMAD.U32 R6, RZ, RZ, UR6 ;  /* 0x00000006ff067e24 */ /* 0x004fe4000f8e00ff */
[----:B------:R-:W-:Y:S02]  /*1d80*/  IMAD.U32 R7, RZ, RZ, UR7 ;  /* 0x00000007ff077e24 */ /* 0x000fe4000f8e00ff */
[----:B----4-:R-:W-:Y:S02]  /*1d90*/  IMAD.U32 R10, RZ, RZ, UR8 ;  /* 0x00000008ff0a7e24 */ /* 0x010fe4000f8e00ff */
[----:B-1----:R-:W-:-:S07]  /*1da0*/  IMAD.U32 R11, RZ, RZ, UR9 ;  /* 0x00000009ff0b7e24 */ /* 0x002fce000f8e00ff */
[----:B------:R-:W-:-:S07]  /*1db0*/  LEPC R20, `(.L_x_3301) ;  /* 0x000000001014794e */ /* 0x000fce0000000000 */
[----:B---3-5:R-:W-:Y:S05]  /*1dc0*/  CALL.ABS.NOINC R14 ;  /* 0x000000000e007343 */ /* 0x028fea0003c00000 */
.L_x_3301:
[----:B------:R-:W-:Y:S01]  /*1dd0*/  CS2R R36, SRZ ;  /* 0x0000000000247805 */ /* 0x000fe2000001ff00 */
[----:B------:R-:W-:Y:S06]  /*1de0*/  BRA `(.L_x_3279) ;  /* 0x0000000000447947 */ /* 0x000fec0003800000 */
.L_x_3300:
[----:B------:R-:W3:Y:S01]  /*1df0*/  LDG.E.U8 R0, desc[UR36][R4.64] ;  /* 0x0000002404007981 */ /* 0x000ee2000c1e1100 */
[----:B------:R-:W-:Y:S02]  /*1e00*/  IMAD.MOV.U32 R36, RZ, RZ, 0x0 ;  /* 0x00000000ff247424 */ /* 0x000fe400078e00ff */
[----:B------:R-:W-:Y:S01]  /*1e10*/  IMAD.MOV.U32 R37, RZ, RZ, 0x38000000 ;  /* 0x38000000ff257424 */ /* 0x000fe200078e00ff */
[----:B---3--:R-:W-:-:S13]  /*1e20*/  ISETP.NE.AND P0, PT, R0, RZ, PT ;  /* 0x000000ff0000720c */ /* 0x008fda0003f05270 */
        /* <DEDUP_REMOVED lines=8> */
.L_x_3299:
[----:B------:R-:W3:Y:S02]  /*1eb0*/  LDG.E.64 R36, desc[UR36][R4.64] ;  /* 0x0000002404247981 */ /* 0x000ee4000c1e1b00 */
[----:B---3--:R-:W0:Y:S01]  /*1ec0*/  I2F.F64.U64 R36, R36 ;  /* 0x0000002400247312 */ /* 0x008e220000301800 */
[----:B------:R-:W-:Y:S05]  /*1ed0*/  BRA `(.L_x_3279) ;  /* 0x0000000000087947 */ /* 0x000fea0003800000 */
.L_x_3298:
[----:B------:R-:W3:Y:S02]  /*1ee0*/  LDG.E R4, desc[UR36][R4.64] ;  /* 0x0000002404047981 */ /* 0x000ee4000c1e1900 */
[----:B---3--:R0:W1:Y:S02]  /*1ef0*/  I2F.F64.U32 R36, R4 ;  /* 0x0000000400247312 */ /* 0x0080640000201800 */
.L_x_3279:
[----:B------:R-:W-:Y:S05]  /*1f00*/  BSYNC.RECONVERGENT B6 ;  /* 0x0000000000067941 */ /* 0x000fea0003800200 */
.L_x_3273:
[----:B------:R-:W-:-:S07]  /*1f10*/  VIADD R22, R2, 0x80 ;  /* 0x0000008002167836 */ /* 0x000fce0000000000 */
.L_x_3243:
[----:B------:R-:W-:Y:S05]  /*1f20*/  BSYNC.RECONVERGENT B7 ;  /* 0x0000000000077941 */ /* 0x000fea0003800200 */
.L_x_3242:
[----:B------:R-:W-:Y:S01]  /*1f30*/  ISETP.GE.AND P0, PT, R22, R23, PT ;  /* 0x000000171600720c */ /* 0x000fe20003f06270 */
[----:B------:R-:W-:Y:S01]  /*1f40*/  BSSY.RECONVERGENT B7, `(.L_x_3302) ;  /* 0x00001e8000077945 */ /* 0x000fe20003800200 */
[----:B------:R-:W-:Y:S02]  /*1f50*/  CS2R R28, SRZ ;  /* 0x00000000001c7805 */ /* 0x000fe4000001ff00 */
[----:B------:R-:W-:-:S09]  /*1f60*/  CS2R R34, SRZ ;  /* 0x0000000000227805 */ /* 0x000fd2000001ff00 */
[----:B------:R-:W-:Y:S05]  /*1f70*/  @P0 BRA `(.L_x_3303) ;  /* 0x0000001c00900947 */ /* 0x000fea0003800000 */
[----:B0-----:R-:W0:Y:S01]  /*1f80*/  LDC.64 R4, c[0x0][0x390] ;  /* 0x0000e400ff047b82 */ /* 0x001e220000000a00 */
        /* <DEDUP_REMOVED lines=20> */
.L_x_3308:
[----:B------:R-:W2:Y:S02]  /*20d0*/  LDG.E.U8 R4, desc[UR36][R4.64] ;  /* 0x0000002404047981 */ /* 0x000ea4000c1e1100 */
[----:B--2---:R0:W1:Y:S01]  /*20e0*/  I2F.F64.U16 R28, R4 ;  /* 0x00000004001c7312 */ /* 0x0040620000101800 */
[----:B------:R-:W-:Y:S05]  /*20f0*/  BRA `(.L_x_3310) ;  /* 0x0000000c00647947 */ /* 0x000fea0003800000 */
.L_x_3307:
        /* <DEDUP_REMOVED lines=9> */
.L_x_3312:
[----:B------:R-:W2:Y:S02]  /*2190*/  LDG.E R4, desc[UR36][R4.64] ;  /* 0x0000002404047981 */ /* 0x000ea4000c1e1900 */
[----:B--2---:R0:W1:Y:S01]  /*21a0*/  I2F.F64 R28, R4 ;  /* 0x00000004001c7312 */ /* 0x0040620000201c00 */
[----:B------:R-:W-:Y:S05]  /*21b0*/  BRA `(.L_x_3310) ;  /* 0x0000000c00347947 */ /* 0x000fea0003800000 */
.L_x_3311:
[----:B------:R-:W2:Y:S02]  /*21c0*/  LDG.E.U16 R4, desc[UR36][R4.64] ;  /* 0x0000002404047981 */ /* 0x000ea4000c1e1500 */
[----:B--2---:R0:W1:Y:S01]  /*21d0*/  I2F.F64.S16 R28, R4 ;  /* 0x00000004001c7312 */ /* 0x0040620000101c00 */
[----:B------:R-:W-:Y:S05]  /*21e0*/  BRA `(.L_x_3310) ;  /* 0x0000000c00287947 */ /* 0x000fea0003800000 */
.L_x_3306:
        /* <DEDUP_REMOVED lines=10> */
.L_x_3314:
[----:B---3--:R-:W3:Y:S02]  /*2290*/  LDG.E.U16 R0, desc[UR36][R4.64] ;  /* 0x0000002404007981 */ /* 0x008ee4000c1e1500 */
[----:B---3--:R-:W-:-:S05]  /*22a0*/  HADD2.F32 R0, -RZ, R0.H0_H0 ;  /* 0x20000000ff007230 */ /* 0x008fca0000004100 */
[----:B------:R-:W-:-:S04]  /*22b0*/  FMUL.FTZ R0, R0, 1 ;  /* 0x3f80000000007820 */ /* 0x000fc80000410000 */
[----:B------:R0:W1:Y:S01]  /*22c0*/  F2F.F64.F32 R28, R0 ;  /* 0x00000000001c7310 */ /* 0x0000620000201800 */
[----:B------:R-:W-:Y:S05]  /*22d0*/  BRA `(.L_x_3310) ;  /* 0x0000000800ec7947 */ /* 0x000fea0003800000 */
.L_x_3313:
        /* <DEDUP_REMOVED lines=10> */
.L_x_3316:
[----:B------:R-:W3:Y:S02]  /*2380*/  LDG.E.U16 R4, desc[UR36][R4.64] ;  /* 0x0000002404047981 */ /* 0x000ee4000c1e1500 */
[----:B---3--:R-:W-:-:S05]  /*2390*/  HADD2.F32 R0, -RZ, R4.H0_H0 ;  /* 0x20000004ff007230 */ /* 0x008fca0000004100 */
[----:B------:R-:W-:-:S04]  /*23a0*/  FMUL.FTZ R0, R0, 1 ;  /* 0x3f80000000007820 */ /* 0x000fc80000410000 */
[----:B------:R0:W1:Y:S01]  /*23b0*/  F2F.F64.F32 R28, R0 ;  /* 0x00000000001c7310 */ /* 0x0000620000201800 */
[----:B------:R-:W-:Y:S05]  /*23c0*/  BRA `(.L_x_3310) ;  /* 0x0000000800b07947 */ /* 0x000fea0003800000 */
.L_x_3315:
[----:B------:R0:W5:Y:S01]  /*23d0*/  LDG.E.64 R28, desc[UR36][R4.64] ;  /* 0x00000024041c7981 */ /* 0x000162000c1e1b00 */
[----:B------:R-:W-:Y:S05]  /*23e0*/  BRA `(.L_x_3310) ;  /* 0x0000000800a87947 */ /* 0x000fea0003800000 */
.L_x_3305:
        /* <DEDUP_REMOVED lines=13> */
.L_x_3319:
[----:B------:R0:W5:Y:S01]  /*24c0*/  LDG.E.64 R28, desc[UR36][R4.64] ;  /* 0x00000024041c7981 */ /* 0x000162000c1e1b00 */
[----:B------:R-:W-:Y:S05]  /*24d0*/  BRA `(.L_x_3310) ;  /* 0x00000008006c7947 */ /* 0x000fea0003800000 */
.L_x_3318:
[----:B------:R-:W-:-:S09]  /*24e0*/  UISETP.NE.AND UP0, UPT, UR4, 0xf, UPT ;  /* 0x0000000f0400788c */ /* 0x000fd2000bf05270 */
[----:B------:R-:W-:Y:S05]  /*24f0*/  BRA.U !UP0, `(.L_x_3320) ;  /* 0x0000000108a07547 */ /* 0x000fea000b800000 */
[----:B------:R-:W-:-:S09]  /*2500*/  UISETP.NE.AND UP0, UPT, UR4, 0x17, UPT ;  /* 0x000000170400788c */ /* 0x000fd2000bf05270 */
[----:B------:R-:W-:Y:S05]  /*2510*/  BRA.U !UP0, `(.L_x_3321) ;  /* 0x00000001085c7547 */ /* 0x000fea000b800000 */
[----:B------:R-:W-:-:S09]  /*2520*/  UISETP.NE.AND UP0, UPT, UR4, 0x18, UPT ;  /* 0x000000180400788c */ /* 0x000fd2000bf05270 */
[----:B------:R-:W-:Y:S05]  /*2530*/  BRA.U UP0, `(.L_x_3309) ;  /* 0x0000000500f87547 */ /* 0x000fea000b800000 */
[----:B---3--:R-:W3:Y:S01]  /*2540*/  LDG.E.U8 R0, desc[UR36][R4.64] ;  /* 0x0000002404007981 */ /* 0x008ee2000c1e1100 */
        /* <DEDUP_REMOVED lines=20> */
.L_x_3321:
[----:B------:R-:W3:Y:S02]  /*2690*/  LDG.E.U8 R4, desc[UR36][R4.64] ;  /* 0x0000002404047981 */ /* 0x000ee4000c1e1100 */
[C---:B---3--:R-:W-:Y:S02]  /*26a0*/  IMAD.SHL.U32 R0, R4.reuse, 0x2000000, RZ ;  /* 0x0200000004007824 */ /* 0x048fe400078e00ff */
        /* <DEDUP_REMOVED lines=9> */
[----:B------:R-:W-:-:S05]  /*2740*/  LOP3.LUT R0, R0, 0x80000000, R3, 0xf8, !PT ;  /* 0x8000000000007812 */ /* 0x000fca00078ef803 */
[----:B------:R-:W-:-:S04]  /*2750*/  FMUL.FTZ R0, R0, 1 ;  /* 0x3f80000000007820 */ /* 0x000fc80000410000 */
[----:B------:R0:W1:Y:S01]  /*2760*/  F2F.F64.F32 R28, R0 ;  /* 0x00000000001c7310 */ /* 0x0000620000201800 */
[----:B------:R-:W-:Y:S05]  /*2770*/  BRA `(.L_x_3310) ;  /* 0x0000000400c47947 */ /* 0x000fea0003800000 */
.L_x_3320:
[----:B---3--:R-:W3:Y:S02]  /*2780*/  LDG.E.U16 R0, desc[UR36][R4.64] ;  /* 0x0000002404007981 */ /* 0x008ee4000c1e1500 */
[----:B---3--:R-:W-:-:S04]  /*2790*/  IMAD.U32 R0, R0, 0x10000, RZ ;  /* 0x0001000000007824 */ /* 0x008fc800078e00ff */
[----:B------:R-:W-:-:S04]  /*27a0*/  FMUL.FTZ R0, R0, 1 ;  /* 0x3f80000000007820 */ /* 0x000fc80000410000 */
[----:B------:R0:W1:Y:S01]  /*27b0*/  F2F.F64.F32 R28, R0 ;  /* 0x00000000001c7310 */ /* 0x0000620000201800 */
[----:B------:R-:W-:Y:S05]  /*27c0*/  BRA `(.L_x_3310) ;  /* 0x0000000400b07947 */ /* 0x000fea0003800000 */
.L_x_3317:
        /* <DEDUP_REMOVED lines=11> */
.L_x_3324:
        /* <DEDUP_REMOVED lines=8> */
[--C-:B---3--:R-:W-:Y:S01]  /*2900*/  SHF.R.U32.HI R0, RZ, 0x3, R4.reuse ;  /* 0x00000003ff007819 */ /* 0x108fe20000011604 */
        /* <DEDUP_REMOVED lines=12> */
.L_x_3326:
[----:B------:R-:W-:Y:S05]  /*29d0*/  BSYNC.RECONVERGENT B0 ;  /* 0x0000000000007941 */ /* 0x000fea0003800200 */
.L_x_3325:
[----:B------:R-:W-:Y:S01]  /*29e0*/  IMAD.SHL.U32 R0, R0, 0x100000, RZ ;  /* 0x0010000000007824 */ /* 0x000fe200078e00ff */
[----:B------:R-:W-:-:S04]  /*29f0*/  LEA R3, R3, 0x3b800000, 0x17 ;  /* 0x3b80000003037811 */ /* 0x000fc800078eb8ff */
[----:B------:R-:W-:-:S05]  /*2a00*/  LOP3.LUT R0, R3, R0, R7, 0xfe, !PT ;  /* 0x0000000003007212 */ /* 0x000fca00078efe07 */
[----:B------:R-:W-:-:S04]  /*2a10*/  FMUL.FTZ R0, R0, 1 ;  /* 0x3f80000000007820 */ /* 0x000fc80000410000 */
[----:B------:R0:W1:Y:S01]  /*2a20*/  F2F.F64.F32 R28, R0 ;  /* 0x00000000001c7310 */ /* 0x0000620000201800 */
[----:B------:R-:W-:Y:S05]  /*2a30*/  BRA `(.L_x_3310) ;  /* 0x0000000400147947 */ /* 0x000fea0003800000 */
.L_x_3323:
        /* <DEDUP_REMOVED lines=21> */
.L_x_3328:
[----:B------:R-:W-:Y:S05]  /*2b90*/  BSYNC.RECONVERGENT B0 ;  /* 0x0000000000007941 */ /* 0x000fea0003800200 */
.L_x_3327:
[----:B------:R-:W-:Y:S01]  /*2ba0*/  IMAD.SHL.U32 R0, R0, 0x200000, RZ ;  /* 0x0020000000007824 */ /* 0x000fe200078e00ff */
[----:B------:R-:W-:-:S04]  /*2bb0*/  LEA R3, R3, 0x37800000, 0x17 ;  /* 0x3780000003037811 */ /* 0x000fc800078eb8ff */
[----:B------:R-:W-:-:S05]  /*2bc0*/  LOP3.LUT R0, R3, R0, R7, 0xfe, !PT ;  /* 0x0000000003007212 */ /* 0x000fca00078efe07 */
[----:B------:R-:W-:-:S04]  /*2bd0*/  FMUL.FTZ R0, R0, 1 ;  /* 0x3f80000000007820 */ /* 0x000fc80000410000 */
[----:B------:R0:W1:Y:S01]  /*2be0*/  F2F.F64.F32 R28, R0 ;  /* 0x00000000001c7310 */ /* 0x0000620000201800 */
[----:B------:R-:W-:Y:S05]  /*2bf0*/  BRA `(.L_x_3310) ;  /* 0x0000000000a47947 */ /* 0x000fea0003800000 */
.L_x_3322:
        /* <DEDUP_REMOVED lines=16> */
[----:B------:R1:W0:Y:S01]  /*2d00*/  @P0 F2F.F64.F32 R28, R0 ;  /* 0x00000000001c0310 */ /* 0x0002220000201800 */
[----:B------:R-:W-:Y:S05]  /*2d10*/  BRA `(.L_x_3310) ;  /* 0x00000000005c7947 */ /* 0x000fea0003800000 */
.L_x_3309:
        /* <DEDUP_REMOVED lines=16> */
.L_x_3331:
[----:B------:R-:W-:Y:S01]  /*2e20*/  CS2R R28, SRZ ;  /* 0x00000000001c7805 */ /* 0x000fe2000001ff00 */
[----:B------:R-:W-:Y:S06]  /*2e30*/  BRA `(.L_x_3310) ;  /* 0x0000000000147947 */ /* 0x000fec0003800000 */
.L_x_3330:
[----:B------:R-:W2:Y:S02]  /*2e40*/  LDG.E.64 R28, desc[UR36][R4.64] ;  /* 0x00000024041c7981 */ /* 0x000ea4000c1e1b00 */
[----:B--2---:R-:W0:Y:S01]  /*2e50*/  I2F.F64.U64 R28, R28 ;  /* 0x0000001c001c7312 */ /* 0x004e220000301800 */
[----:B------:R-:W-:Y:S05]  /*2e60*/  BRA `(.L_x_3310) ;  /* 0x0000000000087947 */ /* 0x000fea0003800000 */
.L_x_3329:
[----:B------:R-:W2:Y:S02]  /*2e70*/  LDG.E R4, desc[UR36][R4.64] ;  /* 0x0000002404047981 */ /* 0x000ea4000c1e1900 */
[----:B--2---:R0:W1:Y:S02]  /*2e80*/  I2F.F64.U32 R28, R4 ;  /* 0x00000004001c7312 */ /* 0x0040640000201800 */
.L_x_3310:
[----:B------:R-:W-:Y:S05]  /*2e90*/  BSYNC.RECONVERGENT B6 ;  /* 0x0000000000067941 */ /* 0x000fea0003800200 */
.L_x_3304:
[----:B0-----:R-:W0:Y:S01]  /*2ea0*/  LDC.64 R4, c[0x0][0x398] ;  /* 0x0000e600ff047b82 */ /* 0x001e220000000a00 */
        /* <DEDUP_REMOVED lines=17> */
[----:B--2---:R0:W2:Y:S01]  /*2fc0*/  I2F.F64.S16 R34, R4 ;  /* 0x0000000400227312 */ /* 0x0040a20000101c00 */
[----:B------:R-:W-:Y:S05]  /*2fd0*/  BRA `(.L_x_3338) ;  /* 0x0000000c00707947 */ /* 0x000fea0003800000 */
.L_x_3336:
[----:B------:R-:W2:Y:S02]  /*2fe0*/  LDG.E.U8 R4, desc[UR36][R4.64] ;  /* 0x0000002404047981 */ /* 0x000ea4000c1e1100 */
[----:B--2---:R0:W2:Y:S01]  /*2ff0*/  I2F.F64.U16 R34, R4 ;  /* 0x0000000400227312 */ /* 0x0040a20000101800 */
[----:B------:R-:W-:Y:S05]  /*3000*/  BRA `(.L_x_3338) ;  /* 0x0000000c00647947 */ /* 0x000fea0003800000 */
.L_x_3335:
        /* <DEDUP_REMOVED lines=9> */
.L_x_3340:
[----:B------:R-:W2:Y:S02]  /*30a0*/  LDG.E R4, desc[UR36][R4.64] ;  /* 0x0000002404047981 */ /* 0x000ea4000c1e1900 */
[----:B--2---:R0:W2:Y:S01]  /*30b0*/  I2F.F64 R34, R4 ;  /* 0x0000000400227312 */ /* 0x0040a20000201c00 */
[----:B------:R-:W-:Y:S05]  /*30c0*/  BRA `(.L_x_3338) ;  /* 0x0000000c00347947 */ /* 0x000fea0003800000 */
.L_x_3339:
[----:B------:R-:W2:Y:S02]  /*30d0*/  LDG.E.U16 R4, desc[UR36][R4.64] ;  /* 0x0000002404047981 */ /* 0x000ea4000c1e1500 */
[----:B--2---:R0:W2:Y:S01]  /*30e0*/  I2F.F64.S16 R34, R4 ;  /* 0x0000000400227312 */ /* 0x0040a20000101c00 */
[----:B------:R-:W-:Y:S05]  /*30f0*/  BRA `(.L_x_3338) ;  /* 0x0000000c00287947 */ /* 0x000fea0003800000 */
.L_x_3334:
        /* <DEDUP_REMOVED lines=10> */
.L_x_3342:
[----:B-1-3--:R-:W2:Y:S02]  /*31a0*/  LDG.E.U16 R0, desc[UR36][R4.64] ;  /* 0x0000002404007981 */ /* 0x00aea4000c1e1500 */
[----:B--2---:R-:W-:-:S05]  /*31b0*/  HADD2.F32 R0, -RZ, R0.H0_H0 ;  /* 0x20000000ff007230 */ /* 0x004fca0000004100 */
[----:B------:R-:W-:-:S04]  /*31c0*/  FMUL.FTZ R0, R0, 1 ;  /* 0x3f80000000007820 */ /* 0x000fc80000410000 */
[----:B------:R0:W1:Y:S01]  /*31d0*/  F2F.F64.F32 R34, R0 ;  /* 0x0000000000227310 */ /* 0x0000620000201800 */
[----:B------:R-:W-:Y:S05]  /*31e0*/  BRA `(.L_x_3338) ;  /* 0x0000000800ec7947 */ /* 0x000fea0003800000 */
.L_x_3341:
        /* <DEDUP_REMOVED lines=10> */
.L_x_3344:
[----:B------:R-:W1:Y:S02]  /*3290*/  LDG.E.U16 R4, desc[UR36][R4.64] ;  /* 0x0000002404047981 */ /* 0x000e64000c1e1500 */
[----:B-1-3--:R-:W-:-:S05]  /*32a0*/  HADD2.F32 R0, -RZ, R4.H0_H0 ;  /* 0x20000004ff007230 */ /* 0x00afca0000004100 */
[----:B------:R-:W-:-:S04]  /*32b0*/  FMUL.FTZ R0, R0, 1 ;  /* 0x3f80000000007820 */ /* 0x000fc80000410000 */
[----:B------:R0:W1:Y:S01]  /*32c0*/  F2F.F64.F32 R34, R0 ;  /* 0x0000000000227310 */ /* 0x0000620000201800 */
[----:B------:R-:W-:Y:S05]  /*32d0*/  BRA `(.L_x_3338) ;  /* 0x0000000800b07947 */ /* 0x000fea0003800000 */
.L_x_3343:
[----:B------:R0:W5:Y:S01]  /*32e0*/  LDG.E.64 R34, desc[UR36][R4.64] ;  /* 0x0000002404227981 */ /* 0x000162000c1e1b00 */
[----:B------:R-:W-:Y:S05]  /*32f0*/  BRA `(.L_x_3338) ;  /* 0x0000000800a87947 */ /* 0x000fea0003800000 */
.L_x_3333:
        /* <DEDUP_REMOVED lines=13> */
.L_x_3347:
[----:B------:R0:W5:Y:S01]  /*33d0*/  LDG.E.64 R34, desc[UR36][R4.64] ;  /* 0x0000002404227981 */ /* 0x000162000c1e1b00 */
[----:B------:R-:W-:Y:S05]  /*33e0*/  BRA `(.L_x_3338) ;  /* 0x00000008006c7947 */ /* 0x000fea0003800000 */
.L_x_3346:
[----:B------:R-:W-:-:S09]  /*33f0*/  UISETP.NE.AND UP0, UPT, UR4, 0xf, UPT ;  /* 0x0000000f0400788c */ /* 0x000fd2000bf05270 */
[----:B------:R-:W-:Y:S05]  /*3400*/  BRA.U !UP0, `(.L_x_3348) ;  /* 0x0000000108a07547 */ /* 0x000fea000b800000 */
[----:B------:R-:W-:-:S09]  /*3410*/  UISETP.NE.AND UP0, UPT, UR4, 0x17, UPT ;  /* 0x000000170400788c */ /* 0x000fd2000bf05270 */
[----:B------:R-:W-:Y:S05]  /*3420*/  BRA.U !UP0, `(.L_x_3349) ;  /* 0x00000001085c7547 */ /* 0x000fea000b800000 */
[----:B------:R-:W-:-:S09]  /*3430*/  UISETP.NE.AND UP0, UPT, UR4, 0x18, UPT ;  /* 0x000000180400788c */ /* 0x000fd2000bf05270 */
[----:B------:R-:W-:Y:S05]  /*3440*/  BRA.U UP0, `(.L_x_3337) ;  /* 0x0000000500f87547 */ /* 0x000fea000b800000 */
[----:B-1-3--:R-:W2:Y:S01]  /*3450*/  LDG.E.U8 R0, desc[UR36][R4.64] ;  /* 0x0000002404007981 */ /* 0x00aea2000c1e1100 */
        /* <DEDUP_REMOVED lines=20> */
.L_x_3349:
[----:B------:R-:W1:Y:S02]  /*35a0*/  LDG.E.U8 R4, desc[UR36][R4.64] ;  /* 0x0000002404047981 */ /* 0x000e64000c1e1100 */
[C---:B-1-3--:R-:W-:Y:S02]  /*35b0*/  IMAD.SHL.U32 R0, R4.reuse, 0x2000000, RZ ;  /* 0x0200000004007824 */ /* 0x04afe400078e00ff */
        /* <DEDUP_REMOVED lines=13> */
.L_x_3348:
[----:B-1-3--:R-:W2:Y:S02]  /*3690*/  LDG.E.U16 R0, desc[UR36][R4.64] ;  /* 0x0000002404007981 */ /* 0x00aea4000c1e1500 */
[----:B--2---:R-:W-:-:S04]  /*36a0*/  IMAD.U32 R0, R0, 0x10000, RZ ;  /* 0x0001000000007824 */ /* 0x004fc800078e00ff */
[----:B------:R-:W-:-:S04]  /*36b0*/  FMUL.FTZ R0, R0, 1 ;  /* 0x3f80000000007820 */ /* 0x000fc80000410000 */
[----:B------:R0:W1:Y:S01]  /*36c0*/  F2F.F64.F32 R34, R0 ;  /* 0x0000000000227310 */ /* 0x0000620000201800 */
[----:B------:R-:W-:Y:S05]  /*36d0*/  BRA `(.L_x_3338) ;  /* 0x0000000400b07947 */ /* 0x000fea0003800000 */
.L_x_3345:
        /* <DEDUP_REMOVED lines=9> */
[----:B--2---:R0:W2:Y:S01]  /*3770*/  I2F.F64.U16 R34, R4 ;  /* 0x0000000400227312 */ /* 0x0040a20000101800 */
[----:B------:R-:W-:Y:S05]  /*3780*/  BRA `(.L_x_3338) ;  /* 0x0000000400847947 */ /* 0x000fea0003800000 */
.L_x_3352:
        /* <DEDUP_REMOVED lines=8> */
[--C-:B-1-3--:R-:W-:Y:S01]  /*3810*/  SHF.R.U32.HI R0, RZ, 0x3, R4.reuse ;  /* 0x00000003ff007819 */ /* 0x10afe20000011604 */
        /* <DEDUP_REMOVED lines=12> */
.L_x_3354:
[----:B------:R-:W-:Y:S05]  /*38e0*/  BSYNC.RECONVERGENT B0 ;  /* 0x0000000000007941 */ /* 0x000fea0003800200 */
.L_x_3353:
[----:B------:R-:W-:Y:S01]  /*38f0*/  IMAD.SHL.U32 R0, R0, 0x100000, RZ ;  /* 0x0010000000007824 */ /* 0x000fe200078e00ff */
[----:B------:R-:W-:-:S04]  /*3900*/  LEA R3, R3, 0x3b800000, 0x17 ;  /* 0x3b80000003037811 */ /* 0x000fc800078eb8ff */
[----:B------:R-:W-:-:S05]  /*3910*/  LOP3.LUT R0, R3, R0, R7, 0xfe, !PT ;  /* 0x0000000003007212 */ /* 0x000fca00078efe07 */
[----:B------:R-:W-:-:S04]  /*3920*/  FMUL.FTZ R0, R0, 1 ;  /* 0x3f80000000007820 */ /* 0x000fc80000410000 */
[----:B------:R0:W1:Y:S01]  /*3930*/  F2F.F64.F32 R34, R0 ;  /* 0x0000000000227310 */ /* 0x0000620000201800 */
[----:B------:R-:W-:Y:S05]  /*3940*/  BRA `(.L_x_3338) ;  /* 0x0000000400147947 */ /* 0x000fea0003800000 */
.L_x_3351:
        /* <DEDUP_REMOVED lines=21> */
.L_x_3356:
[----:B------:R-:W-:Y:S05]  /*3aa0*/  BSYNC.RECONVERGENT B0 ;  /* 0x0000000000007941 */ /* 0x000fea0003800200 */
.L_x_3355:
[----:B------:R-:W-:Y:S01]  /*3ab0*/  IMAD.SHL.U32 R0, R0, 0x200000, RZ ;  /* 0x0020000000007824 */ /* 0x000fe200078e00ff */
[----:B------:R-:W-:-:S04]  /*3ac0*/  LEA R3, R3, 0x37800000, 0x17 ;  /* 0x3780000003037811 */ /* 0x000fc800078eb8ff */
[----:B------:R-:W-:-:S05]  /*3ad0*/  LOP3.LUT R0, R3, R0, R7, 0xfe, !PT ;  /* 0x0000000003007212 */ /* 0x000fca00078efe07 */
[----:B------:R-:W-:-:S04]  /*3ae0*/  FMUL.FTZ R0, R0, 1 ;  /* 0x3f80000000007820 */ /* 0x000fc80000410000 */
[----:B------:R0:W1:Y:S01]  /*3af0*/  F2F.F64.F32 R34, R0 ;  /* 0x0000000000227310 */ /* 0x0000620000201800 */
[----:B------:R-:W-:Y:S05]  /*3b00*/  BRA `(.L_x_3338) ;  /* 0x0000000000a47947 */ /* 0x000fea0003800000 */
.L_x_3350:
        /* <DEDUP_REMOVED lines=18> */
.L_x_3337:
[----:B------:R-:W-:Y:S01]  /*3c30*/  MOV R14, 0x130 ;  /* 0x00000130000e7802 */ /* 0x000fe20000000f00 */
[----:B------:R-:W0:Y:S01]  /*3c40*/  LDCU.64 UR4, c[0x4][0x120] ;  /* 0x01002400ff0477ac */ /* 0x000e220008000a00 */
[----:B------:R-:W-:Y:S02]  /*3c50*/  IMAD.MOV.U32 R8, RZ, RZ, 0x4e ;  /* 0x0000004eff087424 */ /* 0x000fe400078e00ff */
[----:B------:R-:W-:Y:S01]  /*3c60*/  IMAD.MOV.U32 R12, RZ, RZ, 0x1 ;  /* 0x00000001ff0c7424 */ /* 0x000fe200078e00ff */
[----:B------:R-:W2:Y:S01]  /*3c70*/  LDCU.64 UR6, c[0x4][0x128] ;  /* 0x01002500ff0677ac */ /* 0x000ea20008000a00 */
[----:B------:R-:W1:Y:S01]  /*3c80*/  LDC.64 R14, c[0x4][R14] ;  /* 0x010000000e0e7b82 */ /* 0x000e620000000a00 */
[----:B------:R-:W-:Y:S01]  /*3c90*/  IMAD.MOV.U32 R13, RZ, RZ, RZ ;  /* 0x000000ffff0d7224 */ /* 0x000fe200078e00ff */
[----:B------:R-:W3:Y:S01]  /*3ca0*/  LDCU.64 UR8, c[0x4][URZ] ;  /* 0x01000000ff0877ac */ /* 0x000ee20008000a00 */
[----:B0-----:R-:W-:Y:S02]  /*3cb0*/  IMAD.U32 R4, RZ, RZ, UR4 ;  /* 0x00000004ff047e24 */ /* 0x001fe4000f8e00ff */
[----:B------:R-:W-:-:S02]  /*3cc0*/  IMAD.U32 R5, RZ, RZ, UR5 ;  /* 0x00000005ff057e24 */ /* 0x000fc4000f8e00ff */
[----:B--2---:R-:W-:Y:S02]  /*3cd0*/  IMAD.U32 R6, RZ, RZ, UR6 ;  /* 0x00000006ff067e24 */ /* 0x004fe4000f8e00ff */
[----:B------:R-:W-:Y:S02]  /*3ce0*/  IMAD.U32 R7, RZ, RZ, UR7 ;  /* 0x00000007ff077e24 */ /* 0x000fe4000f8e00ff */
[----:B---3--:R-:W-:Y:S02]  /*3cf0*/  IMAD.U32 R10, RZ, RZ, UR8 ;  /* 0x00000008ff0a7e24 */ /* 0x008fe4000f8e00ff */
[----:B------:R-:W-:-:S07]  /*3d00*/  IMAD.U32 R11, RZ, RZ, UR9 ;  /* 0x00000009ff0b7e24 */ /* 0x000fce000f8e00ff */
[----:B------:R-:W-:-:S07]  /*3d10*/  LEPC R20, `(.L_x_3359) ;  /* 0x000000001014794e */ /* 0x000fce0000000000 */
[----:B-1--45:R-:W-:Y:S05]  /*3d20*/  CALL.ABS.NOINC R14 ;  /* 0x000000000e007343 */ /* 0x032fea0003c00000 */
.L_x_3359:
[----:B------:R-:W-:Y:S01]  /*3d30*/  CS2R R34, SRZ ;  /* 0x0000000000227805 */ /* 0x000fe2000001ff00 */
[----:B------:R-:W-:Y:S06]  /*3d40*/  BRA `(.L_x_3338) ;  /* 0x0000000000147947 */ /* 0x000fec0003800000 */
.L_x_3358:
[----:B------:R-:W2:Y:S02]  /*3d50*/  LDG.E.64 R34, desc[UR36][R4.64] ;  /* 0x0000002404227981 */ /* 0x000ea4000c1e1b00 */
[----:B--2---:R-:W0:Y:S01]  /*3d60*/  I2F.F64.U64 R34, R34 ;  /* 0x0000002200227312 */ /* 0x004e220000301800 */
[----:B------:R-:W-:Y:S05]  /*3d70*/  BRA `(.L_x_3338) ;  /* 0x0000000000087947 */ /* 0x000fea0003800000 */
.L_x_3357:
[----:B------:R-:W2:Y:S02]  /*3d80*/  LDG.E R4, desc[UR36][R4.64] ;  /* 0x0000002404047981 */ /* 0x000ea4000c1e1900 */
[----:B--2---:R0:W2:Y:S02]  /*3d90*/  I2F.F64.U32 R34, R4 ;  /* 0x0000000400227312 */ /* 0x0040a40000201800 */
.L_x_3338:
[----:B------:R-:W-:Y:S05]  /*3da0*/  BSYNC.RECONVERGENT B6 ;  /* 0x0000000000067941 */ /* 0x000fea0003800200 */
.L_x_3332:
[----:B------:R-:W-:-:S07]  /*3db0*/  VIADD R22, R22, 0x80 ;  /* 0x0000008016167836 */ /* 0x000fce0000000000 */
.L_x_3303:
[----:B------:R-:W-:Y:S05]  /*3dc0*/  BSYNC.RECONVERGENT B7 ;  /* 0x0000000000077941 */ /* 0x000fea0003800200 */
.L_x_3302:
        /* <DEDUP_REMOVED lines=26> */
.L_x_3366:
[----:B------:R-:W2:Y:S02]  /*3f70*/  LDG.E.U8 R4, desc[UR36][R4.64] ;  /* 0x0000002404047981 */ /* 0x000ea4000c1e1100 */
[----:B--2---:R0:W1:Y:S01]  /*3f80*/  I2F.F64.U16 R26, R4 ;  /* 0x00000004001a7312 */ /* 0x0040620000101800 */
[----:B------:R-:W-:Y:S05]  /*3f90*/  BRA `(.L_x_3368) ;  /* 0x0000000c00647947 */ /* 0x000fea0003800000 */
.L_x_3365:
        /* <DEDUP_REMOVED lines=9> */
.L_x_3370:
[----:B------:R-:W2:Y:S02]  /*4030*/  LDG.E R4, desc[UR36][R4.64] ;  /* 0x0000002404047981 */ /* 0x000ea4000c1e1900 */
[----:B--2---:R0:W1:Y:S01]  /*4040*/  I2F.F64 R26, R4 ;  /* 0x00000004001a7312 */ /* 0x0040620000201c00 */
[----:B------:R-:W-:Y:S05]  /*4050*/  BRA `(.L_x_3368) ;  /* 0x0000000c00347947 */ /* 0x000fea0003800000 */
.L_x_3369:
[----:B------:R-:W2:Y:S02]  /*4060*/  LDG.E.U16 R4, desc[UR36][R4.64] ;  /* 0x0000002404047981 */ /* 0x000ea4000c1e1500 */
[----:B--2---:R0:W1:Y:S01]  /*4070*/  I2F.F64.S16 R26, R4 ;  /* 0x00000004001a7312 */ /* 0x0040620000101c00 */
[----:B------:R-:W-:Y:S05]  /*4080*/  BRA `(.L_x_3368) ;  /* 0x0000000c00287947 */ /* 0x000fea0003800000 */
.L_x_3364:
        /* <DEDUP_REMOVED lines=10> */
.L_x_3372:
[----:B---3--:R-:W3:Y:S02]  /*4130*/  LDG.E.U16 R0, desc[UR36][R4.64] ;  /* 0x0000002404007981 */ /* 0x008ee4000c1e1500 */
[----:B---3--:R-:W-:-:S05]  /*4140*/  HADD2.F32 R0, -RZ, R0.H0_H0 ;  /* 0x20000000ff007230 */ /* 0x008fca0000004100 */
[----:B------:R-:W-:-:S04]  /*4150*/  FMUL.FTZ R0, R0, 1 ;  /* 0x3f80000000007820 */ /* 0x000fc80000410000 */
[----:B------:R0:W1:Y:S01]  /*4160*/  F2F.F64.F32 R26, R0 ;  /* 0x00000000001a7310 */ /* 0x0000620000201800 */
[----:B------:R-:W-:Y:S05]  /*4170*/  BRA `(.L_x_3368) ;  /* 0x0000000800ec7947 */ /* 0x000fea0003800000 */
.L_x_3371:
        /* <DEDUP_REMOVED lines=10> */
.L_x_3374:
[----:B------:R-:W3:Y:S02]  /*4220*/  LDG.E.U16 R4, desc[UR36][R4.64] ;  /* 0x0000002404047981 */ /* 0x000ee4000c1e1500 */
[----:B---3--:R-:W-:-:S05]  /*4230*/  HADD2.F32 R0, -RZ, R4.H0_H0 ;  /* 0x20000004ff007230 */ /* 0x008fca0000004100 */
[----:B------:R-:W-:-:S04]  /*4240*/  FMUL.FTZ R0, R0, 1 ;  /* 0x3f80000000007820 */ /* 0x000fc80000410000 */
[----:B------:R0:W1:Y:S01]  /*4250*/  F2F.F64.F32 R26, R0 ;  /* 0x00000000001a7310 */ /* 0x0000620000201800 */
[----:B------:R-:W-:Y:S05]  /*4260*/  BRA `(.L_x_3368) ;  /* 0x0000000800b07947 */ /* 0x000fea0003800000 */
.L_x_3373:
[----:B------:R0:W5:Y:S01]  /*4270*/  LDG.E.64 R26, desc[UR36][R4.64] ;  /* 0x00000024041a7981 */ /* 0x000162000c1e1b00 */
[----:B------:R-:W-:Y:S05]  /*4280*/  BRA `(.L_x_3368) ;  /* 0x0000000800a87947 */ /* 0x000fea0003800000 */
.L_x_3363:
        /* <DEDUP_REMOVED lines=13> */
.L_x_3377:
[----:B------:R0:W5:Y:S01]  /*4360*/  LDG.E.64 R26, desc[UR36][R4.64] ;  /* 0x00000024041a7981 */ /* 0x000162000c1e1b00 */
[----:B------:R-:W-:Y:S05]  /*4370*/  BRA `(.L_x_3368) ;  /* 0x00000008006c7947 */ /* 0x000fea0003800000 */
.L_x_3376:
        /* <DEDUP_REMOVED lines=27> */
.L_x_3379:
        /* <DEDUP_REMOVED lines=15> */
.L_x_3378:
[----:B---3--:R-:W3:Y:S02]  /*4620*/  LDG.E.U16 R0, desc[UR36][R4.64] ;  /* 0x0000002404007981 */ /* 0x008ee4000c1e1500 */
[----:B---3--:R-:W-:-:S04]  /*4630*/  IMAD.U32 R0, R0, 0x10000, RZ ;  /* 0x0001000000007824 */ /* 0x008fc800078e00ff */
[----:B------:R-:W-:-:S04]  /*4640*/  FMUL.FTZ R0, R0, 1 ;  /* 0x3f80000000007820 */ /* 0x000fc80000410000 */
[----:B------:R0:W1:Y:S01]  /*4650*/  F2F.F64.F32 R26, R0 ;  /* 0x00000000001a7310 */ /* 0x0000620000201800 */
[----:B------:R-:W-:Y:S05]  /*4660*/  BRA `(.L_x_3368) ;  /* 0x0000000400b07947 */ /* 0x000fea0003800000 */
.L_x_3375:
        /* <DEDUP_REMOVED lines=11> */
.L_x_3382:
        /* <DEDUP_REMOVED lines=21> */
.L_x_3384:
[----:B------:R-:W-:Y:S05]  /*4870*/  BSYNC.RECONVERGENT B0 ;  /* 0x0000000000007941 */ /* 0x000fea0003800200 */
.L_x_3383:
[----:B------:R-:W-:Y:S01]  /*4880*/  IMAD.SHL.U32 R0, R0, 0x100000, RZ ;  /* 0x0010000000007824 */ /* 0x000fe200078e00ff */
[----:B------:R-:W-:-:S04]  /*4890*/  LEA R3, R3, 0x3b800000, 0x17 ;  /* 0x3b80000003037811 */ /* 0x000fc800078eb8ff */
[----:B------:R-:W-:-:S05]  /*48a0*/  LOP3.LUT R0, R3, R0, R7, 0xfe, !PT ;  /* 0x0000000003007212 */ /* 0x000fca00078efe07 */
[----:B------:R-:W-:-:S04]  /*48b0*/  FMUL.FTZ R0, R0, 1 ;  /* 0x3f80000000007820 */ /* 0x000fc80000410000 */
[----:B------:R0:W1:Y:S01]  /*48c0*/  F2F.F64.F32 R26, R0 ;  /* 0x00000000001a7310 */ /* 0x0000620000201800 */
[----:B------:R-:W-:Y:S05]  /*48d0*/  BRA `(.L_x_3368) ;  /* 0x0000000400147947 */ /* 0x000fea0003800000 */
.L_x_3381:
        /* <DEDUP_REMOVED lines=21> */
.L_x_3386:
[----:B------:R-:W-:Y:S05]  /*4a30*/  BSYNC.RECONVERGENT B0 ;  /* 0x0000000000007941 */ /* 0x000fea0003800200 */
.L_x_3385:
[----:B------:R-:W-:Y:S01]  /*4a40*/  IMAD.SHL.U32 R0, R0, 0x200000, RZ ;  /* 0x0020000000007824 */ /* 0x000fe200078e00ff */
[----:B------:R-:W-:-:S04]  /*4a50*/  LEA R3, R3, 0x37800000, 0x17 ;  /* 0x3780000003037811 */ /* 0x000fc800078eb8ff */
[----:B------:R-:W-:-:S05]  /*4a60*/  LOP3.LUT R0, R3, R0, R7, 0xfe, !PT ;  /* 0x0000000003007212 */ /* 0x000fca00078efe07 */
[----:B------:R-:W-:-:S04]  /*4a70*/  FMUL.FTZ R0, R0, 1 ;  /* 0x3f80000000007820 */ /* 0x000fc80000410000 */
[----:B------:R0:W1:Y:S01]  /*4a80*/  F2F.F64.F32 R26, R0 ;  /* 0x00000000001a7310 */ /* 0x0000620000201800 */
[----:B------:R-:W-:Y:S05]  /*4a90*/  BRA `(.L_x_3368) ;  /* 0x0000000000a47947 */ /* 0x000fea0003800000 */
.L_x_3380:
        /* <DEDUP_REMOVED lines=18> */
.L_x_3367:
        /* <DEDUP_REMOVED lines=16> */
.L_x_3389:
[----:B------:R-:W-:Y:S01]  /*4cc0*/  CS2R R26, SRZ ;  /* 0x00000000001a7805 */ /* 0x000fe2000001ff00 */
[----:B------:R-:W-:Y:S06]  /*4cd0*/  BRA `(.L_x_3368) ;  /* 0x0000000000147947 */ /* 0x000fec0003800000 */
.L_x_3388:
[----:B------:R-:W2:Y:S02]  /*4ce0*/  LDG.E.64 R26, desc[UR36][R4.64] ;  /* 0x00000024041a7981 */ /* 0x000ea4000c1e1b00 */
[----:B--2---:R-:W0:Y:S01]  /*4cf0*/  I2F.F64.U64 R26, R26 ;  /* 0x0000001a001a7312 */ /* 0x004e220000301800 */
[----:B------:R-:W-:Y:S05]  /*4d00*/  BRA `(.L_x_3368) ;  /* 0x0000000000087947 */ /* 0x000fea0003800000 */
.L_x_3387:
[----:B------:R-:W2:Y:S02]  /*4d10*/  LDG.E R4, desc[UR36][R4.64] ;  /* 0x0000002404047981 */ /* 0x000ea4000c1e1900 */
[----:B--2---:R0:W1:Y:S02]  /*4d20*/  I2F.F64.U32 R26, R4 ;  /* 0x00000004001a7312 */ /* 0x0040640000201800 */
.L_x_3368:
[----:B------:R-:W-:Y:S05]  /*4d30*/  BSYNC.RECONVERGENT B6 ;  /* 0x0000000000067941 */ /* 0x000fea0003800200 */
.L_x_3362:
[----:B0-----:R-:W0:Y:S01]  /*4d40*/  LDC.64 R4, c[0x0][0x398] ;  /* 0x0000e600ff047b82 */ /* 0x001e220000000a00 */
[----:B------:R-:W3:Y:S01]  /*4d50*/  LDCU UR5, c[0x0][0x3ac] ;  /* 0x00007580ff0577ac */ /* 0x000ee20008000800 */
[----:B------:R-:W-:Y:S01]  /*4d60*/  BSSY.RECONVERGENT B6, `(.L_x_3390) ;  /* 0x00000ee000067945 */ /* 0x000fe20003800200 */
[----:B------:R-:W-:-:S04]  /*4d70*/  UPRMT UR4, UR39, 0x9910, URZ ;  /* 0x0000991027047896 */ /* 0x000fc800080000ff */
[----:B------:R-:W-:Y:S01]  /*4d80*/  UISETP.GT.AND UP0, UPT, UR4, 0x9, UPT ;  /* 0x000000090400788c */ /* 0x000fe2000bf04270 */
[----:B---3--:R-:W-:-:S05]  /*4d90*/  IMAD R3, R16, UR5, RZ ;  /* 0x0000000510037c24 */ /* 0x008fca000f8e02ff */
        /* <DEDUP_REMOVED lines=12> */
[----:B---3--:R0:W3:Y:S01]  /*4e60*/  I2F.F64.S16 R24, R4 ;  /* 0x0000000400187312 */ /* 0x0080e20000101c00 */
[----:B------:R-:W-:Y:S05]  /*4e70*/  BRA `(.L_x_3396) ;  /* 0x0000000c00707947 */ /* 0x000fea0003800000 */
.L_x_3394:
[----:B------:R-:W3:Y:S02]  /*4e80*/  LDG.E.U8 R4, desc[UR36][R4.64] ;  /* 0x0000002404047981 */ /* 0x000ee4000c1e1100 */
[----:B---3--:R0:W3:Y:S01]  /*4e90*/  I2F.F64.U16 R24, R4 ;  /* 0x0000000400187312 */ /* 0x0080e20000101800 */
[----:B------:R-:W-:Y:S05]  /*4ea0*/  BRA `(.L_x_3396) ;  /* 0x0000000c00647947 */ /* 0x000fea0003800000 */
.L_x_3393:
        /* <DEDUP_REMOVED lines=9> */
.L_x_3398:
[----:B------:R-:W3:Y:S02]  /*4f40*/  LDG.E R4, desc[UR36][R4.64] ;  /* 0x0000002404047981 */ /* 0x000ee4000c1e1900 */
[----:B---3--:R0:W3:Y:S01]  /*4f50*/  I2F.F64 R24, R4 ;  /* 0x0000000400187312 */ /* 0x0080e20000201c00 */
[----:B------:R-:W-:Y:S05]  /*4f60*/  BRA `(.L_x_3396) ;  /* 0x0000000c00347947 */ /* 0x000fea0003800000 */
.L_x_3397:
[----:B------:R-:W3:Y:S02]  /*4f70*/  LDG.E.U16 R4, desc[UR36][R4.64] ;  /* 0x0000002404047981 */ /* 0x000ee4000c1e1500 */
[----:B---3--:R0:W3:Y:S01]  /*4f80*/  I2F.F64.S16 R24, R4 ;  /* 0x0000000400187312 */ /* 0x0080e20000101c00 */
[----:B------:R-:W-:Y:S05]  /*4f90*/  BRA `(.L_x_3396) ;  /* 0x0000000c00287947 */ /* 0x000fea0003800000 */
.L_x_3392:
        /* <DEDUP_REMOVED lines=10> */
.L_x_3400:
[----:B------:R-:W3:Y:S02]  /*5040*/  LDG.E.U16 R0, desc[UR36][R4.64] ;  /* 0x0000002404007981 */ /* 0x000ee4000c1e1500 */
[----:B---3--:R-:W-:-:S05]  /*5050*/  HADD2.F32 R0, -RZ, R0.H0_H0 ;  /* 0x20000000ff007230 */ /* 0x008fca0000004100 */
[----:B------:R-:W-:-:S04]  /*5060*/  FMUL.FTZ R0, R0, 1 ;  /* 0x3f80000000007820 */ /* 0x000fc80000410000 */
[----:B------:R0:W3:Y:S01]  /*5070*/  F2F.F64.F32 R24, R0 ;  /* 0x0000000000187310 */ /* 0x0000e20000201800 */
[----:B------:R-:W-:Y:S05]  /*5080*/  BRA `(.L_x_3396) ;  /* 0x0000000800ec7947 */ /* 0x000fea0003800000 */
.L_x_3399:
        /* <DEDUP_REMOVED lines=10> */
.L_x_3402:
[----:B------:R-:W3:Y:S02]  /*5130*/  LDG.E.U16 R4, desc[UR36][R4.64] ;  /* 0x0000002404047981 */ /* 0x000ee4000c1e1500 */
[----:B---3--:R-:W-:-:S05]  /*5140*/  HADD2.F32 R0, -RZ, R4.H0_H0 ;  /* 0x20000004ff007230 */ /* 0x008fca0000004100 */
[----:B------:R-:W-:-:S04]  /*5150*/  FMUL.FTZ R0, R0, 1 ;  /* 0x3f80000000007820 */ /* 0x000fc80000410000 */
[----:B------:R0:W3:Y:S01]  /*5160*/  F2F.F64.F32 R24, R0 ;  /* 0x0000000000187310 */ /* 0x0000e20000201800 */
[----:B------:R-:W-:Y:S05]  /*5170*/  BRA `(.L_x_3396) ;  /* 0x0000000800b07947 */ /* 0x000fea0003800000 */
.L_x_3401:
[----:B------:R0:W5:Y:S01]  /*5180*/  LDG.E.64 R24, desc[UR36][R4.64] ;  /* 0x0000002404187981 */ /* 0x000162000c1e1b00 */
[----:B------:R-:W-:Y:S05]  /*5190*/  BRA `(.L_x_3396) ;  /* 0x0000000800a87947 */ /* 0x000fea0003800000 */
.L_x_3391:
        /* <DEDUP_REMOVED lines=13> */
.L_x_3405:
[----:B------:R0:W5:Y:S01]  /*5270*/  LDG.E.64 R24, desc[UR36][R4.64] ;  /* 0x0000002404187981 */ /* 0x000162000c1e1b00 */
[----:B------:R-:W-:Y:S05]  /*5280*/  BRA `(.L_x_3396) ;  /* 0x00000008006c7947 */ /* 0x000fea0003800000 */
.L_x_3404:
        /* <DEDUP_REMOVED lines=25> */
[----:B------:R0:W3:Y:S01]  /*5420*/  F2F.F64.F32 R24, R3 ;  /* 0x0000000300187310 */ /* 0x0000e20000201800 */
[----:B------:R-:W-:Y:S05]  /*5430*/  BRA `(.L_x_3396) ;  /* 0x0000000800007947 */ /* 0x000fea0003800000 */
.L_x_3407:
        /* <DEDUP_REMOVED lines=13> */
[----:B------:R0:W3:Y:S01]  /*5510*/  F2F.F64.F32 R24, R0 ;  /* 0x0000000000187310 */ /* 0x0000e20000201800 */
[----:B------:R-:W-:Y:S05]  /*5520*/  BRA `(.L_x_3396) ;  /* 0x0000000400c47947 */ /* 0x000fea0003800000 */
.L_x_3406:
[----:B------:R-:W3:Y:S02]  /*5530*/  LDG.E.U16 R0, desc[UR36][R4.64] ;  /* 0x0000002404007981 */ /* 0x000ee4000c1e1500 */
[----:B---3--:R-:W-:-:S04]  /*5540*/  IMAD.U32 R0, R0, 0x10000, RZ ;  /* 0x0001000000007824 */ /* 0x008fc800078e00ff */
[----:B------:R-:W-:-:S04]  /*5550*/  FMUL.FTZ R0, R0, 1 ;  /* 0x3f80000000007820 */ /* 0x000fc80000410000 */
[----:B------:R0:W3:Y:S01]  /*5560*/  F2F.F64.F32 R24, R0 ;  /* 0x0000000000187310 */ /* 0x0000e20000201800 */
[----:B------:R-:W-:Y:S05]  /*5570*/  BRA `(.L_x_3396) ;  /* 0x0000000400b07947 */ /* 0x000fea0003800000 */
.L_x_3403:
        /* <DEDUP_REMOVED lines=9> */
[----:B---3--:R0:W3:Y:S01]  /*5610*/  I2F.F64.U16 R24, R4 ;  /* 0x0000000400187312 */ /* 0x0080e20000101800 */
[----:B------:R-:W-:Y:S05]  /*5620*/  BRA `(.L_x_3396) ;  /* 0x0000000400847947 */ /* 0x000fea0003800000 */
.L_x_3410:
        /* <DEDUP_REMOVED lines=21> */
.L_x_3412:
[----:B------:R-:W-:Y:S05]  /*5780*/  BSYNC.RECONVERGENT B0 ;  /* 0x0000000000007941 */ /* 0x000fea0003800200 */
.L_x_3411:
[----:B------:R-:W-:Y:S01]  /*5790*/  IMAD.SHL.U32 R0, R0, 0x100000, RZ ;  /* 0x0010000000007824 */ /* 0x000fe200078e00ff */
[----:B------:R-:W-:-:S04]  /*57a0*/  LEA R3, R3, 0x3b800000, 0x17 ;  /* 0x3b80000003037811 */ /* 0x000fc800078eb8ff */
[----:B------:R-:W-:-:S05]  /*57b0*/  LOP3.LUT R0, R3, R0, R7, 0xfe, !PT ;  /* 0x0000000003007212 */ /* 0x000fca00078efe07 */
[----:B------:R-:W-:-:S04]  /*57c0*/  FMUL.FTZ R0, R0, 1 ;  /* 0x3f80000000007820 */ /* 0x000fc80000410000 */
[----:B------:R0:W3:Y:S01]  /*57d0*/  F2F.F64.F32 R24, R0 ;  /* 0x0000000000187310 */ /* 0x0000e20000201800 */
[----:B------:R-:W-:Y:S05]  /*57e0*/  BRA `(.L_x_3396) ;  /* 0x0000000400147947 */ /* 0x000fea0003800000 */
.L_x_3409:
        /* <DEDUP_REMOVED lines=21> */
.L_x_3414:
[----:B------:R-:W-:Y:S05]  /*5940*/  BSYNC.RECONVERGENT B0 ;  /* 0x0000000000007941 */ /* 0x000fea0003800200 */
.L_x_3413:
[----:B------:R-:W-:Y:S01]  /*5950*/  IMAD.SHL.U32 R0, R0, 0x200000, RZ ;  /* 0x0020000000007824 */ /* 0x000fe200078e00ff */
[----:B------:R-:W-:-:S04]  /*5960*/  LEA R3, R3, 0x37800000, 0x17 ;  /* 0x3780000003037811 */ /* 0x000fc800078eb8ff */
[----:B------:R-:W-:-:S05]  /*5970*/  LOP3.LUT R0, R3, R0, R7, 0xfe, !PT ;  /* 0x0000000003007212 */ /* 0x000fca00078efe07 */
[----:B------:R-:W-:-:S04]  /*5980*/  FMUL.FTZ R0, R0, 1 ;  /* 0x3f80000000007820 */ /* 0x000fc80000410000 */
[----:B------:R0:W3:Y:S01]  /*5990*/  F2F.F64.F32 R24, R0 ;  /* 0x0000000000187310 */ /* 0x0000e20000201800 */
[----:B------:R-:W-:Y:S05]  /*59a0*/  BRA `(.L_x_3396) ;  /* 0x0000000000a47947 */ /* 0x000fea0003800000 */
.L_x_3408:
        /* <DEDUP_REMOVED lines=16> */
[----:B------:R0:W3:Y:S01]  /*5ab0*/  @P0 F2F.F64.F32 R24, R0 ;  /* 0x0000000000180310 */ /* 0x0000e20000201800 */
[----:B------:R-:W-:Y:S05]  /*5ac0*/  BRA `(.L_x_3396) ;  /* 0x00000000005c7947 */ /* 0x000fea0003800000 */
.L_x_3395:
[----:B------:R-:W-:Y:S01]  /*5ad0*/  MOV R14, 0x130 ;  /* 0x00000130000e7802 */ /* 0x000fe20000000f00 */
[----:B------:R-:W0:Y:S01]  /*5ae0*/  LDCU.64 UR4, c[0x4][0x120] ;  /* 0x01002400ff0477ac */ /* 0x000e220008000a00 */
[----:B------:R-:W-:Y:S02]  /*5af0*/  IMAD.MOV.U32 R8, RZ, RZ, 0x4e ;  /* 0x0000004eff087424 */ /* 0x000fe400078e00ff */
[----:B------:R-:W-:Y:S01]  /*5b00*/  IMAD.MOV.U32 R12, RZ, RZ, 0x1 ;  /* 0x00000001ff0c7424 */ /* 0x000fe200078e00ff */
[----:B------:R-:W3:Y:S01]  /*5b10*/  LDCU.64 UR6, c[0x4][0x128] ;  /* 0x01002500ff0677ac */ /* 0x000ee20008000a00 */
[----:B------:R-:W1:Y:S01]  /*5b20*/  LDC.64 R14, c[0x4][R14] ;  /* 0x010000000e0e7b82 */ /* 0x000e620000000a00 */
[----:B------:R-:W-:Y:S01]  /*5b30*/  IMAD.MOV.U32 R13, RZ, RZ, RZ ;  /* 0x000000ffff0d7224 */ /* 0x000fe200078e00ff */
[----:B------:R-:W2:Y:S01]  /*5b40*/  LDCU.64 UR8, c[0x4][URZ] ;  /* 0x01000000ff0877ac */ /* 0x000ea20008000a00 */
[----:B0-----:R-:W-:Y:S02]  /*5b50*/  IMAD.U32 R4, RZ, RZ, UR4 ;  /* 0x00000004ff047e24 */ /* 0x001fe4000f8e00ff */
[----:B------:R-:W-:-:S02]  /*5b60*/  IMAD.U32 R5, RZ, RZ, UR5 ;  /* 0x00000005ff057e24 */ /* 0x000fc4000f8e00ff */
[----:B---3--:R-:W-:Y:S02]  /*5b70*/  IMAD.U32 R6, RZ, RZ, UR6 ;  /* 0x00000006ff067e24 */ /* 0x008fe4000f8e00ff */
[----:B------:R-:W-:Y:S02]  /*5b80*/  IMAD.U32 R7, RZ, RZ, UR7 ;  /* 0x00000007ff077e24 */ /* 0x000fe4000f8e00ff */
[----:B--2---:R-:W-:Y:S02]  /*5b90*/  IMAD.U32 R10, RZ, RZ, UR8 ;  /* 0x00000008ff0a7e24 */ /* 0x004fe4000f8e00ff */
[----:B------:R-:W-:-:S07]  /*5ba0*/  IMAD.U32 R11, RZ, RZ, UR9 ;  /* 0x00000009ff0b7e24 */ /* 0x000fce000f8e00ff */
[----:B------:R-:W-:-:S07]  /*5bb0*/  LEPC R20, `(.L_x_3417) ;  /* 0x000000001014794e */ /* 0x000fce0000000000 */
[----:B-1--45:R-:W-:Y:S05]  /*5bc0*/  CALL.ABS.NOINC R14 ;  /* 0x000000000e007343 */ /* 0x032fea0003c00000 */
.L_x_3417:
[----:B------:R-:W-:Y:S01]  /*5bd0*/  CS2R R24, SRZ ;  /* 0x0000000000187805 */ /* 0x000fe2000001ff00 */
[----:B------:R-:W-:Y:S06]  /*5be0*/  BRA `(.L_x_3396) ;  /* 0x0000000000147947 */ /* 0x000fec0003800000 */
.L_x_3416:
[----:B------:R-:W3:Y:S02]  /*5bf0*/  LDG.E.64 R24, desc[UR36][R4.64] ;  /* 0x0000002404187981 */ /* 0x000ee4000c1e1b00 */
[----:B---3--:R-:W0:Y:S01]  /*5c00*/  I2F.F64.U64 R24, R24 ;  /* 0x0000001800187312 */ /* 0x008e220000301800 */
[----:B------:R-:W-:Y:S05]  /*5c10*/  BRA `(.L_x_3396) ;  /* 0x0000000000087947 */ /* 0x000fea0003800000 */
.L_x_3415:
[----:B------:R-:W3:Y:S02]  /*5c20*/  LDG.E R4, desc[UR36][R4.64] ;  /* 0x0000002404047981 */ /* 0x000ee4000c1e1900 */
[----:B---3--:R0:W3:Y:S02]  /*5c30*/  I2F.F64.U32 R24, R4 ;  /* 0x0000000400187312 */ /* 0x0080e40000201800 */
.L_x_3396:
[----:B------:R-:W-:Y:S05]  /*5c40*/  BSYNC.RECONVERGENT B6 ;  /* 0x0000000000067941 */ /* 0x000fea0003800200 */
.L_x_3390:
[----:B------:R-:W-:-:S07]  /*5c50*/  VIADD R22, R22, 0x80 ;  /* 0x0000008016167836 */ /* 0x000fce0000000000 */
.L_x_3361:
[----:B------:R-:W-:Y:S05]  /*5c60*/  BSYNC.RECONVERGENT B7 ;  /* 0x0000000000077941 */ /* 0x000fea0003800200 */
.L_x_3360:
        /* <DEDUP_REMOVED lines=26> */
.L_x_3424:
[----:B------:R-:W2:Y:S02]  /*5e10*/  LDG.E.U8 R4, desc[UR36][R4.64] ;  /* 0x0000002404047981 */ /* 0x000ea4000c1e1100 */
[----:B--2---:R0:W1:Y:S01]  /*5e20*/  I2F.F64.U16 R16, R4 ;  /* 0x0000000400107312 */ /* 0x0040620000101800 */
[----:B------:R-:W-:Y:S05]  /*5e30*/  BRA `(.L_x_3426) ;  /* 0x0000000c00647947 */ /* 0x000fea0003800000 */
.L_x_3423:
        /* <DEDUP_REMOVED lines=9> */
.L_x_3428:
[----:B------:R-:W2:Y:S02]  /*5ed0*/  LDG.E R4, desc[UR36][R4.64] ;  /* 0x0000002404047981 */ /* 0x000ea4000c1e1900 */
[----:B--2---:R0:W1:Y:S01]  /*5ee0*/  I2F.F64 R16, R4 ;  /* 0x0000000400107312 */ /* 0x0040620000201c00 */
[----:B------:R-:W-:Y:S05]  /*5ef0*/  BRA `(.L_x_3426) ;  /* 0x0000000c00347947 */ /* 0x000fea0003800000 */
.L_x_3427:
[----:B------:R-:W2:Y:S02]  /*5f00*/  LDG.E.U16 R4, desc[UR36][R4.64] ;  /* 0x0000002404047981 */ /* 0x000ea4000c1e1500 */
[----:B--2---:R0:W1:Y:S01]  /*5f10*/  I2F.F64.S16 R16, R4 ;  /* 0x0000000400107312 */ /* 0x0040620000101c00 */
[----:B------:R-:W-:Y:S05]  /*5f20*/  BRA `(.L_x_3426) ;  /* 0x0000000c00287947 */ /* 0x000fea0003800000 */
.L_x_3422:
        /* <DEDUP_REMOVED lines=10> */
.L_x_3430:
[----:B---3--:R-:W3:Y:S02]  /*5fd0*/  LDG.E.U16 R0, desc[UR36][R4.64] ;  /* 0x0000002404007981 */ /* 0x008ee4000c1e1500 */
[----:B---3--:R-:W-:-:S05]  /*5fe0*/  HADD2.F32 R0, -RZ, R0.H0_H0 ;  /* 0x20000000ff007230 */ /* 0x008fca0000004100 */
[----:B------:R-:W-:-:S04]  /*5ff0*/  FMUL.FTZ R0, R0, 1 ;  /* 0x3f80000000007820 */ /* 0x000fc80000410000 */
[----:B------:R0:W1:Y:S01]  /*6000*/  F2F.F64.F32 R16, R0 ;  /* 0x0000000000107310 */ /* 0x0000620000201800 */
[----:B------:R-:W-:Y:S05]  /*6010*/  BRA `(.L_x_3426) ;  /* 0x0000000800ec7947 */ /* 0x000fea0003800000 */
.L_x_3429:
        /* <DEDUP_REMOVED lines=10> */
.L_x_3432:
[----:B------:R-:W3:Y:S02]  /*60c0*/  LDG.E.U16 R4, desc[UR36][R4.64] ;  /* 0x0000002404047981 */ /* 0x000ee4000c1e1500 */
[----:B---3--:R-:W-:-:S05]  /*60d0*/  HADD2.F32 R0, -RZ, R4.H0_H0 ;  /* 0x20000004ff007230 */ /* 0x008fca0000004100 */
[----:B------:R-:W-:-:S04]  /*60e0*/  FMUL.FTZ R0, R0, 1 ;  /* 0x3f80000000007820 */ /* 0x000fc80000410000 */
[----:B------:R0:W1:Y:S01]  /*60f0*/  F2F.F64.F32 R16, R0 ;  /* 0x0000000000107310 */ /* 0x0000620000201800 */
[----:B------:R-:W-:Y:S05]  /*6100*/  BRA `(.L_x_3426) ;  /* 0x0000000800b07947 */ /* 0x000fea0003800000 */
.L_x_3431:
[----:B------:R0:W5:Y:S01]  /*6110*/  LDG.E.64 R16, desc[UR36][R4.64] ;  /* 0x0000002404107981 */ /* 0x000162000c1e1b00 */
[----:B------:R-:W-:Y:S05]  /*6120*/  BRA `(.L_x_3426) ;  /* 0x0000000800a87947 */ /* 0x000fea0003800000 */
.L_x_3421:
        /* <DEDUP_REMOVED lines=13> */
.L_x_3435:
[----:B------:R0:W5:Y:S01]  /*6200*/  LDG.E.64 R16, desc[UR36][R4.64] ;  /* 0x0000002404107981 */ /* 0x000162000c1e1b00 */
[----:B------:R-:W-:Y:S05]  /*6210*/  BRA `(.L_x_3426) ;  /* 0x00000008006c7947 */ /* 0x000fea0003800000 */
.L_x_3434:
        /* <DEDUP_REMOVED lines=27> */
.L_x_3437:
        /* <DEDUP_REMOVED lines=15> */
.L_x_3436:
[----:B---3--:R-:W3:Y:S02]  /*64c0*/  LDG.E.U16 R0, desc[UR36][R4.64] ;  /* 0x0000002404007981 */ /* 0x008ee4000c1e1500 */
[----:B---3--:R-:W-:-:S04]  /*64d0*/  IMAD.U32 R0, R0, 0x10000, RZ ;  /* 0x0001000000007824 */ /* 0x008fc800078e00ff */
[----:B------:R-:W-:-:S04]  /*64e0*/  FMUL.FTZ R0, R0, 1 ;  /* 0x3f80000000007820 */ /* 0x000fc80000410000 */
[----:B------:R0:W1:Y:S01]  /*64f0*/  F2F.F64.F32 R16, R0 ;  /* 0x0000000000107310 */ /* 0x0000620000201800 */
[----:B------:R-:W-:Y:S05]  /*6500*/  BRA `(.L_x_3426) ;  /* 0x0000000400b07947 */ /* 0x000fea0003800000 */
.L_x_3433:
        /* <DEDUP_REMOVED lines=11> */
.L_x_3440:
        /* <DEDUP_REMOVED lines=21> */
.L_x_3442:
[----:B------:R-:W-:Y:S05]  /*6710*/  BSYNC.RECONVERGENT B0 ;  /* 0x0000000000007941 */ /* 0x000fea0003800200 */
.L_x_3441:
[----:B------:R-:W-:Y:S01]  /*6720*/  IMAD.SHL.U32 R0, R0, 0x100000, RZ ;  /* 0x0010000000007824 */ /* 0x000fe200078e00ff */
[----:B------:R-:W-:-:S04]  /*6730*/  LEA R3, R3, 0x3b800000, 0x17 ;  /* 0x3b80000003037811 */ /* 0x000fc800078eb8ff */
[----:B------:R-:W-:-:S05]  /*6740*/  LOP3.LUT R0, R3, R0, R7, 0xfe, !PT ;  /* 0x0000000003007212 */ /* 0x000fca00078efe07 */
[----:B------:R-:W-:-:S04]  /*6750*/  FMUL.FTZ R0, R0, 1 ;  /* 0x3f80000000007820 */ /* 0x000fc80000410000 */
[----:B------:R0:W1:Y:S01]  /*6760*/  F2F.F64.F32 R16, R0 ;  /* 0x0000000000107310 */ /* 0x0000620000201800 */
[----:B------:R-:W-:Y:S05]  /*6770*/  BRA `(.L_x_3426) ;  /* 0x0000000400147947 */ /* 0x000fea0003800000 */
.L_x_3439:
        /* <DEDUP_REMOVED lines=21> */
.L_x_3444:
[----:B------:R-:W-:Y:S05]  /*68d0*/  BSYNC.RECONVERGENT B0 ;  /* 0x0000000000007941 */ /* 0x000fea0003800200 */
.L_x_3443:
[----:B------:R-:W-:Y:S01]  /*68e0*/  IMAD.SHL.U32 R0, R0, 0x200000, RZ ;  /* 0x0020000000007824 */ /* 0x000fe200078e00ff */
[----:B------:R-:W-:-:S04]  /*68f0*/  LEA R3, R3, 0x37800000, 0x17 ;  /* 0x3780000003037811 */ /* 0x000fc800078eb8ff */
[----:B------:R-:W-:-:S05]  /*6900*/  LOP3.LUT R0, R3, R0, R7, 0xfe, !PT ;  /* 0x0000000003007212 */ /* 0x000fca00078efe07 */
[----:B------:R-:W-:-:S04]  /*6910*/  FMUL.FTZ R0, R0, 1 ;  /* 0x3f80000000007820 */ /* 0x000fc80000410000 */
[----:B------:R0:W1:Y:S01]  /*6920*/  F2F.F64.F32 R16, R0 ;  /* 0x0000000000107310 */ /* 0x0000620000201800 */
[----:B------:R-:W-:Y:S05]  /*6930*/  BRA `(.L_x_3426) ;  /* 0x0000000000a47947 */ /* 0x000fea0003800000 */
.L_x_3438:
        /* <DEDUP_REMOVED lines=18> */
.L_x_3425:
        /* <DEDUP_REMOVED lines=16> */
.L_x_3447:
[----:B------:R-:W-:Y:S01]  /*6b60*/  CS2R R16, SRZ ;  /* 0x0000000000107805 */ /* 0x000fe2000001ff00 */
[----:B------:R-:W-:Y:S06]  /*6b70*/  BRA `(.L_x_3426) ;  /* 0x0000000000147947 */ /* 0x000fec0003800000 */
.L_x_3446:
[----:B------:R-:W2:Y:S02]  /*6b80*/  LDG.E.64 R16, desc[UR36][R4.64] ;  /* 0x0000002404107981 */ /* 0x000ea4000c1e1b00 */
[----:B--2---:R-:W0:Y:S01]  /*6b90*/  I2F.F64.U64 R16, R16 ;  /* 0x0000001000107312 */ /* 0x004e220000301800 */
[----:B------:R-:W-:Y:S05]  /*6ba0*/  BRA `(.L_x_3426) ;  /* 0x0000000000087947 */ /* 0x000fea0003800000 */
.L_x_3445:
[----:B------:R-:W2:Y:S02]  /*6bb0*/  LDG.E R4, desc[UR36][R4.64] ;  /* 0x0000002404047981 */ /* 0x000ea4000c1e1900 */
[----:B--2---:R0:W1:Y:S02]  /*6bc0*/  I2F.F64.U32 R16, R4 ;  /* 0x0000000400107312 */ /* 0x0040640000201800 */
.L_x_3426:
[----:B------:R-:W-:Y:S05]  /*6bd0*/  BSYNC.RECONVERGENT B6 ;  /* 0x0000000000067941 */ /* 0x000fea0003800200 */
.L_x_3420:
[----:B0-----:R-:W0:Y:S01]  /*6be0*/  LDC.64 R4, c[0x0][0x398] ;  /* 0x0000e600ff047b82 */ /* 0x001e220000000a00 */
[----:B------:R-:W3:Y:S01]  /*6bf0*/  LDCU UR5, c[0x0][0x3ac] ;  /* 0x00007580ff0577ac */ /* 0x000ee20008000800 */
        /* <DEDUP_REMOVED lines=17> */
.L_x_3451:
[----:B------:R-:W3:Y:S02]  /*6d10*/  LDG.E.U8 R4, desc[UR36][R4.64] ;  /* 0x0000002404047981 */ /* 0x000ee4000c1e1100 */
[----:B---3--:R0:W3:Y:S01]  /*6d20*/  I2F.F64.U16 R18, R4 ;  /* 0x0000000400127312 */ /* 0x0080e20000101800 */
[----:B------:R-:W-:Y:S05]  /*6d30*/  BRA `(.L_x_3419) ;  /* 0x0000000c00587947 */ /* 0x000fea0003800000 */
.L_x_3450:
        /* <DEDUP_REMOVED lines=9> */
.L_x_3454:
[----:B------:R-:W3:Y:S02]  /*6dd0*/  LDG.E R4, desc[UR36][R4.64] ;  /* 0x0000002404047981 */ /* 0x000ee4000c1e1900 */
[----:B---3--:R0:W3:Y:S01]  /*6de0*/  I2F.F64 R18, R4 ;  /* 0x0000000400127312 */ /* 0x0080e20000201c00 */
[----:B------:R-:W-:Y:S05]  /*6df0*/  BRA `(.L_x_3419) ;  /* 0x0000000c00287947 */ /* 0x000fea0003800000 */
.L_x_3453:
[----:B------:R-:W3:Y:S02]  /*6e00*/  LDG.E.U16 R4, desc[UR36][R4.64] ;  /* 0x0000002404047981 */ /* 0x000ee4000c1e1500 */
[----:B---3--:R0:W3:Y:S01]  /*6e10*/  I2F.F64.S16 R18, R4 ;  /* 0x0000000400127312 */ /* 0x0080e20000101c00 */
[----:B------:R-:W-:Y:S05]  /*6e20*/  BRA `(.L_x_3419) ;  /* 0x0000000c001c7947 */ /* 0x000fea0003800000 */
.L_x_3449:
        /* <DEDUP_REMOVED lines=10> */
.L_x_3456:
[----:B------:R-:W3:Y:S02]  /*6ed0*/  LDG.E.U16 R0, desc[UR36][R4.64] ;  /* 0x0000002404007981 */ /* 0x000ee4000c1e1500 */
[----:B---3--:R-:W-:-:S05]  /*6ee0*/  HADD2.F32 R0, -RZ, R0.H0_H0 ;  /* 0x20000000ff007230 */ /* 0x008fca0000004100 */
[----:B------:R-:W-:-:S04]  /*6ef0*/  FMUL.FTZ R0, R0, 1 ;  /* 0x3f80000000007820 */ /* 0x000fc80000410000 */
[----:B------:R0:W3:Y:S01]  /*6f00*/  F2F.F64.F32 R18, R0 ;  /* 0x0000000000127310 */ /* 0x0000e20000201800 */
[----:B------:R-:W-:Y:S05]  /*6f10*/  BRA `(.L_x_3419) ;  /* 0x0000000800e07947 */ /* 0x000fea0003800000 */
.L_x_3455:
        /* <DEDUP_REMOVED lines=10> */
.L_x_3458:
[----:B------:R-:W3:Y:S02]  /*6fc0*/  LDG.E.U16 R4, desc[UR36][R4.64] ;  /* 0x0000002404047981 */ /* 0x000ee4000c1e1500 */
[----:B---3--:R-:W-:-:S05]  /*6fd0*/  HADD2.F32 R0, -RZ, R4.H0_H0 ;  /* 0x20000004ff007230 */ /* 0x008fca0000004100 */
[----:B------:R-:W-:-:S04]  /*6fe0*/  FMUL.FTZ R0, R0, 1 ;  /* 0x3f80000000007820 */ /* 0x000fc80000410000 */
[----:B------:R0:W3:Y:S01]  /*6ff0*/  F2F.F64.F32 R18, R0 ;  /* 0x0000000000127310 */ /* 0x0000e20000201800 */
[----:B------:R-:W-:Y:S05]  /*7000*/  BRA `(.L_x_3419) ;  /* 0x0000000800a47947 */ /* 0x000fea0003800000 */
.L_x_3457:
[----:B------:R0:W5:Y:S01]  /*7010*/  LDG.E.64 R18, desc[UR36][R4.64] ;  /* 0x0000002404127981 */ /* 0x000162000c1e1b00 */
[----:B------:R-:W-:Y:S05]  /*7020*/  BRA `(.L_x_3419) ;  /* 0x00000008009c7947 */ /* 0x000fea0003800000 */
.L_x_3448:
        /* <DEDUP_REMOVED lines=13> */
.L_x_3461:
[----:B------:R0:W5:Y:S01]  /*7100*/  LDG.E.64 R18, desc[UR36][R4.64] ;  /* 0x0000002404127981 */ /* 0x000162000c1e1b00 */
[----:B------:R-:W-:Y:S05]  /*7110*/  BRA `(.L_x_3419) ;  /* 0x0000000800607947 */ /* 0x000fea0003800000 */
.L_x_3460:
        /* <DEDUP_REMOVED lines=27> */
.L_x_3463:
        /* <DEDUP_REMOVED lines=15> */
.L_x_3462:
[----:B------:R-:W3:Y:S02]  /*73c0*/  LDG.E.U16 R0, desc[UR36][R4.64] ;  /* 0x0000002404007981 */ /* 0x000ee4000c1e1500 */
[----:B---3--:R-:W-:-:S04]  /*73d0*/  IMAD.U32 R0, R0, 0x10000, RZ ;  /* 0x0001000000007824 */ /* 0x008fc800078e00ff */
[----:B------:R-:W-:-:S04]  /*73e0*/  FMUL.FTZ R0, R0, 1 ;  /* 0x3f80000000007820 */ /* 0x000fc80000410000 */
[----:B------:R0:W3:Y:S01]  /*73f0*/  F2F.F64.F32 R18, R0 ;  /* 0x0000000000127310 */ /* 0x0000e20000201800 */
[----:B------:R-:W-:Y:S05]  /*7400*/  BRA `(.L_x_3419) ;  /* 0x0000000400a47947 */ /* 0x000fea0003800000 */
.L_x_3459:
        /* <DEDUP_REMOVED lines=11> */
.L_x_3466:
[----:B------:R-:W3:Y:S02]  /*74c0*/  LDG.E.U8 R4, desc[UR36][R4.64] ;  /* 0x0000002404047981 */ /* 0x000ee4000c1e1100 */
        /* <DEDUP_REMOVED lines=19> */
.L_x_3468:
[----:B------:R-:W-:Y:S05]  /*7600*/  BSYNC.RECONVERGENT B0 ;  /* 0x0000000000007941 */ /* 0x000fea0003800200 */
.L_x_3467:
[----:B------:R-:W-:Y:S01]  /*7610*/  IMAD.SHL.U32 R0, R0, 0x100000, RZ ;  /* 0x0010000000007824 */ /* 0x000fe200078e00ff */
[----:B------:R-:W-:-:S04]  /*7620*/  LEA R3, R3, 0x3b800000, 0x17 ;  /* 0x3b80000003037811 */ /* 0x000fc800078eb8ff */
[----:B------:R-:W-:-:S05]  /*7630*/  LOP3.LUT R0, R3, R0, R7, 0xfe, !PT ;  /* 0x0000000003007212 */ /* 0x000fca00078efe07 */
[----:B------:R-:W-:-:S04]  /*7640*/  FMUL.FTZ R0, R0, 1 ;  /* 0x3f80000000007820 */ /* 0x000fc80000410000 */
[----:B------:R0:W3:Y:S01]  /*7650*/  F2F.F64.F32 R18, R0 ;  /* 0x0000000000127310 */ /* 0x0000e20000201800 */
[----:B------:R-:W-:Y:S05]  /*7660*/  BRA `(.L_x_3419) ;  /* 0x00000004000c7947 */ /* 0x000fea0003800000 */
.L_x_3465:
        /* <DEDUP_REMOVED lines=20> */
.L_x_3470:
[----:B------:R-:W-:Y:S05]  /*77b0*/  BSYNC.RECONVERGENT B0 ;  /* 0x0000000000007941 */ /* 0x000fea0003800200 */
.L_x_3469:
[----:B------:R-:W-:Y:S01]  /*77c0*/  IMAD.SHL.U32 R0, R0, 0x200000, RZ ;  /* 0x0020000000007824 */ /* 0x000fe200078e00ff */
[----:B------:R-:W-:-:S04]  /*77d0*/  LEA R3, R3, 0x37800000, 0x17 ;  /* 0x3780000003037811 */ /* 0x000fc800078eb8ff */
[----:B------:R-:W-:-:S05]  /*77e0*/  LOP3.LUT R0, R3, R0, R7, 0xfe, !PT ;  /* 0x0000000003007212 */ /* 0x000fca00078efe07 */
[----:B------:R-:W-:-:S04]  /*77f0*/  FMUL.FTZ R0, R0, 1 ;  /* 0x3f80000000007820 */ /* 0x000fc80000410000 */
[----:B------:R0:W3:Y:S01]  /*7800*/  F2F.F64.F32 R18, R0 ;  /* 0x0000000000127310 */ /* 0x0000e20000201800 */
[----:B------:R-:W-:Y:S05]  /*7810*/  BRA `(.L_x_3419) ;  /* 0x0000000000a07947 */ /* 0x000fea0003800000 */
.L_x_3464:
        /* <DEDUP_REMOVED lines=18> */
.L_x_3452:
        /* <DEDUP_REMOVED lines=16> */
.L_x_3473:
[----:B------:R-:W-:Y:S05]  /*7a40*/  BRA `(.L_x_3419) ;  /* 0x0000000000147947 */ /* 0x000fea0003800000 */
.L_x_3472:
[----:B------:R-:W3:Y:S02]  /*7a50*/  LDG.E.64 R18, desc[UR36][R4.64] ;  /* 0x0000002404127981 */ /* 0x000ee4000c1e1b00 */
[----:B---3--:R-:W0:Y:S01]  /*7a60*/  I2F.F64.U64 R18, R18 ;  /* 0x0000001200127312 */ /* 0x008e220000301800 */
[----:B------:R-:W-:Y:S05]  /*7a70*/  BRA `(.L_x_3419) ;  /* 0x0000000000087947 */ /* 0x000fea0003800000 */
.L_x_3471:
[----:B------:R-:W3:Y:S02]  /*7a80*/  LDG.E R4, desc[UR36][R4.64] ;  /* 0x0000002404047981 */ /* 0x000ee4000c1e1900 */
[----:B---3--:R0:W3:Y:S02]  /*7a90*/  I2F.F64.U32 R18, R4 ;  /* 0x0000000400127312 */ /* 0x0080e40000201800 */
.L_x_3419:
[----:B------:R-:W-:Y:S05]  /*7aa0*/  BSYNC.RECONVERGENT B7 ;  /* 0x0000000000077941 */ /* 0x000fea0003800200 */
.L_x_3418:
[----:B012--5:R-:W-:Y:S01]  /*7ab0*/  DMUL R34, R34, R28 ;  /* 0x0000001c22227228 */ /* 0x027fe20000000000 */
[----:B------:R-:W0:Y:S01]  /*7ac0*/  LDC.U8 R22, c[0x0][0x3b0] ;  /* 0x0000ec00ff167b82 */ /* 0x000e220000000000 */
[----:B------:R-:W-:Y:S01]  /*7ad0*/  DSETP.GT.AND P0, PT, R28, RZ, PT ;  /* 0x000000ff1c00722a */ /* 0x000fe20003f04000 */
[----:B------:R-:W-:Y:S01]  /*7ae0*/  BSSY.RECONVERGENT B7, `(.L_x_3474) ;  /* 0x0000366000077945 */ /* 0x000fe20003800200 */
[----:B----4-:R-:W-:-:S03]  /*7af0*/  DMUL R36, R36, R30 ;  /* 0x0000001e24247228 */ /* 0x010fc60000000000 */
[----:B------:R-:W-:Y:S01]  /*7b00*/  BSSY.RELIABLE B6, `(.L_x_3475) ;  /* 0x0000251000067945 */ /* 0x000fe20003800100 */
[----:B------:R-:W-:Y:S02]  /*7b10*/  DSETP.GT.AND P2, PT, R30, RZ, PT ;  /* 0x000000ff1e00722a */ /* 0x000fe40003f44000 */
[----:B---3--:R-:W-:Y:S01]  /*7b20*/  DMUL R24, R24, R26 ;  /* 0x0000001a18187228 */ /* 0x008fe20000000000 */
[----:B------:R-:W-:Y:S01]  /*7b30*/  FSEL R28, R28, R34, P0 ;  /* 0x000000221c1c7208 */ /* 0x000fe20000000000 */
[----:B------:R-:W-:Y:S01]  /*7b40*/  DMUL R18, R16, R18 ;  /* 0x0000001210127228 */ /* 0x000fe20000000000 */
[----:B------:R-:W-:Y:S01]  /*7b50*/  FSEL R29, R29, R35, P0 ;  /* 0x000000231d1d7208 */ /* 0x000fe20000000000 */
[----:B------:R-:W-:Y:S01]  /*7b60*/  DSETP.GT.AND P1, PT, R26, RZ, PT ;  /* 0x000000ff1a00722a */ /* 0x000fe20003f24000 */
[----:B------:R-:W-:Y:S02]  /*7b70*/  ISETP.GE.AND P0, PT, R2, R23, PT ;  /* 0x000000170200720c */ /* 0x000fe40003f06270 */
[----:B------:R-:W-:-:S02]  /*7b80*/  FSEL R4, R30, R36, P2 ;  /* 0x000000241e047208 */ /* 0x000fc40001000000 */
[----:B------:R-:W-:Y:S01]  /*7b90*/  FSEL R5, R31, R37, P2 ;  /* 0x000000251f057208 */ /* 0x000fe20001000000 */
[----:B------:R-:W-:Y:S01]  /*7ba0*/  DSETP.GT.AND P2, PT, R16, RZ, PT ;  /* 0x000000ff1000722a */ /* 0x000fe20003f44000 */
[----:B------:R-:W-:Y:S02]  /*7bb0*/  FSEL R24, R26, R24, P1 ;  /* 0x000000181a187208 */ /* 0x000fe40000800000 */
[----:B------:R-:W-:-:S03]  /*7bc0*/  FSEL R25, R27, R25, P1 ;  /* 0x000000191b197208 */ /* 0x000fc60000800000 */
[----:B------:R-:W-:Y:S02]  /*7bd0*/  FSEL R16, R16, R18, P2 ;  /* 0x0000001210107208 */ /* 0x000fe40001000000 */
[----:B------:R-:W-:Y:S01]  /*7be0*/  FSEL R17, R17, R19, P2 ;  /* 0x0000001311117208 */ /* 0x000fe20001000000 */
[----:B------:R-:W-:Y:S06]  /*7bf0*/  @P0 BRA `(.L_x_3476) ;  /* 0x0000002000f80947 */ /* 0x000fec0003800000 */
[----:B------:R-:W1:Y:S01]  /*7c00*/  LDCU UR4, c[0x0][0x3b4] ;  /* 0x00007680ff0477ac */ /* 0x000e620008000800 */
[----:B------:R-:W2:Y:S01]  /*7c10*/  LDC.64 R8, c[0x0][0x388] ;  /* 0x0000e200ff087b82 */ /* 0x000ea20000000a00 */
[----:B------:R-:W-:Y:S01]  /*7c20*/  IMAD R0, R33, 0x200, R2 ;  /* 0x0000020021007824 */ /* 0x000fe200078e0202 */
[----:B0-----:R-:W-:Y:S01]  /*7c30*/  PRMT R6, R22, 0x9910, RZ ;  /* 0x0000991016067816 */ /* 0x001fe200000000ff */
[----:B------:R-:W-:Y:S02]  /*7c40*/  VIADD R18, R2, 0x80 ;  /* 0x0000008002127836 */ /* 0x000fe40000000000 */
[----:B-1----:R-:W-:Y:S02]  /*7c50*/  IMAD R3, R0, UR4, RZ ;  /* 0x0000000400037c24 */ /* 0x002fe4000f8e02ff */
[----:B------:R-:W-:-:S05]  /*7c60*/  IMAD.MOV.U32 R0, RZ, RZ, R6 ;  /* 0x000000ffff007224 */ /* 0x000fca00078e0006 */
[----:B------:R-:W-:Y:S02]  /*7c70*/  ISETP.GT.AND P0, PT, R0, 0x9, PT ;  /* 0x000000090000780c */ /* 0x000fe40003f04270 */
[----:B--2---:R-:W-:-:S05]  /*7c80*/  IADD3 R8, P1, PT, R3, R8, RZ ;  /* 0x0000000803087210 */ /* 0x004fca0007f3e0ff */
        /* <DEDUP_REMOVED lines=10> */
[----:B------:R-:W0:Y:S01]  /*7d30*/  F2I.F64.TRUNC R5, R4 ;  /* 0x0000000400057311 */ /* 0x000e22000030d100 */
[----:B------:R-:W-:Y:S01]  /*7d40*/  IMAD.MOV.U32 R2, RZ, RZ, R18 ;  /* 0x000000ffff027224 */ /* 0x000fe200078e0012 */
[----:B0-----:R0:W-:Y:S01]  /*7d50*/  STG.E.U8 desc[UR36][R8.64], R5 ;  /* 0x0000000508007986 */ /* 0x0011e2000c101124 */
[----:B------:R-:W-:Y:S05]  /*7d60*/  BRA `(.L_x_3482) ;  /* 0x0000001000487947 */ /* 0x000fea0003800000 */
.L_x_3480:
[----:B------:R-:W0:Y:S01]  /*7d70*/  F2I.S64.F64.TRUNC R4, R4 ;  /* 0x0000000400047311 */ /* 0x000e22000030d900 */
[----:B------:R-:W-:Y:S02]  /*7d80*/  IMAD.MOV.U32 R2, RZ, RZ, R18 ;  /* 0x000000ffff027224 */ /* 0x000fe400078e0012 */
[----:B0-----:R-:W-:-:S05]  /*7d90*/  IMAD.MOV.U32 R3, RZ, RZ, R4 ;  /* 0x000000ffff037224 */ /* 0x001fca00078e0004 */
[----:B------:R0:W-:Y:S01]  /*7da0*/  STG.E.U8 desc[UR36][R8.64], R3 ;  /* 0x0000000308007986 */ /* 0x0001e2000c101124 */
[----:B------:R-:W-:Y:S05]  /*7db0*/  BRA `(.L_x_3482) ;  /* 0x0000001000347947 */ /* 0x000fea0003800000 */
.L_x_3479:
[----:B------:R-:W-:-:S13]  /*7dc0*/  ISETP.NE.AND P0, PT, R0, 0x2, PT ;  /* 0x000000020000780c */ /* 0x000fda0003f05270 */
[----:B------:R-:W-:Y:S05]  /*7dd0*/  @!P0 BRA `(.L_x_3483) ;  /* 0x0000000000308947 */ /* 0x000fea0003800000 */
[----:B------:R-:W-:-:S13]  /*7de0*/  ISETP.NE.AND P0, PT, R0, 0x3, PT ;  /* 0x000000030000780c */ /* 0x000fda0003f05270 */
[----:B------:R-:W-:Y:S05]  /*7df0*/  @!P0 BRA `(.L_x_3484) ;  /* 0x0000000000188947 */ /* 0x000fea0003800000 */
[----:B------:R-:W-:-:S13]  /*7e00*/  ISETP.NE.AND P0, PT, R0, 0x4, PT ;  /* 0x000000040000780c */ /* 0x000fda0003f05270 */
[----:B------:R-:W-:Y:S05]  /*7e10*/  @P0 BRA `(.L_x_3481) ;  /* 0x0000000c00640947 */ /* 0x000fea0003800000 */
[----:B------:R-:W0:Y:S01]  /*7e20*/  F2I.S64.F64.TRUNC R4, R4 ;  /* 0x0000000400047311 */ /* 0x000e22000030d900 */
[----:B------:R-:W-:Y:S01]  /*7e30*/  IMAD.MOV.U32 R2, RZ, RZ, R18 ;  /* 0x000000ffff027224 */ /* 0x000fe200078e0012 */
[----:B0-----:R0:W-:Y:S01]  /*7e40*/  STG.E.64 desc[UR36][R8.64], R4 ;  /* 0x0000000408007986 */ /* 0x0011e2000c101b24 */
[----:B------:R-:W-:Y:S05]  /*7e50*/  BRA `(.L_x_3482) ;  /* 0x00000010000c7947 */ /* 0x000fea0003800000 */
.L_x_3484:
[----:B------:R-:W0:Y:S01]  /*7e60*/  F2I.F64.TRUNC R5, R4 ;  /* 0x0000000400057311 */ /* 0x000e22000030d100 */
[----:B------:R-:W-:Y:S01]  /*7e70*/  IMAD.MOV.U32 R2, RZ, RZ, R18 ;  /* 0x000000ffff027224 */ /* 0x000fe200078e0012 */
[----:B0-----:R0:W-:Y:S01]  /*7e80*/  STG.E desc[UR36][R8.64], R5 ;  /* 0x0000000508007986 */ /* 0x0011e2000c101924 */
[----:B------:R-:W-:Y:S05]  /*7e90*/  BRA `(.L_x_3482) ;  /* 0x0000000c00fc7947 */ /* 0x000fea0003800000 */
.L_x_3483:
[----:B------:R-:W0:Y:S01]  /*7ea0*/  F2I.F64.TRUNC R5, R4 ;  /* 0x0000000400057311 */ /* 0x000e22000030d100 */
[----:B------:R-:W-:Y:S01]  /*7eb0*/  IMAD.MOV.U32 R2, RZ, RZ, R18 ;  /* 0x000000ffff027224 */ /* 0x000fe200078e0012 */
[----:B0-----:R0:W-:Y:S01]  /*7ec0*/  STG.E.U16 desc[UR36][R8.64], R5 ;  /* 0x0000000508007986 */ /* 0x0011e2000c101524 */
[----:B------:R-:W-:Y:S05]  /*7ed0*/  BRA `(.L_x_3482) ;  /* 0x0000000c00ec7947 */ /* 0x000fea0003800000 */
.L_x_3478:
[----:B------:R-:W-:-:S13]  /*7ee0*/  ISETP.GT.AND P0, PT, R0, 0x6, PT ;  /* 0x000000060000780c */ /* 0x000fda0003f04270 */
[----:B------:R-:W-:Y:S05]  /*7ef0*/  @P0 BRA `(.L_x_3485) ;  /* 0x0000000000540947 */ /* 0x000fea0003800000 */
[----:B------:R-:W-:-:S13]  /*7f00*/  ISETP.NE.AND P0, PT, R0, 0x5, PT ;  /* 0x000000050000780c */ /* 0x000fda0003f05270 */
[----:B------:R-:W-:Y:S05]  /*7f10*/  @!P0 BRA `(.L_x_3486) ;  /* 0x0000000000288947 */ /* 0x000fea0003800000 */
[----:B------:R-:W-:-:S13]  /*7f20*/  ISETP.NE.AND P0, PT, R0, 0x6, PT ;  /* 0x000000060000780c */ /* 0x000fda0003f05270 */
[----:B------:R-:W-:Y:S05]  /*7f30*/  @P0 BRA `(.L_x_3481) ;  /* 0x0000000c001c0947 */ /* 0x000fea0003800000 */
[----:B------:R-:W-:Y:S01]  /*7f40*/  UMOV UR4, 0xf0000000 ;  /* 0xf000000000047882 */ /* 0x000fe20000000000 */
[----:B------:R-:W-:Y:S01]  /*7f50*/  UMOV UR5, 0x380fffff ;  /* 0x380fffff00057882 */ /* 0x000fe20000000000 */
[----:B------:R-:W0:Y:S01]  /*7f60*/  F2F.F32.F64 R3, R4 ;  /* 0x0000000400037310 */ /* 0x000e220000301000 */
[----:B------:R-:W-:Y:S01]  /*7f70*/  DSETP.GEU.AND P0, PT, |R4|, UR4, PT ;  /* 0x0000000404007e2a */ /* 0x000fe2000bf0e200 */
[----:B------:R-:W-:-:S13]  /*7f80*/  IMAD.MOV.U32 R2, RZ, RZ, R18 ;  /* 0x000000ffff027224 */ /* 0x000fda00078e0012 */
[----:B0-----:R-:W-:-:S05]  /*7f90*/  @!P0 FMUL R3, R3, 1.175494350822287508e-38 ;  /* 0x0080000003038820 */ /* 0x001fca0000400000 */
[----:B------:R3:W-:Y:S01]  /*7fa0*/  STG.E desc[UR36][R8.64], R3 ;  /* 0x0000000308007986 */ /* 0x0007e2000c101924 */
[----:B------:R-:W-:Y:S05]  /*7fb0*/  BRA `(.L_x_3482) ;  /* 0x0000000c00b47947 */ /* 0x000fea0003800000 */
.L_x_3486:
[----:B------:R-:W-:Y:S01]  /*7fc0*/  UMOV UR4, 0xf0000000 ;  /* 0xf000000000047882 */ /* 0x000fe20000000000 */
[----:B------:R-:W-:Y:S01]  /*7fd0*/  UMOV UR5, 0x380fffff ;  /* 0x380fffff00057882 */ /* 0x000fe20000000000 */
[----:B------:R-:W0:Y:S01]  /*7fe0*/  F2F.F32.F64 R0, R4 ;  /* 0x0000000400007310 */ /* 0x000e220000301000 */
[----:B------:R-:W-:Y:S01]  /*7ff0*/  DSETP.GEU.AND P0, PT, |R4|, UR4, PT ;  /* 0x0000000404007e2a */ /* 0x000fe2000bf0e200 */
[----:B------:R-:W-:-:S13]  /*8000*/  IMAD.MOV.U32 R2, RZ, RZ, R18 ;  /* 0x000000ffff027224 */ /* 0x000fda00078e0012 */
[----:B0-----:R-:W-:-:S05]  /*8010*/  @!P0 FMUL R0, R0, 1.175494350822287508e-38 ;  /* 0x0080000000008820 */ /* 0x001fca0000400000 */
[----:B------:R-:W-:-:S05]  /*8020*/  F2FP.F16.F32.PACK_AB R0, RZ, R0 ;  /* 0x00000000ff00723e */ /* 0x000fca00000000ff */
[----:B------:R4:W-:Y:S01]  /*8030*/  STG.E.U16 desc[UR36][R8.64], R0 ;  /* 0x0000000008007986 */ /* 0x0009e2000c101524 */
[----:B------:R-:W-:Y:S05]  /*8040*/  BRA `(.L_x_3482) ;  /* 0x0000000c00907947 */ /* 0x000fea0003800000 */
.L_x_3485:
[----:B------:R-:W-:-:S13]  /*8050*/  ISETP.NE.AND P0, PT, R0, 0x7, PT ;  /* 0x000000070000780c */ /* 0x000fda0003f05270 */
[----:B------:R-:W-:Y:S05]  /*8060*/  @!P0 BRA `(.L_x_3487) ;  /* 0x00000000005c8947 */ /* 0x000fea0003800000 */
        /* <DEDUP_REMOVED lines=8> */
[----:B------:R-:W-:Y:S02]  /*80f0*/  IMAD.MOV.U32 R7, RZ, RZ, RZ ;  /* 0x000000ffff077224 */ /* 0x000fe400078e00ff */
[----:B------:R-:W-:-:S11]  /*8100*/  IMAD.MOV.U32 R2, RZ, RZ, R18 ;  /* 0x000000ffff027224 */ /* 0x000fd600078e0012 */
[----:B0-----:R-:W-:-:S05]  /*8110*/  @!P0 FMUL R6, R6, 1.175494350822287508e-38 ;  /* 0x0080000006068820 */ /* 0x001fca0000400000 */
[----:B------:R1:W-:Y:S01]  /*8120*/  STG.E.64 desc[UR36][R8.64], R6 ;  /* 0x0000000608007986 */ /* 0x0003e2000c101b24 */
[----:B------:R-:W-:Y:S05]  /*8130*/  BRA `(.L_x_3482) ;  /* 0x0000000c00547947 */ /* 0x000fea0003800000 */
.L_x_3488:
[----:B------:R-:W-:Y:S01]  /*8140*/  UMOV UR4, 0xf0000000 ;  /* 0xf000000000047882 */ /* 0x000fe20000000000 */
[----:B------:R-:W-:Y:S01]  /*8150*/  UMOV UR5, 0x380fffff ;  /* 0x380fffff00057882 */ /* 0x000fe20000000000 */
[----:B------:R-:W0:Y:S01]  /*8160*/  F2F.F32.F64 R0, R4 ;  /* 0x0000000400007310 */ /* 0x000e220000301000 */
[----:B------:R-:W-:Y:S01]  /*8170*/  DSETP.GEU.AND P0, PT, |R4|, UR4, PT ;  /* 0x0000000404007e2a */ /* 0x000fe2000bf0e200 */
[----:B------:R-:W-:-:S13]  /*8180*/  IMAD.MOV.U32 R2, RZ, RZ, R18 ;  /* 0x000000ffff027224 */ /* 0x000fda00078e0012 */
[----:B0-----:R-:W-:-:S05]  /*8190*/  @!P0 FMUL R0, R0, 1.175494350822287508e-38 ;  /* 0x0080000000008820 */ /* 0x001fca0000400000 */
[----:B------:R-:W-:-:S04]  /*81a0*/  F2FP.F16.F32.PACK_AB R3, RZ, R0 ;  /* 0x00000000ff03723e */ /* 0x000fc800000000ff */
[----:B------:R-:W-:-:S05]  /*81b0*/  PRMT R3, R3, 0x5410, RZ ;  /* 0x0000541003037816 */ /* 0x000fca00000000ff */
[----:B------:R2:W-:Y:S01]  /*81c0*/  STG.E desc[UR36][R8.64], R3 ;  /* 0x0000000308007986 */ /* 0x0005e2000c101924 */
[----:B------:R-:W-:Y:S05]  /*81d0*/  BRA `(.L_x_3482) ;  /* 0x0000000c002c7947 */ /* 0x000fea0003800000 */
.L_x_3487:
[----:B------:R0:W-:Y:S01]  /*81e0*/  STG.E.64 desc[UR36][R8.64], R4 ;  /* 0x0000000408007986 */ /* 0x0001e2000c101b24 */
[----:B------:R-:W-:Y:S01]  /*81f0*/  IMAD.MOV.U32 R2, RZ, RZ, R18 ;  /* 0x000000ffff027224 */ /* 0x000fe200078e0012 */
[----:B------:R-:W-:Y:S06]  /*8200*/  BRA `(.L_x_3482) ;  /* 0x0000000c00207947 */ /* 0x000fec0003800000 */
.L_x_3477:
        /* <DEDUP_REMOVED lines=8> */
[----:B------:R-:W-:Y:S01]  /*8290*/  DSETP.NEU.AND P0, PT, R4, RZ, PT ;  /* 0x000000ff0400722a */ /* 0x000fe20003f0d000 */
[----:B------:R-:W-:-:S05]  /*82a0*/  IMAD.MOV.U32 R2, RZ, RZ, R18 ;  /* 0x000000ffff027224 */ /* 0x000fca00078e0012 */
[----:B------:R-:W-:-:S05]  /*82b0*/  SEL R3, RZ, 0x1, !P0 ;  /* 0x00000001ff037807 */ /* 0x000fca0004000000 */
[----:B------:R0:W-:Y:S01]  /*82c0*/  STG.E.U8 desc[UR36][R8.64], R3 ;  /* 0x0000000308007986 */ /* 0x0001e2000c101124 */
[----:B------:R-:W-:Y:S05]  /*82d0*/  BRA `(.L_x_3482) ;  /* 0x0000000800ec7947 */ /* 0x000fea0003800000 */
.L_x_3491:
[----:B------:R-:W-:Y:S01]  /*82e0*/  CS2R R6, SRZ ;  /* 0x0000000000067805 */ /* 0x000fe2000001ff00 */
[----:B------:R-:W-:-:S04]  /*82f0*/  IMAD.MOV.U32 R2, RZ, RZ, R18 ;  /* 0x000000ffff027224 */ /* 0x000fc800078e0012 */
[----:B------:R0:W-:Y:S01]  /*8300*/  STG.E.128 desc[UR36][R8.64], R4 ;  /* 0x0000000408007986 */ /* 0x0001e2000c101d24 */
[----:B------:R-:W-:Y:S05]  /*8310*/  BRA `(.L_x_3482) ;  /* 0x0000000800dc7947 */ /* 0x000fea0003800000 */
.L_x_3490:
        /* <DEDUP_REMOVED lines=23> */
.L_x_3495:
[----:B------:R-:W-:Y:S05]  /*8490*/  BSYNC.RECONVERGENT B0 ;  /* 0x0000000000007941 */ /* 0x000fea0003800200 */
.L_x_3494:
[----:B------:R-:W-:Y:S01]  /*84a0*/  LOP3.LUT R3, R0, 0x80, R3, 0xf8, !PT ;  /* 0x0000008000037812 */ /* 0x000fe200078ef803 */
[----:B------:R-:W-:-:S04]  /*84b0*/  IMAD.MOV.U32 R2, RZ, RZ, R18 ;  /* 0x000000ffff027224 */ /* 0x000fc800078e0012 */
[----:B------:R0:W-:Y:S01]  /*84c0*/  STG.E.U8 desc[UR36][R8.64], R3 ;  /* 0x0000000308007986 */ /* 0x0001e2000c101124 */
[----:B------:R-:W-:Y:S05]  /*84d0*/  BRA `(.L_x_3482) ;  /* 0x00000008006c7947 */ /* 0x000fea0003800000 */
.L_x_3493:
        /* <DEDUP_REMOVED lines=19> */
.L_x_3497:
[----:B------:R-:W-:Y:S05]  /*8610*/  BSYNC.RECONVERGENT B0 ;  /* 0x0000000000007941 */ /* 0x000fea0003800200 */
.L_x_3496:
[----:B------:R-:W-:Y:S01]  /*8620*/  LOP3.LUT R3, R0, 0x80, R3, 0xf8, !PT ;  /* 0x0000008000037812 */ /* 0x000fe200078ef803 */
[----:B------:R-:W-:-:S04]  /*8630*/  IMAD.MOV.U32 R2, RZ, RZ, R18 ;  /* 0x000000ffff027224 */ /* 0x000fc800078e0012 */
[----:B------:R0:W-:Y:S01]  /*8640*/  STG.E.U8 desc[UR36][R8.64], R3 ;  /* 0x0000000308007986 */ /* 0x0001e2000c101124 */
[----:B------:R-:W-:Y:S05]  /*8650*/  BRA `(.L_x_3482) ;  /* 0x00000008000c7947 */ /* 0x000fea0003800000 */
.L_x_3492:
[----:B------:R-:W-:Y:S01]  /*8660*/  UMOV UR4, 0xf0000000 ;  /* 0xf000000000047882 */ /* 0x000fe20000000000 */
[----:B------:R-:W-:Y:S01]  /*8670*/  UMOV UR5, 0x380fffff ;  /* 0x380fffff00057882 */ /* 0x000fe20000000000 */
[----:B------:R-:W0:Y:S01]  /*8680*/  F2F.F32.F64 R0, R4 ;  /* 0x0000000400007310 */ /* 0x000e220000301000 */
[----:B------:R-:W-:Y:S01]  /*8690*/  DSETP.GEU.AND P0, PT, |R4|, UR4, PT ;  /* 0x0000000404007e2a */ /* 0x000fe2000bf0e200 */
[----:B------:R-:W-:-:S13]  /*86a0*/  IMAD.MOV.U32 R2, RZ, RZ, R18 ;  /* 0x000000ffff027224 */ /* 0x000fda00078e0012 */
[----:B0-----:R-:W-:-:S05]  /*86b0*/  @!P0 FMUL R0, R0, 1.175494350822287508e-38 ;  /* 0x0080000000008820 */ /* 0x001fca0000400000 */
[----:B------:R-:W-:-:S05]  /*86c0*/  F2FP.BF16.F32.PACK_AB R0, RZ, R0 ;  /* 0x00000000ff00723e */ /* 0x000fca00000010ff */
[----:B------:R0:W-:Y:S01]  /*86d0*/  STG.E.U16 desc[UR36][R8.64], R0 ;  /* 0x0000000008007986 */ /* 0x0001e2000c101524 */
[----:B------:R-:W-:Y:S05]  /*86e0*/  BRA `(.L_x_3482) ;  /* 0x0000000400e87947 */ /* 0x000fea0003800000 */
.L_x_3489:
        /* <DEDUP_REMOVED lines=8> */
[----:B------:R-:W0:Y:S01]  /*8770*/  F2I.U32.F64.TRUNC R5, R4 ;  /* 0x0000000400057311 */ /* 0x000e22000030d000 */
[----:B------:R-:W-:Y:S01]  /*8780*/  IMAD.MOV.U32 R2, RZ, RZ, R18 ;  /* 0x000000ffff027224 */ /* 0x000fe200078e0012 */
[----:B0-----:R0:W-:Y:S01]  /*8790*/  STG.E.U16 desc[UR36][R8.64], R5 ;  /* 0x0000000508007986 */ /* 0x0011e2000c101524 */
[----:B------:R-:W-:Y:S05]  /*87a0*/  BRA `(.L_x_3482) ;  /* 0x0000000400b87947 */ /* 0x000fea0003800000 */
.L_x_3500:
        /* <DEDUP_REMOVED lines=17> */
.L_x_3503:
[----:B------:R-:W-:-:S04]  /*88c0*/  SHF.R.U32.HI R0, RZ, 0x14, R3 ;  /* 0x00000014ff007819 */ /* 0x000fc80000011603 */
[----:B------:R-:W-:-:S04]  /*88d0*/  LOP3.LUT R0, R0, 0x1, RZ, 0xc0, !PT ;  /* 0x0000000100007812 */ /* 0x000fc800078ec0ff */
[----:B------:R-:W-:-:S04]  /*88e0*/  IADD3 R0, PT, PT, R3, 0x487ffff, R0 ;  /* 0x0487ffff03007810 */ /* 0x000fc80007ffe000 */
[----:B------:R-:W-:-:S04]  /*88f0*/  SHF.R.U32.HI R0, RZ, 0x14, R0 ;  /* 0x00000014ff007819 */ /* 0x000fc80000011600 */
[----:B------:R-:W-:-:S07]  /*8900*/  LOP3.LUT R2, R0, 0xff, RZ, 0xc0, !PT ;  /* 0x000000ff00027812 */ /* 0x000fce00078ec0ff */
.L_x_3504:
[----:B------:R-:W-:-:S04]  /*8910*/  SHF.R.U32.HI R3, RZ, 0x18, R3 ;  /* 0x00000018ff037819 */ /* 0x000fc80000011603 */
[----:B------:R-:W-:-:S04]  /*8920*/  LOP3.LUT R2, R2, 0x80, R3, 0xf8, !PT ;  /* 0x0000008002027812 */ /* 0x000fc800078ef803 */
[----:B------:R-:W-:-:S07]  /*8930*/  PRMT R0, R2, 0x7610, R0 ;  /* 0x0000761002007816 */ /* 0x000fce0000000000 */
.L_x_3502:
[----:B------:R-:W-:Y:S05]  /*8940*/  BSYNC.RECONVERGENT B0 ;  /* 0x0000000000007941 */ /* 0x000fea0003800200 */
.L_x_3501:
[----:B------:R0:W-:Y:S01]  /*8950*/  STG.E.U8 desc[UR36][R8.64], R0 ;  /* 0x0000000008007986 */ /* 0x0001e2000c101124 */
[----:B------:R-:W-:Y:S01]  /*8960*/  IMAD.MOV.U32 R2, RZ, RZ, R18 ;  /* 0x000000ffff027224 */ /* 0x000fe200078e0012 */
[----:B------:R-:W-:Y:S06]  /*8970*/  BRA `(.L_x_3482) ;  /* 0x0000000400447947 */ /* 0x000fec0003800000 */
.L_x_3499:
        /* <DEDUP_REMOVED lines=17> */
.L_x_3507:
[----:B------:R-:W-:-:S04]  /*8a90*/  SHF.R.U32.HI R0, RZ, 0x15, R3 ;  /* 0x00000015ff007819 */ /* 0x000fc80000011603 */
[----:B------:R-:W-:-:S04]  /*8aa0*/  LOP3.LUT R0, R0, 0x1, RZ, 0xc0, !PT ;  /* 0x0000000100007812 */ /* 0x000fc800078ec0ff */
[----:B------:R-:W-:-:S04]  /*8ab0*/  IADD3 R0, PT, PT, R3, 0x88fffff, R0 ;  /* 0x088fffff03007810 */ /* 0x000fc80007ffe000 */
[----:B------:R-:W-:-:S04]  /*8ac0*/  SHF.R.U32.HI R0, RZ, 0x15, R0 ;  /* 0x00000015ff007819 */ /* 0x000fc80000011600 */
[----:B------:R-:W-:-:S07]  /*8ad0*/  LOP3.LUT R2, R0, 0xff, RZ, 0xc0, !PT ;  /* 0x000000ff00027812 */ /* 0x000fce00078ec0ff */
.L_x_3508:
[----:B------:R-:W-:-:S04]  /*8ae0*/  SHF.R.U32.HI R3, RZ, 0x18, R3 ;  /* 0x00000018ff037819 */ /* 0x000fc80000011603 */
[----:B------:R-:W-:-:S04]  /*8af0*/  LOP3.LUT R2, R2, 0x80, R3, 0xf8, !PT ;  /* 0x0000008002027812 */ /* 0x000fc800078ef803 */
[----:B------:R-:W-:-:S07]  /*8b00*/  PRMT R0, R2, 0x7610, R0 ;  /* 0x0000761002007816 */ /* 0x000fce0000000000 */
.L_x_3506:
[----:B------:R-:W-:Y:S05]  /*8b10*/  BSYNC.RECONVERGENT B0 ;  /* 0x0000000000007941 */ /* 0x000fea0003800200 */
.L_x_3505:
[----:B------:R0:W-:Y:S01]  /*8b20*/  STG.E.U8 desc[UR36][R8.64], R0 ;  /* 0x0000000008007986 */ /* 0x0001e2000c101124 */
[----:B------:R-:W-:Y:S01]  /*8b30*/  IMAD.MOV.U32 R2, RZ, RZ, R18 ;  /* 0x000000ffff027224 */ /* 0x000fe200078e0012 */
[----:B------:R-:W-:Y:S06]  /*8b40*/  BRA `(.L_x_3482) ;  /* 0x0000000000d07947 */ /* 0x000fec0003800000 */
.L_x_3498:
[----:B------:R-:W-:-:S13]  /*8b50*/  ISETP.NE.AND P0, PT, R0, 0x1c, PT ;  /* 0x0000001c0000780c */ /* 0x000fda0003f05270 */
[----:B------:R-:W-:Y:S05]  /*8b60*/  @!P0 BRA `(.L_x_3509) ;  /* 0x0000000000bc8947 */ /* 0x000fea0003800000 */
[----:B------:R-:W-:-:S13]  /*8b70*/  ISETP.NE.AND P0, PT, R0, 0x1d, PT ;  /* 0x0000001d0000780c */ /* 0x000fda0003f05270 */
[----:B------:R-:W-:Y:S05]  /*8b80*/  @!P0 BRA `(.L_x_3510) ;  /* 0x0000000000a48947 */ /* 0x000fea0003800000 */
[----:B------:R-:W-:-:S13]  /*8b90*/  ISETP.NE.AND P0, PT, R0, 0x2c, PT ;  /* 0x0000002c0000780c */ /* 0x000fda0003f05270 */
[----:B------:R-:W-:Y:S05]  /*8ba0*/  @!P0 BRA `(.L_x_3511) ;  /* 0x0000000000488947 */ /* 0x000fea0003800000 */
.L_x_3481:
        /* <DEDUP_REMOVED lines=16> */
.L_x_3512:
[----:B------:R-:W-:Y:S01]  /*8cb0*/  IMAD.MOV.U32 R2, RZ, RZ, R18 ;  /* 0x000000ffff027224 */ /* 0x000fe200078e0012 */
[----:B------:R-:W-:Y:S06]  /*8cc0*/  BRA `(.L_x_3482) ;  /* 0x0000000000707947 */ /* 0x000fec0003800000 */
.L_x_3511:
        /* <DEDUP_REMOVED lines=16> */
[----:B------:R-:W-:Y:S02]  /*8dd0*/  @!P0 IMAD.MOV R0, RZ, RZ, R2 ;  /* 0x000000ffff008224 */ /* 0x000fe400078e0202 */
[----:B------:R-:W-:Y:S02]  /*8de0*/  IMAD.MOV.U32 R2, RZ, RZ, R18 ;  /* 0x000000ffff027224 */ /* 0x000fe400078e0012 */
[----:B------:R-:W-:-:S05]  /*8df0*/  @P1 IMAD.MOV.U32 R3, RZ, RZ, R0 ;  /* 0x000000ffff031224 */ /* 0x000fca00078e0000 */
[----:B------:R0:W-:Y:S01]  /*8e00*/  STG.E.U8 desc[UR36][R8.64], R3 ;  /* 0x0000000308007986 */ /* 0x0001e2000c101124 */
[----:B------:R-:W-:Y:S05]  /*8e10*/  BRA `(.L_x_3482) ;  /* 0x00000000001c7947 */ /* 0x000fea0003800000 */
.L_x_3510:
[----:B------:R-:W0:Y:S01]  /*8e20*/  F2I.U64.F64.TRUNC R4, R4 ;  /* 0x0000000400047311 */ /* 0x000e22000030d800 */
[----:B------:R-:W-:Y:S01]  /*8e30*/  IMAD.MOV.U32 R2, RZ, RZ, R18 ;  /* 0x000000ffff027224 */ /* 0x000fe200078e0012 */
[----:B0-----:R0:W-:Y:S01]  /*8e40*/  STG.E.64 desc[UR36][R8.64], R4 ;  /* 0x0000000408007986 */ /* 0x0011e2000c101b24 */
[----:B------:R-:W-:Y:S05]  /*8e50*/  BRA `(.L_x_3482) ;  /* 0x00000000000c7947 */ /* 0x000fea0003800000 */
.L_x_3509:
[----:B------:R-:W0:Y:S01]  /*8e60*/  F2I.U32.F64.TRUNC R5, R4 ;  /* 0x0000000400057311 */ /* 0x000e22000030d000 */
[----:B------:R-:W-:Y:S01]  /*8e70*/  IMAD.MOV.U32 R2, RZ, RZ, R18 ;  /* 0x000000ffff027224 */ /* 0x000fe200078e0012 */
[----:B0-----:R0:W-:Y:S06]  /*8e80*/  STG.E desc[UR36][R8.64], R5 ;  /* 0x0000000508007986 */ /* 0x0011ec000c101924 */
.L_x_3482:
[----:B------:R-:W-:-:S13]  /*8e90*/  ISETP.GE.AND P0, PT, R2, R23, PT ;  /* 0x000000170200720c */ /* 0x000fda0003f06270 */
[----:B------:R-:W-:Y:S05]  /*8ea0*/  @P0 BREAK.RELIABLE B6 ;  /* 0x0000000000060942 */ /* 0x000fea0003800100 */
[----:B------:R-:W-:Y:S05]  /*8eb0*/  @P0 BRA `(.L_x_3513) ;  /* 0x0000002000a00947 */ /* 0x000fea0003800000 */
[----:B------:R-:W2:Y:S01]  /*8ec0*/  LDCU UR4, c[0x0][0x3b4] ;  /* 0x00007680ff0477ac */ /* 0x000ea20008000800 */
[----:B0-----:R-:W0:Y:S01]  /*8ed0*/  LDC.64 R4, c[0x0][0x388] ;  /* 0x0000e200ff047b82 */ /* 0x001e220000000a00 */
[----:B----4-:R-:W-:Y:S01]  /*8ee0*/  IMAD R0, R33, 0x200, R2 ;  /* 0x0000020021007824 */ /* 0x010fe200078e0202 */
[----:B-1----:R-:W-:-:S03]  /*8ef0*/  PRMT R6, R22, 0x9910, RZ ;  /* 0x0000991016067816 */ /* 0x002fc600000000ff */
[----:B--23--:R-:W-:Y:S02]  /*8f00*/  IMAD R3, R0, UR4, RZ ;  /* 0x0000000400037c24 */ /* 0x00cfe4000f8e02ff */
        /* <DEDUP_REMOVED lines=13> */
[----:B------:R-:W0:Y:S02]  /*8fe0*/  F2I.F64.TRUNC R29, R28 ;  /* 0x0000001c001d7311 */ /* 0x000e24000030d100 */
[----:B0-----:R0:W-:Y:S01]  /*8ff0*/  STG.E.U8 desc[UR36][R4.64], R29 ;  /* 0x0000001d04007986 */ /* 0x0011e2000c101124 */
[----:B------:R-:W-:Y:S05]  /*9000*/  BRA `(.L_x_3519) ;  /* 0x0000000c00f07947 */ /* 0x000fea0003800000 */
.L_x_3517:
[----:B------:R-:W0:Y:S02]  /*9010*/  F2I.S64.F64.TRUNC R28, R28 ;  /* 0x0000001c001c7311 */ /* 0x000e24000030d900 */
[----:B0-----:R-:W-:-:S05]  /*9020*/  IMAD.MOV.U32 R3, RZ, RZ, R28 ;  /* 0x000000ffff037224 */ /* 0x001fca00078e001c */
[----:B------:R0:W-:Y:S01]  /*9030*/  STG.E.U8 desc[UR36][R4.64], R3 ;  /* 0x0000000304007986 */ /* 0x0001e2000c101124 */
[----:B------:R-:W-:Y:S05]  /*9040*/  BRA `(.L_x_3519) ;  /* 0x0000000c00e07947 */ /* 0x000fea0003800000 */
.L_x_3516:
[----:B------:R-:W-:-:S13]  /*9050*/  ISETP.NE.AND P0, PT, R0, 0x2, PT ;  /* 0x000000020000780c */ /* 0x000fda0003f05270 */
[----:B------:R-:W-:Y:S05]  /*9060*/  @!P0 BRA `(.L_x_3520) ;  /* 0x0000000000288947 */ /* 0x000fea0003800000 */
[----:B------:R-:W-:-:S13]  /*9070*/  ISETP.NE.AND P0, PT, R0, 0x3, PT ;  /* 0x000000030000780c */ /* 0x000fda0003f05270 */
[----:B------:R-:W-:Y:S05]  /*9080*/  @!P0 BRA `(.L_x_3521) ;  /* 0x0000000000148947 */ /* 0x000fea0003800000 */
[----:B------:R-:W-:-:S13]  /*9090*/  ISETP.NE.AND P0, PT, R0, 0x4, PT ;  /* 0x000000040000780c */ /* 0x000fda0003f05270 */
[----:B------:R-:W-:Y:S05]  /*90a0*/  @P0 BRA `(.L_x_3518) ;  /* 0x0000000800b40947 */ /* 0x000fea0003800000 */
[----:B------:R-:W0:Y:S02]  /*90b0*/  F2I.S64.F64.TRUNC R28, R28 ;  /* 0x0000001c001c7311 */ /* 0x000e24000030d900 */
[----:B0-----:R0:W-:Y:S01]  /*90c0*/  STG.E.64 desc[UR36][R4.64], R28 ;  /* 0x0000001c04007986 */ /* 0x0011e2000c101b24 */
[----:B------:R-:W-:Y:S05]  /*90d0*/  BRA `(.L_x_3519) ;  /* 0x0000000c00bc7947 */ /* 0x000fea0003800000 */
.L_x_3521:
[----:B------:R-:W0:Y:S02]  /*90e0*/  F2I.F64.TRUNC R29, R28 ;  /* 0x0000001c001d7311 */ /* 0x000e24000030d100 */
[----:B0-----:R0:W-:Y:S01]  /*90f0*/  STG.E desc[UR36][R4.64], R29 ;  /* 0x0000001d04007986 */ /* 0x0011e2000c101924 */
[----:B------:R-:W-:Y:S05]  /*9100*/  BRA `(.L_x_3519) ;  /* 0x0000000c00b07947 */ /* 0x000fea0003800000 */
.L_x_3520:
[----:B------:R-:W0:Y:S02]  /*9110*/  F2I.F64.TRUNC R29, R28 ;  /* 0x0000001c001d7311 */ /* 0x000e24000030d100 */
[----:B0-----:R0:W-:Y:S01]  /*9120*/  STG.E.U16 desc[UR36][R4.64], R29 ;  /* 0x0000001d04007986 */ /* 0x0011e2000c101524 */
[----:B------:R-:W-:Y:S05]  /*9130*/  BRA `(.L_x_3519) ;  /* 0x0000000c00a47947 */ /* 0x000fea0003800000 */
.L_x_3515:
        /* <DEDUP_REMOVED lines=9> */
[----:B------:R-:W-:-:S14]  /*91d0*/  DSETP.GEU.AND P0, PT, |R28|, UR4, PT ;  /* 0x000000041c007e2a */ /* 0x000fdc000bf0e200 */
[----:B0-----:R-:W-:-:S05]  /*91e0*/  @!P0 FMUL R3, R3, 1.175494350822287508e-38 ;  /* 0x0080000003038820 */ /* 0x001fca0000400000 */
[----:B------:R0:W-:Y:S01]  /*91f0*/  STG.E desc[UR36][R4.64], R3 ;  /* 0x0000000304007986 */ /* 0x0001e2000c101924 */
[----:B------:R-:W-:Y:S05]  /*9200*/  BRA `(.L_x_3519) ;  /* 0x0000000c00707947 */ /* 0x000fea0003800000 */
.L_x_3523:
        /* <DEDUP_REMOVED lines=8> */
.L_x_3522:
        /* <DEDUP_REMOVED lines=14> */
.L_x_3525:
        /* <DEDUP_REMOVED lines=9> */
.L_x_3524:
[----:B------:R0:W-:Y:S01]  /*9400*/  STG.E.64 desc[UR36][R4.64], R28 ;  /* 0x0000001c04007986 */ /* 0x0001e2000c101b24 */
[----:B------:R-:W-:Y:S05]  /*9410*/  BRA `(.L_x_3519) ;  /* 0x0000000800ec7947 */ /* 0x000fea0003800000 */
.L_x_3514:
        /* <DEDUP_REMOVED lines=10> */
[----:B------:R-:W0:Y:S02]  /*94c0*/  F2I.U32.F64.TRUNC R29, R28 ;  /* 0x0000001c001d7311 */ /* 0x000e24000030d000 */
[----:B0-----:R0:W-:Y:S01]  /*94d0*/  STG.E.U16 desc[UR36][R4.64], R29 ;  /* 0x0000001d04007986 */ /* 0x0011e2000c101524 */
[----:B------:R-:W-:Y:S05]  /*94e0*/  BRA `(.L_x_3519) ;  /* 0x0000000800b87947 */ /* 0x000fea0003800000 */
.L_x_3529:
        /* <DEDUP_REMOVED lines=22> */
.L_x_3532:
[----:B------:R-:W-:-:S04]  /*9650*/  SHF.R.U32.HI R3, RZ, 0x18, R7 ;  /* 0x00000018ff037819 */ /* 0x000fc80000011607 */
[----:B------:R-:W-:-:S07]  /*9660*/  LOP3.LUT R0, R0, 0x80, R3, 0xf8, !PT ;  /* 0x0000008000007812 */ /* 0x000fce00078ef803 */
.L_x_3531:
[----:B------:R-:W-:Y:S05]  /*9670*/  BSYNC.RECONVERGENT B0 ;  /* 0x0000000000007941 */ /* 0x000fea0003800200 */
.L_x_3530:
[----:B------:R0:W-:Y:S01]  /*9680*/  STG.E.U8 desc[UR36][R4.64], R0 ;  /* 0x0000000004007986 */ /* 0x0001e2000c101124 */
[----:B------:R-:W-:Y:S05]  /*9690*/  BRA `(.L_x_3519) ;  /* 0x00000008004c7947 */ /* 0x000fea0003800000 */
.L_x_3528:
        /* <DEDUP_REMOVED lines=22> */
.L_x_3535:
[----:B------:R-:W-:-:S04]  /*9800*/  SHF.R.U32.HI R3, RZ, 0x18, R7 ;  /* 0x00000018ff037819 */ /* 0x000fc80000011607 */
[----:B------:R-:W-:-:S07]  /*9810*/  LOP3.LUT R0, R0, 0x80, R3, 0xf8, !PT ;  /* 0x0000008000007812 */ /* 0x000fce00078ef803 */
.L_x_3534:
[----:B------:R-:W-:Y:S05]  /*9820*/  BSYNC.RECONVERGENT B0 ;  /* 0x0000000000007941 */ /* 0x000fea0003800200 */
.L_x_3533:
[----:B------:R0:W-:Y:S01]  /*9830*/  STG.E.U8 desc[UR36][R4.64], R0 ;  /* 0x0000000004007986 */ /* 0x0001e2000c101124 */
[----:B------:R-:W-:Y:S05]  /*9840*/  BRA `(.L_x_3519) ;  /* 0x0000000400e07947 */ /* 0x000fea0003800000 */
.L_x_3527:
        /* <DEDUP_REMOVED lines=26> */
.L_x_3537:
[----:B------:R-:W0:Y:S02]  /*99f0*/  F2I.U64.F64.TRUNC R28, R28 ;  /* 0x0000001c001c7311 */ /* 0x000e24000030d800 */
[----:B0-----:R0:W-:Y:S01]  /*9a00*/  STG.E.64 desc[UR36][R4.64], R28 ;  /* 0x0000001c04007986 */ /* 0x0011e2000c101b24 */
[----:B------:R-:W-:Y:S05]  /*9a10*/  BRA `(.L_x_3519) ;  /* 0x00000004006c7947 */ /* 0x000fea0003800000 */
.L_x_3536:
[----:B------:R-:W0:Y:S02]  /*9a20*/  F2I.U32.F64.TRUNC R29, R28 ;  /* 0x0000001c001d7311 */ /* 0x000e24000030d000 */
[----:B0-----:R0:W-:Y:S01]  /*9a30*/  STG.E desc[UR36][R4.64], R29 ;  /* 0x0000001d04007986 */ /* 0x0011e2000c101924 */
[----:B------:R-:W-:Y:S05]  /*9a40*/  BRA `(.L_x_3519) ;  /* 0x0000000400607947 */ /* 0x000fea0003800000 */
.L_x_3526:
[----:B------:R-:W-:-:S13]  /*9a50*/  ISETP.GT.AND P0, PT, R0, 0xe, PT ;  /* 0x0000000e0000780c */ /* 0x000fda0003f04270 */
[----:B------:R-:W-:Y:S05]  /*9a60*/  @P0 BRA `(.L_x_3538) ;  /* 0x00000000002c0947 */ /* 0x000fea0003800000 */
[----:B------:R-:W-:-:S13]  /*9a70*/  ISETP.NE.AND P0, PT, R0, 0xa, PT ;  /* 0x0000000a0000780c */ /* 0x000fda0003f05270 */
[----:B------:R-:W-:Y:S05]  /*9a80*/  @!P0 BRA `(.L_x_3539) ;  /* 0x0000000000188947 */ /* 0x000fea0003800000 */
[----:B------:R-:W-:-:S13]  /*9a90*/  ISETP.NE.AND P0, PT, R0, 0xb, PT ;  /* 0x0000000b0000780c */ /* 0x000fda0003f05270 */
[----:B------:R-:W-:Y:S05]  /*9aa0*/  @P0 BRA `(.L_x_3518) ;  /* 0x0000000000340947 */ /* 0x000fea0003800000 */
[----:B------:R-:W-:-:S06]  /*9ab0*/  DSETP.NEU.AND P0, PT, R28, RZ, PT ;  /* 0x000000ff1c00722a */ /* 0x000fcc0003f0d000 */
[----:B------:R-:W-:-:S05]  /*9ac0*/  SEL R3, RZ, 0x1, !P0 ;  /* 0x00000001ff037807 */ /* 0x000fca0004000000 */
[----:B------:R0:W-:Y:S01]  /*9ad0*/  STG.E.U8 desc[UR36][R4.64], R3 ;  /* 0x0000000304007986 */ /* 0x0001e2000c101124 */
[----:B------:R-:W-:Y:S05]  /*9ae0*/  BRA `(.L_x_3519) ;  /* 0x0000000400387947 */ /* 0x000fea0003800000 */
.L_x_3539:
[----:B------:R-:W-:-:S05]  /*9af0*/  CS2R R30, SRZ ;  /* 0x00000000001e7805 */ /* 0x000fca000001ff00 */
[----:B------:R1:W-:Y:S01]  /*9b00*/  STG.E.128 desc[UR36][R4.64], R28 ;  /* 0x0000001c04007986 */ /* 0x0003e2000c101d24 */
[----:B------:R-:W-:Y:S05]  /*9b10*/  BRA `(.L_x_3519) ;  /* 0x00000004002c7947 */ /* 0x000fea0003800000 */
.L_x_3538:
[----:B------:R-:W-:-:S13]  /*9b20*/  ISETP.NE.AND P0, PT, R0, 0xf, PT ;  /* 0x0000000f0000780c */ /* 0x000fda0003f05270 */
[----:B------:R-:W-:Y:S05]  /*9b30*/  @!P0 BRA `(.L_x_3540) ;  /* 0x0000000400088947 */ /* 0x000fea0003800000 */
[----:B------:R-:W-:-:S13]  /*9b40*/  ISETP.NE.AND P0, PT, R0, 0x17, PT ;  /* 0x000000170000780c */ /* 0x000fda0003f05270 */
[----:B------:R-:W-:Y:S05]  /*9b50*/  @!P0 BRA `(.L_x_3541) ;  /* 0x0000000000a08947 */ /* 0x000fea0003800000 */
[----:B------:R-:W-:-:S13]  /*9b60*/  ISETP.NE.AND P0, PT, R0, 0x18, PT ;  /* 0x000000180000780c */ /* 0x000fda0003f05270 */
[----:B------:R-:W-:Y:S05]  /*9b70*/  @!P0 BRA `(.L_x_3542) ;  /* 0x0000000000448947 */ /* 0x000fea0003800000 */
.L_x_3518:
        /* <DEDUP_REMOVED lines=16> */
.L_x_3543:
[----:B------:R-:W-:Y:S05]  /*9c80*/  BRA `(.L_x_3519) ;  /* 0x0000000000d07947 */ /* 0x000fea0003800000 */
.L_x_3542:
        /* <DEDUP_REMOVED lines=17> */
.L_x_3545:
[----:B------:R-:W-:Y:S05]  /*9da0*/  BSYNC.RECONVERGENT B0 ;  /* 0x0000000000007941 */ /* 0x000fea0003800200 */
.L_x_3544:
[----:B------:R-:W-:-:S05]  /*9db0*/  LOP3.LUT R3, R0, 0x80, R3, 0xf8, !PT ;  /* 0x0000008000037812 */ /* 0x000fca00078ef803 */
[----:B------:R3:W-:Y:S01]  /*9dc0*/  STG.E.U8 desc[UR36][R4.64], R3 ;  /* 0x0000000304007986 */ /* 0x0007e2000c101124 */
[----:B------:R-:W-:Y:S05]  /*9dd0*/  BRA `(.L_x_3519) ;  /* 0x00000000007c7947 */ /* 0x000fea0003800000 */
.L_x_3541:
        /* <DEDUP_REMOVED lines=16> */
.L_x_3547:
[----:B------:R-:W-:Y:S01]  /*9ee0*/  IMAD.MOV.U32 R0, RZ, RZ, 0x7f ;  /* 0x0000007fff007424 */ /* 0x000fe200078e00ff */
[----:B------:R-:W-:-:S04]  /*9ef0*/  ISETP.GT.U32.AND P0, PT, R3, 0x7f800000, PT ;  /* 0x7f8000000300780c */ /* 0x000fc80003f04070 */
[----:B------:R-:W-:-:S09]  /*9f00*/  SEL R0, R0, 0x7c, P0 ;  /* 0x0000007c00007807 */ /* 0x000fd20000000000 */
.L_x_3548:
[----:B------:R-:W-:Y:S05]  /*9f10*/  BSYNC.RECONVERGENT B0 ;  /* 0x0000000000007941 */ /* 0x000fea0003800200 */
.L_x_3546:
[----:B------:R-:W-:-:S04]  /*9f20*/  SHF.R.U32.HI R3, RZ, 0x18, R7 ;  /* 0x00000018ff037819 */ /* 0x000fc80000011607 */
[----:B------:R-:W-:-:S05]  /*9f30*/  LOP3.LUT R3, R0, 0x80, R3, 0xf8, !PT ;  /* 0x0000008000037812 */ /* 0x000fca00078ef803 */
[----:B------:R2:W-:Y:S01]  /*9f40*/  STG.E.U8 desc[UR36][R4.64], R3 ;  /* 0x0000000304007986 */ /* 0x0005e2000c101124 */
[----:B------:R-:W-:Y:S05]  /*9f50*/  BRA `(.L_x_3519) ;  /* 0x00000000001c7947 */ /* 0x000fea0003800000 */
.L_x_3540:
[----:B------:R-:W-:Y:S01]  /*9f60*/  UMOV UR4, 0xf0000000 ;  /* 0xf000000000047882 */ /* 0x000fe20000000000 */
[----:B------:R-:W-:Y:S01]  /*9f70*/  UMOV UR5, 0x380fffff ;  /* 0x380fffff00057882 */ /* 0x000fe20000000000 */
[----:B------:R-:W0:Y:S01]  /*9f80*/  F2F.F32.F64 R0, R28 ;  /* 0x0000001c00007310 */ /* 0x000e220000301000 */
[----:B------:R-:W-:-:S14]  /*9f90*/  DSETP.GEU.AND P0, PT, |R28|, UR4, PT ;  /* 0x000000041c007e2a */ /* 0x000fdc000bf0e200 */
[----:B0-----:R-:W-:-:S05]  /*9fa0*/  @!P0 FMUL R0, R0, 1.175494350822287508e-38 ;  /* 0x0080000000008820 */ /* 0x001fca0000400000 */
[----:B------:R-:W-:-:S05]  /*9fb0*/  F2FP.BF16.F32.PACK_AB R0, RZ, R0 ;  /* 0x00000000ff00723e */ /* 0x000fca00000010ff */
[----:B------:R4:W-:Y:S02]  /*9fc0*/  STG.E.U16 desc[UR36][R4.64], R0 ;  /* 0x0000000004007986 */ /* 0x0009e4000c101524 */
.L_x_3519:
[----:B------:R-:W-:-:S07]  /*9fd0*/  VIADD R2, R2, 0x80 ;  /* 0x0000008002027836 */ /* 0x000fce0000000000 */
.L_x_3476:
[----:B------:R-:W-:-:S13]  /*9fe0*/  ISETP.GE.AND P0, PT, R2, R23, PT ;  /* 0x000000170200720c */ /* 0x000fda0003f06270 */
[----:B------:R-:W-:Y:S05]  /*9ff0*/  @P0 BREAK.RELIABLE B6 ;  /* 0x0000000000060942 */ /* 0x000fea0003800100 */
[----:B------:R-:W-:Y:S05]  /*a000*/  @P0 BRA `(.L_x_3513) ;  /* 0x00000010004c0947 */ /* 0x000fea0003800000 */
[----:B------:R-:W-:Y:S05]  /*a010*/  BSYNC.RELIABLE B6 ;  /* 0x0000000000067941 */ /* 0x000fea0003800100 */
.L_x_3475:
        /* <DEDUP_REMOVED lines=21> */
.L_x_3552:
[----:B------:R-:W0:Y:S02]  /*a170*/  F2I.S64.F64.TRUNC R24, R24 ;  /* 0x0000001800187311 */ /* 0x000e24000030d900 */
[----:B0-----:R-:W-:-:S05]  /*a180*/  IMAD.MOV.U32 R3, RZ, RZ, R24 ;  /* 0x000000ffff037224 */ /* 0x001fca00078e0018 */
[----:B------:R0:W-:Y:S01]  /*a190*/  STG.E.U8 desc[UR36][R4.64], R3 ;  /* 0x0000000304007986 */ /* 0x0001e2000c101124 */
[----:B------:R-:W-:Y:S05]  /*a1a0*/  BRA `(.L_x_3554) ;  /* 0x0000000c00e07947 */ /* 0x000fea0003800000 */
.L_x_3551:
        /* <DEDUP_REMOVED lines=9> */
.L_x_3556:
[----:B------:R-:W0:Y:S02]  /*a240*/  F2I.F64.TRUNC R25, R24 ;  /* 0x0000001800197311 */ /* 0x000e24000030d100 */
[----:B0-----:R0:W-:Y:S01]  /*a250*/  STG.E desc[UR36][R4.64], R25 ;  /* 0x0000001904007986 */ /* 0x0011e2000c101924 */
[----:B------:R-:W-:Y:S05]  /*a260*/  BRA `(.L_x_3554) ;  /* 0x0000000c00b07947 */ /* 0x000fea0003800000 */
.L_x_3555:
[----:B------:R-:W0:Y:S02]  /*a270*/  F2I.F64.TRUNC R25, R24 ;  /* 0x0000001800197311 */ /* 0x000e24000030d100 */
[----:B0-----:R0:W-:Y:S01]  /*a280*/  STG.E.U16 desc[UR36][R4.64], R25 ;  /* 0x0000001904007986 */ /* 0x0011e2000c101524 */
[----:B------:R-:W-:Y:S05]  /*a290*/  BRA `(.L_x_3554) ;  /* 0x0000000c00a47947 */ /* 0x000fea0003800000 */
.L_x_3550:
        /* <DEDUP_REMOVED lines=13> */
.L_x_3558:
        /* <DEDUP_REMOVED lines=8> */
.L_x_3557:
        /* <DEDUP_REMOVED lines=14> */
.L_x_3560:
        /* <DEDUP_REMOVED lines=9> */
.L_x_3559:
[----:B------:R0:W-:Y:S01]  /*a560*/  STG.E.64 desc[UR36][R4.64], R24 ;  /* 0x0000001804007986 */ /* 0x0001e2000c101b24 */
[----:B------:R-:W-:Y:S05]  /*a570*/  BRA `(.L_x_3554) ;  /* 0x0000000800ec7947 */ /* 0x000fea0003800000 */
.L_x_3549:
        /* <DEDUP_REMOVED lines=13> */
.L_x_3564:
        /* <DEDUP_REMOVED lines=22> */
.L_x_3567:
[----:B------:R-:W-:-:S04]  /*a7b0*/  SHF.R.U32.HI R3, RZ, 0x18, R7 ;  /* 0x00000018ff037819 */ /* 0x000fc80000011607 */
[----:B------:R-:W-:-:S07]  /*a7c0*/  LOP3.LUT R0, R0, 0x80, R3, 0xf8, !PT ;  /* 0x0000008000007812 */ /* 0x000fce00078ef803 */
.L_x_3566:
[----:B------:R-:W-:Y:S05]  /*a7d0*/  BSYNC.RECONVERGENT B0 ;  /* 0x0000000000007941 */ /* 0x000fea0003800200 */
.L_x_3565:
[----:B------:R0:W-:Y:S01]  /*a7e0*/  STG.E.U8 desc[UR36][R4.64], R0 ;  /* 0x0000000004007986 */ /* 0x0001e2000c101124 */
[----:B------:R-:W-:Y:S05]  /*a7f0*/  BRA `(.L_x_3554) ;  /* 0x00000008004c7947 */ /* 0x000fea0003800000 */
.L_x_3563:
        /* <DEDUP_REMOVED lines=22> */
.L_x_3570:
[----:B------:R-:W-:-:S04]  /*a960*/  SHF.R.U32.HI R3, RZ, 0x18, R7 ;  /* 0x00000018ff037819 */ /* 0x000fc80000011607 */
[----:B------:R-:W-:-:S07]  /*a970*/  LOP3.LUT R0, R0, 0x80, R3, 0xf8, !PT ;  /* 0x0000008000007812 */ /* 0x000fce00078ef803 */
.L_x_3569:
[----:B------:R-:W-:Y:S05]  /*a980*/  BSYNC.RECONVERGENT B0 ;  /* 0x0000000000007941 */ /* 0x000fea0003800200 */
.L_x_3568:
[----:B------:R0:W-:Y:S01]  /*a990*/  STG.E.U8 desc[UR36][R4.64], R0 ;  /* 0x0000000004007986 */ /* 0x0001e2000c101124 */
[----:B------:R-:W-:Y:S05]  /*a9a0*/  BRA `(.L_x_3554) ;  /* 0x0000000400e07947 */ /* 0x000fea0003800000 */
.L_x_3562:
        /* <DEDUP_REMOVED lines=26> */
.L_x_3572:
[----:B------:R-:W0:Y:S02]  /*ab50*/  F2I.U64.F64.TRUNC R24, R24 ;  /* 0x0000001800187311 */ /* 0x000e24000030d800 */
[----:B0-----:R0:W-:Y:S01]  /*ab60*/  STG.E.64 desc[UR36][R4.64], R24 ;  /* 0x0000001804007986 */ /* 0x0011e2000c101b24 */
[----:B------:R-:W-:Y:S05]  /*ab70*/  BRA `(.L_x_3554) ;  /* 0x00000004006c7947 */ /* 0x000fea0003800000 */
.L_x_3571:
[----:B------:R-:W0:Y:S02]  /*ab80*/  F2I.U32.F64.TRUNC R25, R24 ;  /* 0x0000001800197311 */ /* 0x000e24000030d000 */
[----:B0-----:R0:W-:Y:S01]  /*ab90*/  STG.E desc[UR36][R4.64], R25 ;  /* 0x0000001904007986 */ /* 0x0011e2000c101924 */
[----:B------:R-:W-:Y:S05]  /*aba0*/  BRA `(.L_x_3554) ;  /* 0x0000000400607947 */ /* 0x000fea0003800000 */
.L_x_3561:
        /* <DEDUP_REMOVED lines=10> */
.L_x_3574:
[----:B------:R-:W-:-:S05]  /*ac50*/  CS2R R26, SRZ ;  /* 0x00000000001a7805 */ /* 0x000fca000001ff00 */
[----:B------:R4:W-:Y:S01]  /*ac60*/  STG.E.128 desc[UR36][R4.64], R24 ;  /* 0x0000001804007986 */ /* 0x0009e2000c101d24 */
[----:B------:R-:W-:Y:S05]  /*ac70*/  BRA `(.L_x_3554) ;  /* 0x00000004002c7947 */ /* 0x000fea0003800000 */
.L_x_3573:
[----:B------:R-:W-:-:S13]  /*ac80*/  ISETP.NE.AND P0, PT, R0, 0xf, PT ;  /* 0x0000000f0000780c */ /* 0x000fda0003f05270 */
[----:B------:R-:W-:Y:S05]  /*ac90*/  @!P0 BRA `(.L_x_3575) ;  /* 0x0000000400088947 */ /* 0x000fea0003800000 */
[----:B------:R-:W-:-:S13]  /*aca0*/  ISETP.NE.AND P0, PT, R0, 0x17, PT ;  /* 0x000000170000780c */ /* 0x000fda0003f05270 */
[----:B------:R-:W-:Y:S05]  /*acb0*/  @!P0 BRA `(.L_x_3576) ;  /* 0x0000000000a08947 */ /* 0x000fea0003800000 */
[----:B------:R-:W-:-:S13]  /*acc0*/  ISETP.NE.AND P0, PT, R0, 0x18, PT ;  /* 0x000000180000780c */ /* 0x000fda0003f05270 */
[----:B------:R-:W-:Y:S05]  /*acd0*/  @!P0 BRA `(.L_x_3577) ;  /* 0x0000000000448947 */ /* 0x000fea0003800000 */
.L_x_3553:
        /* <DEDUP_REMOVED lines=16> */
.L_x_3578:
[----:B------:R-:W-:Y:S05]  /*ade0*/  BRA `(.L_x_3554) ;  /* 0x0000000000d07947 */ /* 0x000fea0003800000 */
.L_x_3577:
        /* <DEDUP_REMOVED lines=17> */
.L_x_3580:
[----:B------:R-:W-:Y:S05]  /*af00*/  BSYNC.RECONVERGENT B0 ;  /* 0x0000000000007941 */ /* 0x000fea0003800200 */
.L_x_3579:
[----:B------:R-:W-:-:S05]  /*af10*/  LOP3.LUT R3, R0, 0x80, R3, 0xf8, !PT ;  /* 0x0000008000037812 */ /* 0x000fca00078ef803 */
[----:B------:R1:W-:Y:S01]  /*af20*/  STG.E.U8 desc[UR36][R4.64], R3 ;  /* 0x0000000304007986 */ /* 0x0003e2000c101124 */
[----:B------:R-:W-:Y:S05]  /*af30*/  BRA `(.L_x_3554) ;  /* 0x00000000007c7947 */ /* 0x000fea0003800000 */
.L_x_3576:
        /* <DEDUP_REMOVED lines=16> */
.L_x_3582:
[----:B------:R-:W-:Y:S01]  /*b040*/  IMAD.MOV.U32 R0, RZ, RZ, 0x7f ;  /* 0x0000007fff007424 */ /* 0x000fe200078e00ff */
[----:B------:R-:W-:-:S04]  /*b050*/  ISETP.GT.U32.AND P0, PT, R3, 0x7f800000, PT ;  /* 0x7f8000000300780c */ /* 0x000fc80003f04070 */
[----:B------:R-:W-:-:S09]  /*b060*/  SEL R0, R0, 0x7c, P0 ;  /* 0x0000007c00007807 */ /* 0x000fd20000000000 */
.L_x_3583:
[----:B------:R-:W-:Y:S05]  /*b070*/  BSYNC.RECONVERGENT B0 ;  /* 0x0000000000007941 */ /* 0x000fea0003800200 */
.L_x_3581:
[----:B------:R-:W-:-:S04]  /*b080*/  SHF.R.U32.HI R3, RZ, 0x18, R7 ;  /* 0x00000018ff037819 */ /* 0x000fc80000011607 */
[----:B------:R-:W-:-:S05]  /*b090*/  LOP3.LUT R3, R0, 0x80, R3, 0xf8, !PT ;  /* 0x0000008000037812 */ /* 0x000fca00078ef803 */
[----:B------:R0:W-:Y:S01]  /*b0a0*/  STG.E.U8 desc[UR36][R4.64], R3 ;  /* 0x0000000304007986 */ /* 0x0001e2000c101124 */
[----:B------:R-:W-:Y:S05]  /*b0b0*/  BRA `(.L_x_3554) ;  /* 0x00000000001c7947 */ /* 0x000fea0003800000 */
.L_x_3575:
[----:B------:R-:W-:Y:S01]  /*b0c0*/  UMOV UR4, 0xf0000000 ;  /* 0xf000000000047882 */ /* 0x000fe20000000000 */
[----:B------:R-:W-:Y:S01]  /*b0d0*/  UMOV UR5, 0x380fffff ;  /* 0x380fffff00057882 */ /* 0x000fe20000000000 */
[----:B------:R-:W0:Y:S01]  /*b0e0*/  F2F.F32.F64 R0, R24 ;  /* 0x0000001800007310 */ /* 0x000e220000301000 */
[----:B------:R-:W-:-:S14]  /*b0f0*/  DSETP.GEU.AND P0, PT, |R24|, UR4, PT ;  /* 0x0000000418007e2a */ /* 0x000fdc000bf0e200 */
[----:B0-----:R-:W-:-:S05]  /*b100*/  @!P0 FMUL R0, R0, 1.175494350822287508e-38 ;  /* 0x0080000000008820 */ /* 0x001fca0000400000 */
[----:B------:R-:W-:-:S05]  /*b110*/  F2FP.BF16.F32.PACK_AB R0, RZ, R0 ;  /* 0x00000000ff00723e */ /* 0x000fca00000010ff */
[----:B------:R2:W-:Y:S02]  /*b120*/  STG.E.U16 desc[UR36][R4.64], R0 ;  /* 0x0000000004007986 */ /* 0x0005e4000c101524 */
.L_x_3554:
[----:B------:R-:W-:-:S07]  /*b130*/  VIADD R2, R2, 0x80 ;  /* 0x0000008002027836 */ /* 0x000fce0000000000 */
.L_x_3513:
[----:B------:R-:W-:Y:S05]  /*b140*/  BSYNC.RECONVERGENT B7 ;  /* 0x0000000000077941 */ /* 0x000fea0003800200 */
.L_x_3474:
[----:B------:R-:W-:-:S13]  /*b150*/  ISETP.GE.AND P0, PT, R2, R23, PT ;  /* 0x000000170200720c */ /* 0x000fda0003f06270 */
[----:B------:R-:W-:Y:S05]  /*b160*/  @P0 EXIT ;  /* 0x000000000000094d */ /* 0x000fea0003800000 */
[----:B01234-:R-:W0:Y:S01]  /*b170*/  LDC.64 R4, c[0x0][0x388] ;  /* 0x0000e200ff047b82 */ /* 0x01fe220000000a00 */
[----:B------:R-:W1:Y:S01]  /*b180*/  LDCU UR4, c[0x0][0x3b4] ;  /* 0x00007680ff0477ac */ /* 0x000e620008000800 */
[----:B------:R-:W-:Y:S01]  /*b190*/  PRMT R0, R22, 0x9910, RZ ;  /* 0x0000991016007816 */ /* 0x000fe200000000ff */
        /* <DEDUP_REMOVED lines=15> */
[----:B0-----:R-:W-:Y:S01]  /*b290*/  STG.E.U8 desc[UR36][R2.64], R17 ;  /* 0x0000001102007986 */ /* 0x001fe2000c101124 */
[----:B------:R-:W-:Y:S05]  /*b2a0*/  EXIT ;  /* 0x000000000000794d */ /* 0x000fea0003800000 */
.L_x_3587:
[----:B------:R-:W0:Y:S02]  /*b2b0*/  F2I.S64.F64.TRUNC R16, R16 ;  /* 0x0000001000107311 */ /* 0x000e24000030d900 */
[----:B0-----:R-:W-:-:S05]  /*b2c0*/  IMAD.MOV.U32 R5, RZ, RZ, R16 ;  /* 0x000000ffff057224 */ /* 0x001fca00078e0010 */
[----:B------:R-:W-:Y:S01]  /*b2d0*/  STG.E.U8 desc[UR36][R2.64], R5 ;  /* 0x0000000502007986 */ /* 0x000fe2000c101124 */
[----:B------:R-:W-:Y:S05]  /*b2e0*/  EXIT ;  /* 0x000000000000794d */ /* 0x000fea0003800000 */
.L_x_3586:
[----:B------:R-:W-:-:S13]  /*b2f0*/  ISETP.NE.AND P0, PT, R0, 0x2, PT ;  /* 0x000000020000780c */ /* 0x000fda0003f05270 */
[----:B------:R-:W-:Y:S05]  /*b300*/  @!P0 BRA `(.L_x_3589) ;  /* 0x0000000000288947 */ /* 0x000fea0003800000 */
[----:B------:R-:W-:-:S13]  /*b310*/  ISETP.NE.AND P0, PT, R0, 0x3, PT ;  /* 0x000000030000780c */ /* 0x000fda0003f05270 */
[----:B------:R-:W-:Y:S05]  /*b320*/  @!P0 BRA `(.L_x_3590) ;  /* 0x0000000000148947 */ /* 0x000fea0003800000 */
[----:B------:R-:W-:-:S13]  /*b330*/  ISETP.NE.AND P0, PT, R0, 0x4, PT ;  /* 0x000000040000780c */ /* 0x000fda0003f05270 */
[----:B------:R-:W-:Y:S05]  /*b340*/  @P0 BRA `(.L_x_3588) ;  /* 0x0000000800b40947 */ /* 0x000fea0003800000 */
[----:B------:R-:W0:Y:S02]  /*b350*/  F2I.S64.F64.TRUNC R16, R16 ;  /* 0x0000001000107311 */ /* 0x000e24000030d900 */
[----:B0-----:R-:W-:Y:S01]  /*b360*/  STG.E.64 desc[UR36][R2.64], R16 ;  /* 0x0000001002007986 */ /* 0x001fe2000c101b24 */
[----:B------:R-:W-:Y:S05]  /*b370*/  EXIT ;  /* 0x000000000000794d */ /* 0x000fea0003800000 */
.L_x_3590:
[----:B------:R-:W0:Y:S02]  /*b380*/  F2I.F64.TRUNC R17, R16 ;  /* 0x0000001000117311 */ /* 0x000e24000030d100 */
[----:B0-----:R-:W-:Y:S01]  /*b390*/  STG.E desc[UR36][R2.64], R17 ;  /* 0x0000001102007986 */ /* 0x001fe2000c101924 */
[----:B------:R-:W-:Y:S05]  /*b3a0*/  EXIT ;  /* 0x000000000000794d */ /* 0x000fea0003800000 */
.L_x_3589:
[----:B------:R-:W0:Y:S02]  /*b3b0*/  F2I.F64.TRUNC R17, R16 ;  /* 0x0000001000117311 */ /* 0x000e24000030d100 */
[----:B0-----:R-:W-:Y:S01]  /*b3c0*/  STG.E.U16 desc[UR36][R2.64], R17 ;  /* 0x0000001102007986 */ /* 0x001fe2000c101524 */
[----:B------:R-:W-:Y:S05]  /*b3d0*/  EXIT ;  /* 0x000000000000794d */ /* 0x000fea0003800000 */
.L_x_3585:
        /* <DEDUP_REMOVED lines=11> */
[----:B------:R-:W-:Y:S01]  /*b490*/  STG.E desc[UR36][R2.64], R5 ;  /* 0x0000000502007986 */ /* 0x000fe2000c101924 */
[----:B------:R-:W-:Y:S05]  /*b4a0*/  EXIT ;  /* 0x000000000000794d */ /* 0x000fea0003800000 */
.L_x_3592:
[----:B------:R-:W-:Y:S01]  /*b4b0*/  UMOV UR4, 0xf0000000 ;  /* 0xf000000000047882 */ /* 0x000fe20000000000 */
[----:B------:R-:W-:Y:S01]  /*b4c0*/  UMOV UR5, 0x380fffff ;  /* 0x380fffff00057882 */ /* 0x000fe20000000000 */
[----:B------:R-:W0:Y:S01]  /*b4d0*/  F2F.F32.F64 R0, R16 ;  /* 0x0000001000007310 */ /* 0x000e220000301000 */
[----:B------:R-:W-:-:S14]  /*b4e0*/  DSETP.GEU.AND P0, PT, |R16|, UR4, PT ;  /* 0x0000000410007e2a */ /* 0x000fdc000bf0e200 */
[----:B0-----:R-:W-:-:S05]  /*b4f0*/  @!P0 FMUL R0, R0, 1.175494350822287508e-38 ;  /* 0x0080000000008820 */ /* 0x001fca0000400000 */
[----:B------:R-:W-:-:S05]  /*b500*/  F2FP.F16.F32.PACK_AB R0, RZ, R0 ;  /* 0x00000000ff00723e */ /* 0x000fca00000000ff */
[----:B------:R-:W-:Y:S01]  /*b510*/  STG.E.U16 desc[UR36][R2.64], R0 ;  /* 0x0000000002007986 */ /* 0x000fe2000c101524 */
[----:B------:R-:W-:Y:S05]  /*b520*/  EXIT ;  /* 0x000000000000794d */ /* 0x000fea0003800000 */
.L_x_3591:
        /* <DEDUP_REMOVED lines=14> */
.L_x_3594:
[----:B------:R-:W-:Y:S01]  /*b610*/  UMOV UR4, 0xf0000000 ;  /* 0xf000000000047882 */ /* 0x000fe20000000000 */
[----:B------:R-:W-:Y:S01]  /*b620*/  UMOV UR5, 0x380fffff ;  /* 0x380fffff00057882 */ /* 0x000fe20000000000 */
[----:B------:R-:W0:Y:S01]  /*b630*/  F2F.F32.F64 R0, R16 ;  /* 0x0000001000007310 */ /* 0x000e220000301000 */
[----:B------:R-:W-:-:S14]  /*b640*/  DSETP.GEU.AND P0, PT, |R16|, UR4, PT ;  /* 0x0000000410007e2a */ /* 0x000fdc000bf0e200 */
[----:B0-----:R-:W-:-:S05]  /*b650*/  @!P0 FMUL R0, R0, 1.175494350822287508e-38 ;  /* 0x0080000000008820 */ /* 0x001fca0000400000 */
[----:B------:R-:W-:-:S04]  /*b660*/  F2FP.F16.F32.PACK_AB R5, RZ, R0 ;  /* 0x00000000ff05723e */ /* 0x000fc800000000ff */
[----:B------:R-:W-:-:S05]  /*b670*/  PRMT R5, R5, 0x5410, RZ ;  /* 0x0000541005057816 */ /* 0x000fca00000000ff */
[----:B------:R-:W-:Y:S01]  /*b680*/  STG.E desc[UR36][R2.64], R5 ;  /* 0x0000000502007986 */ /* 0x000fe2000c101924 */
[----:B------:R-:W-:Y:S05]  /*b690*/  EXIT ;  /* 0x000000000000794d */ /* 0x000fea0003800000 */
.L_x_3593:
[----:B------:R-:W-:Y:S01]  /*b6a0*/  STG.E.64 desc[UR36][R2.64], R16 ;  /* 0x0000001002007986 */ /* 0x000fe2000c101b24 */
[----:B------:R-:W-:Y:S05]  /*b6b0*/  EXIT ;  /* 0x000000000000794d */ /* 0x000fea0003800000 */
.L_x_3584:
        /* <DEDUP_REMOVED lines=11> */
[----:B0-----:R-:W-:Y:S01]  /*b770*/  STG.E.U16 desc[UR36][R2.64], R17 ;  /* 0x0000001102007986 */ /* 0x001fe2000c101524 */
[----:B------:R-:W-:Y:S05]  /*b780*/  EXIT ;  /* 0x000000000000794d */ /* 0x000fea0003800000 */
.L_x_3598:
        /* <DEDUP_REMOVED lines=22> */
.L_x_3601:
[----:B------:R-:W-:-:S04]  /*b8f0*/  SHF.R.U32.HI R5, RZ, 0x18, R5 ;  /* 0x00000018ff057819 */ /* 0x000fc80000011605 */
[----:B------:R-:W-:-:S07]  /*b900*/  LOP3.LUT R0, R0, 0x80, R5, 0xf8, !PT ;  /* 0x0000008000007812 */ /* 0x000fce00078ef805 */
.L_x_3600:
[----:B------:R-:W-:Y:S05]  /*b910*/  BSYNC.RECONVERGENT B0 ;  /* 0x0000000000007941 */ /* 0x000fea0003800200 */
.L_x_3599:
[----:B------:R-:W-:Y:S01]  /*b920*/  STG.E.U8 desc[UR36][R2.64], R0 ;  /* 0x0000000002007986 */ /* 0x000fe2000c101124 */
[----:B------:R-:W-:Y:S05]  /*b930*/  EXIT ;  /* 0x000000000000794d */ /* 0x000fea0003800000 */
.L_x_3597:
        /* <DEDUP_REMOVED lines=22> */
.L_x_3604:
[----:B------:R-:W-:-:S04]  /*baa0*/  SHF.R.U32.HI R5, RZ, 0x18, R5 ;  /* 0x00000018ff057819 */ /* 0x000fc80000011605 */
[----:B------:R-:W-:-:S07]  /*bab0*/  LOP3.LUT R0, R0, 0x80, R5, 0xf8, !PT ;  /* 0x0000008000007812 */ /* 0x000fce00078ef805 */
.L_x_3603:
[----:B------:R-:W-:Y:S05]  /*bac0*/  BSYNC.RECONVERGENT B0 ;  /* 0x0000000000007941 */ /* 0x000fea0003800200 */
.L_x_3602:
[----:B------:R-:W-:Y:S01]  /*bad0*/  STG.E.U8 desc[UR36][R2.64], R0 ;  /* 0x0000000002007986 */ /* 0x000fe2000c101124 */
[----:B------:R-:W-:Y:S05]  /*bae0*/  EXIT ;  /* 0x000000000000794d */ /* 0x000fea0003800000 */
.L_x_3596:
        /* <DEDUP_REMOVED lines=26> */
.L_x_3606:
[----:B------:R-:W0:Y:S02]  /*bc90*/  F2I.U64.F64.TRUNC R16, R16 ;  /* 0x0000001000107311 */ /* 0x000e24000030d800 */
[----:B0-----:R-:W-:Y:S01]  /*bca0*/  STG.E.64 desc[UR36][R2.64], R16 ;  /* 0x0000001002007986 */ /* 0x001fe2000c101b24 */
[----:B------:R-:W-:Y:S05]  /*bcb0*/  EXIT ;  /* 0x000000000000794d */ /* 0x000fea0003800000 */
.L_x_3605:
[----:B------:R-:W0:Y:S02]  /*bcc0*/  F2I.U32.F64.TRUNC R17, R16 ;  /* 0x0000001000117311 */ /* 0x000e24000030d000 */
[----:B0-----:R-:W-:Y:S01]  /*bcd0*/  STG.E desc[UR36][R2.64], R17 ;  /* 0x0000001102007986 */ /* 0x001fe2000c101924 */
[----:B------:R-:W-:Y:S05]  /*bce0*/  EXIT ;  /* 0x000000000000794d */ /* 0x000fea0003800000 */
.L_x_3595:
        /* <DEDUP_REMOVED lines=8> */
[----:B------:R-:W-:Y:S01]  /*bd70*/  STG.E.U8 desc[UR36][R2.64], R5 ;  /* 0x0000000502007986 */ /* 0x000fe2000c101124 */
[----:B------:R-:W-:Y:S05]  /*bd80*/  EXIT ;  /* 0x000000000000794d */ /* 0x000fea0003800000 */
.L_x_3608:
[----:B------:R-:W-:-:S05]  /*bd90*/  CS2R R18, SRZ ;  /* 0x0000000000127805 */ /* 0x000fca000001ff00 */
[----:B------:R-:W-:Y:S01]  /*bda0*/  STG.E.128 desc[UR36][R2.64], R16 ;  /* 0x0000001002007986 */ /* 0x000fe2000c101d24 */
[----:B------:R-:W-:Y:S05]  /*bdb0*/  EXIT ;  /* 0x000000000000794d */ /* 0x000fea0003800000 */
.L_x_3607:
[----:B------:R-:W-:-:S13]  /*bdc0*/  ISETP.NE.AND P0, PT, R0, 0xf, PT ;  /* 0x0000000f0000780c */ /* 0x000fda0003f05270 */
[----:B------:R-:W-:Y:S05]  /*bdd0*/  @!P0 BRA `(.L_x_3609) ;  /* 0x0000000400088947 */ /* 0x000fea0003800000 */
[----:B------:R-:W-:-:S13]  /*bde0*/  ISETP.NE.AND P0, PT, R0, 0x17, PT ;  /* 0x000000170000780c */ /* 0x000fda0003f05270 */
[----:B------:R-:W-:Y:S05]  /*bdf0*/  @!P0 BRA `(.L_x_3610) ;  /* 0x0000000000a08947 */ /* 0x000fea0003800000 */
[----:B------:R-:W-:-:S13]  /*be00*/  ISETP.NE.AND P0, PT, R0, 0x18, PT ;  /* 0x000000180000780c */ /* 0x000fda0003f05270 */
[----:B------:R-:W-:Y:S05]  /*be10*/  @!P0 BRA `(.L_x_3611) ;  /* 0x0000000000448947 */ /* 0x000fea0003800000 */
.L_x_3588:
        /* <DEDUP_REMOVED lines=16> */
.L_x_3612:
[----:B------:R-:W-:Y:S05]  /*bf20*/  EXIT ;  /* 0x000000000000794d */ /* 0x000fea0003800000 */
.L_x_3611:
        /* <DEDUP_REMOVED lines=17> */
.L_x_3614:
[----:B------:R-:W-:Y:S05]  /*c040*/  BSYNC.RECONVERGENT B0 ;  /* 0x0000000000007941 */ /* 0x000fea0003800200 */
.L_x_3613:
[----:B------:R-:W-:-:S05]  /*c050*/  LOP3.LUT R5, R0, 0x80, R5, 0xf8, !PT ;  /* 0x0000008000057812 */ /* 0x000fca00078ef805 */
[----:B------:R-:W-:Y:S01]  /*c060*/  STG.E.U8 desc[UR36][R2.64], R5 ;  /* 0x0000000502007986 */ /* 0x000fe2000c101124 */
[----:B------:R-:W-:Y:S05]  /*c070*/  EXIT ;  /* 0x000000000000794d */ /* 0x000fea0003800000 */
.L_x_3610:
        /* <DEDUP_REMOVED lines=16> */
.L_x_3616:
[----:B------:R-:W-:Y:S01]  /*c180*/  IMAD.MOV.U32 R0, RZ, RZ, 0x7f ;  /* 0x0000007fff007424 */ /* 0x000fe200078e00ff */
[----:B------:R-:W-:-:S04]  /*c190*/  ISETP.GT.U32.AND P0, PT, R4, 0x7f800000, PT ;  /* 0x7f8000000400780c */ /* 0x000fc80003f04070 */
[----:B------:R-:W-:-:S09]  /*c1a0*/  SEL R0, R0, 0x7c, P0 ;  /* 0x0000007c00007807 */ /* 0x000fd20000000000 */
.L_x_3617:
[----:B------:R-:W-:Y:S05]  /*c1b0*/  BSYNC.RECONVERGENT B0 ;  /* 0x0000000000007941 */ /* 0x000fea0003800200 */
.L_x_3615:
[----:B------:R-:W-:-:S04]  /*c1c0*/  SHF.R.U32.HI R5, RZ, 0x18, R5 ;  /* 0x00000018ff057819 */ /* 0x000fc80000011605 */
[----:B------:R-:W-:-:S05]  /*c1d0*/  LOP3.LUT R5, R0, 0x80, R5, 0xf8, !PT ;  /* 0x0000008000057812 */ /* 0x000fca00078ef805 */
[----:B------:R-:W-:Y:S01]  /*c1e0*/  STG.E.U8 desc[UR36][R2.64], R5 ;  /* 0x0000000502007986 */ /* 0x000fe2000c101124 */
[----:B------:R-:W-:Y:S05]  /*c1f0*/  EXIT ;  /* 0x000000000000794d */ /* 0x000fea0003800000 */
.L_x_3609:
[----:B------:R-:W-:Y:S01]  /*c200*/  UMOV UR4, 0xf0000000 ;  /* 0xf000000000047882 */ /* 0x000fe20000000000 */
[----:B------:R-:W-:Y:S01]  /*c210*/  UMOV UR5, 0x380fffff ;  /* 0x380fffff00057882 */ /* 0x000fe20000000000 */
[----:B------:R-:W0:Y:S01]  /*c220*/  F2F.F32.F64 R0, R16 ;  /* 0x0000001000007310 */ /* 0x000e220000301000 */
[----:B------:R-:W-:-:S14]  /*c230*/  DSETP.GEU.AND P0, PT, |R16|, UR4, PT ;  /* 0x0000000410007e2a */ /* 0x000fdc000bf0e200 */
[----:B0-----:R-:W-:-:S05]  /*c240*/  @!P0 FMUL R0, R0, 1.175494350822287508e-38 ;  /* 0x0080000000008820 */ /* 0x001fca0000400000 */
[----:B------:R-:W-:-:S05]  /*c250*/  F2FP.BF16.F32.PACK_AB R0, RZ, R0 ;  /* 0x00000000ff00723e */ /* 0x000fca00000010ff */
[----:B------:R-:W-:Y:S01]  /*c260*/  STG.E.U16 desc[UR36][R2.64], R0 ;  /* 0x0000000002007986 */ /* 0x000fe2000c101524 */
[----:B------:R-:W-:Y:S05]  /*c270*/  EXIT ;  /* 0x000000000000794d */ /* 0x000fea0003800000 */
.L_x_3618:
        /* <DEDUP_REMOVED lines=16> */
.L_x_3689:


//--------------------- .text._ZN2at6native18elementwise_kernelILi128ELi2EZNS0_22gpu_kernel_impl_nocastIZZZNS0_12prelu_kernelERNS_14TensorIteratorEENKUlvE_clEvENKUlvE_clEvEUlddE_EEvRNS_18TensorIteratorBaseERKT_EUliE_EEviT1_ --------------------------
	.section	.text._ZN2at6native18elementwise_kernelILi128ELi2EZNS0_22gpu_kernel_impl_nocastIZZZNS0_12prelu_kernelERNS_14TensorIteratorEENKUlvE_clEvENKUlvE_clEvEUlddE_EEvRNS_18TensorIteratorBaseERKT_EUliE_EEviT1_,"ax",@progbits
	.align	128
        .global         _ZN2at6native18elementwise_kernelILi128ELi2EZNS0_22gpu_kernel_impl_nocastIZZZNS0_12prelu_kernelERNS_14TensorIteratorEENKUlvE_clEvENKUlvE_clEvEUlddE_EEvRNS_18TensorIteratorBaseERKT_EUliE_EEviT1_
        .type           _ZN2at6native18elementwise_kernelILi128ELi2EZNS0_22gpu_kernel_impl_nocastIZZZNS0_12prelu_kernelERNS_14TensorIteratorEENKUlvE_clEvENKUlvE_clEvEUlddE_EEvRNS_18TensorIteratorBaseERKT_EUliE_EEviT1_,@function
        .size           _ZN2at6native18elementwise_kernelILi128ELi2EZNS0_22gpu_kernel_impl_nocastIZZZNS0_12prelu_kernelERNS_14TensorIteratorEENKUlvE_clEvENKUlvE_clEvEUlddE_EEvRNS_18TensorIteratorBaseERKT_EUliE_EEviT1_,(.L_x_3690 - _ZN2at6native18elementwise_kernelILi128ELi2EZNS0_22gpu_kernel_impl_nocastIZZZNS0_12prelu_kernelERNS_14TensorIteratorEENKUlvE_clEvENKUlvE_clEvEUlddE_EEvRNS_18TensorIteratorBaseERKT_EUliE_EEviT1_)
        .other          _ZN2at6native18elementwise_kernelILi128ELi2EZNS0_22gpu_kernel_impl_nocastIZZZNS0_12prelu_kernelERNS_14TensorIteratorEENKUlvE_clEvENKUlvE_clEvEUlddE_EEvRNS_18TensorIteratorBaseERKT_EUliE_EEviT1_,@"STO_CUDA_ENTRY STV_DEFAULT"
_ZN2at6native18elementwise_kernelILi128ELi2EZNS0_22gpu_kernel_impl_nocastIZZZNS0_12prelu_kernelERNS_14TensorIteratorEENKUlvE_clEvENKUlvE_clEvEUlddE_EEvRNS_18TensorIteratorBaseERKT_EUliE_EEviT1_:
.text._ZN2at6native18elementwise_kernelILi128ELi2EZNS0_22gpu_kernel_impl_nocastIZZZNS0_12prelu_kernelERNS_14TensorIteratorEENKUlvE_clEvENKUlvE_clEvEUlddE_EEvRNS_18TensorIteratorBaseERKT_EUliE_EEviT1_:
        /* <DEDUP_REMOVED lines=15> */
[----:B0-----:R-:W2:Y:S04]  /*00f0*/  LDG.E.64 R4, desc[UR6][R4.64] ;  /* 0x0000000604047981 */ /* 0x001ea8000c1e1b00 */
[----:B-1----:R-:W3:Y:S03]  /*0100*/  LDG.E.64 R6, desc[UR6][R6.64] ;  /* 0x0000000606067981 */ /* 0x002ee6000c1e1b00 */
[----:B------:R-:W0:Y:S01]  /*0110*/  LDC.64 R10, c[0x0][0x5e8] ;  /* 0x00017a00ff0a7b82 */ /* 0x000e220000000a00 */
[----:B------:R-:W-:Y:S01]  /*0120*/  IADD3 R3, PT, PT, R3, 0x80, RZ ;  /* 0x0000008003037810 */ /* 0x000fe20007ffe0ff */
[----:B--2---:R-:W-:-:S02]  /*0130*/  DSETP.GT.AND P0, PT, R4, RZ, PT ;  /* 0x000000ff0400722a */ /* 0x004fc40003f04000 */
[----:B---3--:R-:W-:-:S10]  /*0140*/  DMUL R8, R4, R6 ;  /* 0x0000000604087228 */ /* 0x008fd40000000000 */
[----:B------:R-:W-:Y:S02]  /*0150*/  FSEL R8, R4, R8, P0 ;  /* 0x0000000804087208 */ /* 0x000fe40000000000 */
[----:B------:R-:W-:-:S05]  /*0160*/  FSEL R9, R5, R9, P0 ;  /* 0x0000000905097208 */ /* 0x000fca0000000000 */
[----:B0-----:R0:W-:Y:S02]  /*0170*/  STG.E.64 desc[UR6][R10.64], R8 ;  /* 0x000000080a007986 */ /* 0x0011e4000c101b06 */
.L_x_3621:
[----:B------:R-:W-:Y:S05]  /*0180*/  BSYNC.RECONVERGENT B0 ;  /* 0x0000000000007941 */ /* 0x000fea0003800200 */
.L_x_3620:
[----:B------:R-:W-:-:S13]  /*0190*/  ISETP.GE.AND P0, PT, R3, UR4, PT ;  /* 0x0000000403007c0c */ /* 0x000fda000bf06270 */
[----:B------:R-:W-:Y:S05]  /*01a0*/  @P0 EXIT ;  /* 0x000000000000094d */ /* 0x000fea0003800000 */
[----:B------:R-:W1:Y:S08]  /*01b0*/  LDC.64 R6, c[0x0][0x5f0] ;  /* 0x00017c00ff067b82 */ /* 0x000e700000000a00 */
[----:B0-----:R-:W0:Y:S01]  /*01c0*/  LDC.64 R8, c[0x0][0x5f8] ;  /* 0x00017e00ff087b82 */ /* 0x001e220000000a00 */
[----:B-1----:R-:W2:Y:S04]  /*01d0*/  LDG.E.64 R2, desc[UR6][R6.64] ;  /* 0x0000000606027981 */ /* 0x002ea8000c1e1b00 */
[----:B0-----:R-:W3:Y:S03]  /*01e0*/  LDG.E.64 R4, desc[UR6][R8.64] ;  /* 0x0000000608047981 */ /* 0x001ee6000c1e1b00 */
[----:B------:R-:W0:Y:S01]  /*01f0*/  LDC.64 R10, c[0x0][0x5e8] ;  /* 0x00017a00ff0a7b82 */ /* 0x000e220000000a00 */
[----:B--2---:R-:W-:-:S02]  /*0200*/  DSETP.GT.AND P0, PT, R2, RZ, PT ;  /* 0x000000ff0200722a */ /* 0x004fc40003f04000 */
[----:B---3--:R-:W-:-:S10]  /*0210*/  DMUL R4, R2, R4 ;  /* 0x0000000402047228 */ /* 0x008fd40000000000 */
[----:B------:R-:W-:Y:S02]  /*0220*/  FSEL R2, R2, R4, P0 ;  /* 0x0000000402027208 */ /* 0x000fe40000000000 */
[----:B------:R-:W-:-:S05]  /*0230*/  FSEL R3, R3, R5, P0 ;  /* 0x0000000503037208 */ /* 0x000fca0000000000 */
[----:B0-----:R-:W-:Y:S01]  /*0240*/  STG.E.64 desc[UR6][R10.64], R2 ;  /* 0x000000020a007986 */ /* 0x001fe2000c101b06 */
[----:B------:R-:W-:Y:S05]  /*0250*/  EXIT ;  /* 0x000000000000794d */ /* 0x000fea0003800000 */
.L_x_3619:
        /* <DEDUP_REMOVED lines=8> */
[----:B------:R-:W-:Y:S02]  /*02e0*/  MOV R4, RZ ;  /* 0x000000ff00047202 */ /* 0x000fe40000000f00 */
        /* <DEDUP_REMOVED lines=346> */
.L_x_3624:
[----:B------:R-:W0:Y:S02]  /*1890*/  LDCU.128 UR8, c[0x0][0x5f0] ;  /* 0x0000be00ff0877ac */ /* 0x000e240008000c00 */
[----:B0-----:R-:W-:Y:S02]  /*18a0*/  IADD3 R6, P0, PT, R6, UR8, RZ ;  /* 0x0000000806067c10 */ /* 0x001fe4000ff1e0ff */
[----:B------:R-:W-:Y:S02]  /*18b0*/  IADD3 R10, P1, PT, R4, UR10, RZ ;  /* 0x0000000a040a7c10 */ /* 0x000fe4000ff3e0ff */
[----:B------:R-:W-:Y:S01]  /*18c0*/  IADD3.X R7, PT, PT, RZ, UR9, RZ, P0, !PT ;  /* 0x00000009ff077c10 */ /* 0x000fe200087fe4ff */
[----:B------:R-:W0:Y:S01]  /*18d0*/  LDCU.64 UR8, c[0x0][0x5e8] ;  /* 0x0000bd00ff0877ac */ /* 0x000e220008000a00 */
[----:B------:R-:W-:-:S04]  /*18e0*/  IADD3.X R11, PT, PT, RZ, UR11, RZ, P1, !PT ;  /* 0x0000000bff0b7c10 */ /* 0x000fc80008ffe4ff */
[----:B------:R-:W2:Y:S04]  /*18f0*/  LDG.E.64 R6, desc[UR6][R6.64] ;  /* 0x0000000606067981 */ /* 0x000ea8000c1e1b00 */
[----:B------:R-:W3:Y:S01]  /*1900*/  LDG.E.64 R8, desc[UR6][R10.64] ;  /* 0x000000060a087981 */ /* 0x000ee2000c1e1b00 */
[----:B------:R-:W-:Y:S02]  /*1910*/  IADD3 R3, PT, PT, R3, 0x80, RZ ;  /* 0x0000008003037810 */ /* 0x000fe40007ffe0ff */
[----:B0-----:R-:W-:-:S04]  /*1920*/  IADD3 R12, P1, PT, R5, UR8, RZ ;  /* 0x00000008050c7c10 */ /* 0x001fc8000ff3e0ff */
[----:B------:R-:W-:Y:S01]  /*1930*/  IADD3.X R13, PT, PT, RZ, UR9, RZ, P1, !PT ;  /* 0x00000009ff0d7c10 */ /* 0x000fe20008ffe4ff */
[C---:B--2---:R-:W-:Y:S02]  /*1940*/  DSETP.GT.AND P0, PT, R6.reuse, RZ, PT ;  /* 0x000000ff0600722a */ /* 0x044fe40003f04000 */
[----:B---3--:R-:W-:-:S10]  /*1950*/  DMUL R8, R6, R8 ;  /* 0x0000000806087228 */ /* 0x008fd40000000000 */
[----:B------:R-:W-:Y:S02]  /*1960*/  FSEL R4, R6, R8, P0 ;  /* 0x0000000806047208 */ /* 0x000fe40000000000 */
[----:B------:R-:W-:-:S05]  /*1970*/  FSEL R5, R7, R9, P0 ;  /* 0x0000000907057208 */ /* 0x000fca0000000000 */
[----:B------:R0:W-:Y:S02]  /*1980*/  STG.E.64 desc[UR6][R12.64], R4 ;  /* 0x000000040c007986 */ /* 0x0001e4000c101b06 */
.L_x_3623:
[----:B------:R-:W-:Y:S05]  /*1990*/  BSYNC.RECONVERGENT B0 ;  /* 0x0000000000007941 */ /* 0x000fea0003800200 */
.L_x_3622:
[----:B------:R-:W-:-:S13]  /*19a0*/  ISETP.GE.AND P0, PT, R3, UR4, PT ;  /* 0x0000000403007c0c */ /* 0x000fda000bf06270 */
[----:B------:R-:W-:Y:S05]  /*19b0*/  @P0 EXIT ;  /* 0x000000000000094d */ /* 0x000fea0003800000 */
[----:B------:R-:W1:Y:S01]  /*19c0*/  LDCU.64 UR4, c[0x0][0x390] ;  /* 0x00007200ff0477ac */ /* 0x000e620008000a00 */
[----:B0-----:R-:W-:Y:S02]  /*19d0*/  MOV R4, RZ ;  /* 0x000000ff00047202 */ /* 0x001fe40000000f00 */
        /* <DEDUP_REMOVED lines=346> */
.L_x_3625:
[----:B------:R-:W0:Y:S01]  /*2f80*/  LDCU.128 UR8, c[0x0][0x5f0] ;  /* 0x0000be00ff0877ac */ /* 0x000e220008000c00 */
[----:B------:R-:W1:Y:S01]  /*2f90*/  LDCU.64 UR4, c[0x0][0x5e8] ;  /* 0x0000bd00ff0477ac */ /* 0x000e620008000a00 */
[----:B0-----:R-:W-:Y:S02]  /*2fa0*/  IADD3 R4, P0, PT, R4, UR8, RZ ;  /* 0x0000000804047c10 */ /* 0x001fe4000ff1e0ff */
[----:B------:R-:W-:Y:S02]  /*2fb0*/  IADD3 R8, P1, PT, R2, UR10, RZ ;  /* 0x0000000a02087c10 */ /* 0x000fe4000ff3e0ff */
[----:B------:R-:W-:Y:S02]  /*2fc0*/  IADD3.X R5, PT, PT, RZ, UR9, RZ, P0, !PT ;  /* 0x00000009ff057c10 */ /* 0x000fe400087fe4ff */
[----:B------:R-:W-:-:S04]  /*2fd0*/  IADD3.X R9, PT, PT, RZ, UR11, RZ, P1, !PT ;  /* 0x0000000bff097c10 */ /* 0x000fc80008ffe4ff */
[----:B------:R-:W2:Y:S04]  /*2fe0*/  LDG.E.64 R4, desc[UR6][R4.64] ;  /* 0x0000000604047981 */ /* 0x000ea8000c1e1b00 */
[----:B------:R-:W3:Y:S01]  /*2ff0*/  LDG.E.64 R6, desc[UR6][R8.64] ;  /* 0x0000000608067981 */ /* 0x000ee2000c1e1b00 */
[----:B-1----:R-:W-:-:S04]  /*3000*/  IADD3 R10, P1, PT, R3, UR4, RZ ;  /* 0x00000004030a7c10 */ /* 0x002fc8000ff3e0ff */
[----:B------:R-:W-:Y:S01]  /*3010*/  IADD3.X R11, PT, PT, RZ, UR5, RZ, P1, !PT ;  /* 0x00000005ff0b7c10 */ /* 0x000fe20008ffe4ff */
[C---:B--2---:R-:W-:Y:S02]  /*3020*/  DSETP.GT.AND P0, PT, R4.reuse, RZ, PT ;  /* 0x000000ff0400722a */ /* 0x044fe40003f04000 */
[----:B---3--:R-:W-:-:S10]  /*3030*/  DMUL R6, R4, R6 ;  /* 0x0000000604067228 */ /* 0x008fd40000000000 */
[----:B------:R-:W-:Y:S02]  /*3040*/  FSEL R2, R4, R6, P0 ;  /* 0x0000000604027208 */ /* 0x000fe40000000000 */
[----:B------:R-:W-:-:S05]  /*3050*/  FSEL R3, R5, R7, P0 ;  /* 0x0000000705037208 */ /* 0x000fca0000000000 */
[----:B------:R-:W-:Y:S01]  /*3060*/  STG.E.64 desc[UR6][R10.64], R2 ;  /* 0x000000020a007986 */ /* 0x000fe2000c101b06 */
[----:B------:R-:W-:Y:S05]  /*3070*/  EXIT ;  /* 0x000000000000794d */ /* 0x000fea0003800000 */
.L_x_3626:
        /* <DEDUP_REMOVED lines=16> */
.L_x_3690:


//--------------------- .text._ZN2at6native27unrolled_elementwise_kernelIZZZNS0_12prelu_kernelERNS_14TensorIteratorEENKUlvE_clEvENKUlvE_clEvEUlddE_St5arrayIPcLm3EELi4E23TrivialOffsetCalculatorILi2EjESA_ILi1EjENS0_6memory15LoadWithoutCastENSD_16StoreWithoutCastEEEviT_T0_T2_T3_T4_T5_ --------------------------
	.section	.text._ZN2at6native27unrolled_elementwise_kernelIZZZNS0_12prelu_kernelERNS_14TensorIteratorEENKUlvE_clEvENKUlvE_clEvEUlddE_St5arrayIPcLm3EELi4E23TrivialOffsetCalculatorILi2EjESA_ILi1EjENS0_6memory15LoadWithoutCastENSD_16StoreWithoutCastEEEviT_T0_T2_T3_T4_T5_,"ax",@progbits
	.align	128
        .global         _ZN2at6native27unrolled_elementwise_kernelIZZZNS0_12prelu_kernelERNS_14TensorIteratorEENKUlvE_clEvENKUlvE_clEvEUlddE_St5arrayIPcLm3EELi4E23TrivialOffsetCalculatorILi2EjESA_ILi1EjENS0_6memory15LoadWithoutCastENSD_16StoreWithoutCastEEEviT_T0_T2_T3_T4_T5_
        .type           _ZN2at6native27unrolled_elementwise_kernelIZZZNS0_12prelu_kernelERNS_14TensorIteratorEENKUlvE_clEvENKUlvE_clEvEUlddE_St5arrayIPcLm3EELi4E23TrivialOffsetCalculatorILi2EjESA_ILi1EjENS0_6memory15LoadWithoutCastENSD_16StoreWithoutCastEEEviT_T0_T2_T3_T4_T5_,@function
        .size           _ZN2at6native27unrolled_elementwise_kernelIZZZNS0_12prelu_kernelERNS_14TensorIteratorEENKUlvE_clEvENKUlvE_clEvEUlddE_St5arrayIPcLm3EELi4E23TrivialOffsetCalculatorILi2EjESA_ILi1EjENS0_6memory15LoadWithoutCastENSD_16StoreWithoutCastEEEviT_T0_T2_T3_T4_T5_,(.L_x_3691 - _ZN2at6native27unrolled_elementwise_kernelIZZZNS0_12prelu_kernelERNS_14TensorIteratorEENKUlvE_clEvENKUlvE_clEvEUlddE_St5arrayIPcLm3EELi4E23TrivialOffsetCalculatorILi2EjESA_ILi1EjENS0_6memory15LoadWithoutCastENSD_16StoreWithoutCastEEEviT_T0_T2_T3_T4_T5_)
        .other          _ZN2at6native27unrolled_elementwise_kernelIZZZNS0_12prelu_kernelERNS_14TensorIteratorEENKUlvE_clEvENKUlvE_clEvEUlddE_St5arrayIPcLm3EELi4E23TrivialOffsetCalculatorILi2EjESA_ILi1EjENS0_6memory15LoadWithoutCastENSD_16StoreWithoutCastEEEviT_T0_T2_T3_T4_T5_,@"STO_CUDA_ENTRY STV_DEFAULT"
_ZN2at6native27unrolled_elementwise_kernelIZZZNS0_12prelu_kernelERNS_14TensorIteratorEENKUlvE_clEvENKUlvE_clEvEUlddE_St5arrayIPcLm3EELi4E23TrivialOffsetCalculatorILi2EjESA_ILi1EjENS0_6memory15LoadWithoutCastENSD_16StoreWithoutCastEEEviT_T0_T2_T3_T4_T5_:
.text._ZN2at6native27unrolled_elementwise_kernelIZZZNS0_12prelu_kernelERNS_14TensorIteratorEENKUlvE_clEvENKUlvE_clEvEUlddE_St5arrayIPcLm3EELi4E23TrivialOffsetCalculatorILi2EjESA_ILi1EjENS0_6memory15LoadWithoutCastENSD_16StoreWithoutCastEEEviT_T0_T2_T3_T4_T5_:
[----:B------:R-:W-:Y:S01]  /*0000*/  LDC R1, c[0x0][0x37c] ;  /* 0x0000df00ff017b82 */ /* 0x000fe20000000800 */
[----:B------:R-:W0:Y:S07]  /*0010*/  S2R R0, SR_CTAID.X ;  /* 0x0000000000007919 */ /* 0x000e2e0000002500 */
[----:B------:R-:W0:Y:S01]  /*0020*/  LDC R3, c[0x0][0x380] ;  /* 0x0000e000ff037b82 */ /* 0x000e220000000800 */
[----:B------:R-:W1:Y:S01]  /*0030*/  LDCU.64 UR4, c[0x0][0x358] ;  /* 0x00006b00ff0477ac */ /* 0x000e620008000a00 */
[----:B------:R-:W-:Y:S01]  /*0040*/  CS2R R4, SRZ ;  /* 0x0000000000047805 */ /* 0x000fe2000001ff00 */
[----:B------:R-:W2:Y:S05]  /*0050*/  S2R R25, SR_TID.X ;  /* 0x0000000000197919 */ /* 0x000eaa0000002100 */
[----:B------:R-:W3:Y:S08]  /*0060*/  LDC.64 R6, c[0x0][0x390] ;  /* 0x0000e400ff067b82 */ /* 0x000ef00000000a00 */
[----:B------:R-:W4:Y:S08]  /*0070*/  LDC.64 R28, c[0x0][0x390] ;  /* 0x0000e400ff1c7b82 */ /* 0x000f300000000a00 */
[----:B------:R-:W5:Y:S01]  /*0080*/  LDC.64 R16, c[0x0][0x398] ;  /* 0x0000e600ff107b82 */ /* 0x000f620000000a00 */
[----:B0-----:R-:W-:-:S07]  /*0090*/  IMAD R22, R0, -0x200, R3 ;  /* 0xfffffe0000167824 */ /* 0x001fce00078e0203 */
[----:B------:R-:W0:Y:S01]  /*00a0*/  LDC.64 R18, c[0x0][0x390] ;  /* 0x0000e400ff127b82 */ /* 0x000e220000000a00 */
[----:B--2---:R-:W-:Y:S01]  /*00b0*/  IMAD.MOV.U32 R23, RZ, RZ, R25 ;  /* 0x000000ffff177224 */ /* 0x004fe200078e0019 */
[----:B------:R-:W-:-:S06]  /*00c0*/  ISETP.GE.AND P0, PT, R25, R22, PT ;  /* 0x000000161900720c */ /* 0x000fcc0003f06270 */
[----:B------:R-:W2:Y:S08]  /*00d0*/  LDC.64 R2, c[0x0][0x398] ;  /* 0x0000e600ff027b82 */ /* 0x000eb00000000a00 */
[----:B------:R-:W0:Y:S01]  /*00e0*/  LDC.64 R8, c[0x0][0x390] ;  /* 0x0000e400ff087b82 */ /* 0x000e220000000a00 */
[----:B------:R-:W-:Y:S02]  /*00f0*/  @!P0 VIADD R25, R23, 0x80 ;  /* 0x0000008017198836 */ /* 0x000fe40000000000 */
[----:B------:R-:W-:-:S03]  /*0100*/  @!P0 IMAD R13, R0, 0x200, R23 ;  /* 0x00000200000d8824 */ /* 0x000fc600078e0217 */
[----:B------:R-:W-:Y:S01]  /*0110*/  ISETP.GE.AND P1, PT, R25, R22, PT ;  /* 0x000000161900720c */ /* 0x000fe20003f26270 */
[----:B---3--:R-:W-:Y:S01]  /*0120*/  @!P0 IMAD.WIDE.U32 R6, R13, 0x8, R6 ;  /* 0x000000080d068825 */ /* 0x008fe200078e0006 */
[----:B------:R-:W3:Y:S04]  /*0130*/  LDC.64 R10, c[0x0][0x398] ;  /* 0x0000e600ff0a7b82 */ /* 0x000ee80000000a00 */
[----:B-1----:R1:W3:Y:S07]  /*0140*/  @!P0 LDG.E.64 R4, desc[UR4][R6.64] ;  /* 0x0000000406048981 */ /* 0x0022ee000c1e1b00 */
[----:B------:R-:W-:-:S02]  /*0150*/  @!P1 IMAD R21, R0, 0x200, R25 ;  /* 0x0000020000159824 */ /* 0x000fc400078e0219 */
[----:B------:R-:W-:Y:S01]  /*0160*/  @!P1 VIADD R25, R25, 0x80 ;  /* 0x0000008019199836 */ /* 0x000fe20000000000 */
[----:B-1----:R-:W1:Y:S04]  /*0170*/  LDC.64 R6, c[0x0][0x398] ;  /* 0x0000e600ff067b82 */ /* 0x002e680000000a00 */
[----:B------:R-:W-:-:S13]  /*0180*/  ISETP.GE.AND P3, PT, R25, R22, PT ;  /* 0x000000161900720c */ /* 0x000fda0003f66270 */
[----:B------:R-:W-:Y:S01]  /*0190*/  @!P3 LEA R27, R0, R25, 0x9 ;  /* 0x00000019001bb211 */ /* 0x000fe200078e48ff */
[----:B------:R-:W-:-:S05]  /*01a0*/  @!P3 VIADD R25, R25, 0x80 ;  /* 0x000000801919b836 */ /* 0x000fca0000000000 */
[----:B------:R-:W-:Y:S01]  /*01b0*/  ISETP.GE.AND P2, PT, R25, R22, PT ;  /* 0x000000161900720c */ /* 0x000fe20003f46270 */
[----:B----4-:R-:W-:-:S04]  /*01c0*/  @!P1 IMAD.WIDE.U32 R28, R21, 0x8, R28 ;  /* 0x00000008151c9825 */ /* 0x010fc800078e001c */
[----:B--2---:R-:W-:Y:S01]  /*01d0*/  @!P1 IMAD.WIDE.U32 R2, R21, 0x8, R2 ;  /* 0x0000000815029825 */ /* 0x004fe200078e0002 */
[----:B------:R-:W-:-:S03]  /*01e0*/  CS2R R20, SRZ ;  /* 0x0000000000147805 */ /* 0x000fc6000001ff00 */
[----:B-----5:R-:W-:Y:S01]  /*01f0*/  @!P0 IMAD.WIDE.U32 R16, R13, 0x8, R16 ;  /* 0x000000080d108825 */ /* 0x020fe200078e0010 */
[----:B------:R-:W-:-:S03]  /*0200*/  CS2R R12, SRZ ;  /* 0x00000000000c7805 */ /* 0x000fc6000001ff00 */
[C---:B0-----:R-:W-:Y:S01]  /*0210*/  @!P3 IMAD.WIDE.U32 R18, R27.reuse, 0x8, R18 ;  /* 0x000000081b12b825 */ /* 0x041fe200078e0012 */
[----:B------:R-:W-:Y:S02]  /*0220*/  CS2R R14, SRZ ;  /* 0x00000000000e7805 */ /* 0x000fe4000001ff00 */
[----:B------:R0:W2:Y:S01]  /*0230*/  @!P0 LDG.E.64 R12, desc[UR4][R16.64] ;  /* 0x00000004100c8981 */ /* 0x0000a2000c1e1b00 */
[----:B------:R-:W-:Y:S02]  /*0240*/  @!P2 IMAD R26, R0, 0x200, R25 ;  /* 0x00000200001aa824 */ /* 0x000fe400078e0219 */
[----:B-1----:R-:W-:Y:S01]  /*0250*/  @!P3 IMAD.WIDE.U32 R6, R27, 0x8, R6 ;  /* 0x000000081b06b825 */ /* 0x002fe200078e0006 */
[----:B------:R3:W4:Y:S03]  /*0260*/  @!P3 LDG.E.64 R20, desc[UR4][R18.64] ;  /* 0x000000041214b981 */ /* 0x000726000c1e1b00 */
[C---:B------:R-:W-:Y:S01]  /*0270*/  @!P2 IMAD.WIDE.U32 R24, R26.reuse, 0x8, R8 ;  /* 0x000000081a18a825 */ /* 0x040fe200078e0008 */
[----:B------:R-:W-:Y:S01]  /*0280*/  CS2R R8, SRZ ;  /* 0x0000000000087805 */ /* 0x000fe2000001ff00 */
[----:B------:R-:W5:Y:S01]  /*0290*/  @!P1 LDG.E.64 R14, desc[UR4][R28.64] ;  /* 0x000000041c0e9981 */ /* 0x000f62000c1e1b00 */
[----:B0-----:R-:W-:Y:S01]  /*02a0*/  CS2R R16, SRZ ;  /* 0x0000000000107805 */ /* 0x001fe2000001ff00 */
[----:B---3--:R-:W-:Y:S01]  /*02b0*/  @!P2 IMAD.WIDE.U32 R18, R26, 0x8, R10 ;  /* 0x000000081a12a825 */ /* 0x008fe200078e000a */
[----:B------:R-:W-:-:S02]  /*02c0*/  CS2R R10, SRZ ;  /* 0x00000000000a7805 */ /* 0x000fc4000001ff00 */
[----:B------:R-:W-:Y:S02]  /*02d0*/  CS2R R26, SRZ ;  /* 0x00000000001a7805 */ /* 0x000fe4000001ff00 */
[----:B------:R0:W3:Y:S04]  /*02e0*/  @!P1 LDG.E.64 R16, desc[UR4][R2.64] ;  /* 0x0000000402109981 */ /* 0x0000e8000c1e1b00 */
[----:B------:R-:W3:Y:S04]  /*02f0*/  @!P3 LDG.E.64 R10, desc[UR4][R6.64] ;  /* 0x00000004060ab981 */ /* 0x000ee8000c1e1b00 */
[----:B------:R-:W3:Y:S04]  /*0300*/  @!P2 LDG.E.64 R8, desc[UR4][R24.64] ;  /* 0x000000041808a981 */ /* 0x000ee8000c1e1b00 */
[----:B------:R-:W3:Y:S01]  /*0310*/  @!P2 LDG.E.64 R26, desc[UR4][R18.64] ;  /* 0x00000004121aa981 */ /* 0x000ee2000c1e1b00 */
[----:B------:R-:W-:Y:S01]  /*0320*/  ISETP.GE.AND P3, PT, R23, R22, PT ;  /* 0x000000161700720c */ /* 0x000fe20003f66270 */
[----:B------:R-:W-:Y:S04]  /*0330*/  BSSY.RECONVERGENT B0, `(.L_x_3627) ;  /* 0x0000027000007945 */ /* 0x000fe80003800200 */
[----:B------:R-:W-:Y:S01]  /*0340*/  BSSY.RELIABLE B1, `(.L_x_3628) ;  /* 0x000001f000017945 */ /* 0x000fe20003800100 */
[----:B------:R-:W-:-:S02]  /*0350*/  DSETP.GT.AND P2, PT, R4, RZ, PT ;  /* 0x000000ff0400722a */ /* 0x000fc40003f44000 */
[----:B--2---:R-:W-:Y:S02]  /*0360*/  DMUL R12, R12, R4 ;  /* 0x000000040c0c7228 */ /* 0x004fe40000000000 */
[----:B----4-:R-:W-:Y:S02]  /*0370*/  DSETP.GT.AND P0, PT, R20, RZ, PT ;  /* 0x000000ff1400722a */ /* 0x010fe40003f04000 */
[----:B-----5:R-:W-:-:S06]  /*0380*/  DSETP.GT.AND P1, PT, R14, RZ, PT ;  /* 0x000000ff0e00722a */ /* 0x020fcc0003f24000 */
[----:B0-----:R-:W-:Y:S02]  /*0390*/  FSEL R2, R4, R12, P2 ;  /* 0x0000000c04027208 */ /* 0x001fe40001000000 */
[----:B------:R-:W-:Y:S01]  /*03a0*/  FSEL R3, R5, R13, P2 ;  /* 0x0000000d05037208 */ /* 0x000fe20001000000 */
[----:B---3--:R-:W-:Y:S02]  /*03b0*/  DMUL R16, R16, R14 ;  /* 0x0000000e10107228 */ /* 0x008fe40000000000 */
[----:B------:R-:W-:Y:S02]  /*03c0*/  DMUL R10, R10, R20 ;  /* 0x000000140a0a7228 */ /* 0x000fe40000000000 */
[----:B------:R-:W-:Y:S02]  /*03d0*/  DSETP.GT.AND P2, PT, R8, RZ, PT ;  /* 0x000000ff0800722a */ /* 0x000fe40003f44000 */
[----:B------:R-:W-:-:S04]  /*03e0*/  DMUL R26, R26, R8 ;  /* 0x000000081a1a7228 */ /* 0x000fc80000000000 */
[----:B------:R-:W-:Y:S02]  /*03f0*/  FSEL R4, R14, R16, P1 ;  /* 0x000000100e047208 */ /* 0x000fe40000800000 */
[----:B------:R-:W-:Y:S02]  /*0400*/  FSEL R5, R15, R17, P1 ;  /* 0x000000110f057208 */ /* 0x000fe40000800000 */
[----:B------:R-:W-:Y:S02]  /*0410*/  FSEL R6, R20, R10, P0 ;  /* 0x0000000a14067208 */ /* 0x000fe40000000000 */
[----:B------:R-:W-:Y:S02]  /*0420*/  FSEL R7, R21, R11, P0 ;  /* 0x0000000b15077208 */ /* 0x000fe40000000000 */
[----:B------:R-:W-:Y:S02]  /*0430*/  FSEL R8, R8, R26, P2 ;  /* 0x0000001a08087208 */ /* 0x000fe40001000000 */
[----:B------:R-:W-:Y:S01]  /*0440*/  FSEL R9, R9, R27, P2 ;  /* 0x0000001b09097208 */ /* 0x000fe20001000000 */
[----:B------:R-:W-:Y:S06]  /*0450*/  @P3 BRA `(.L_x_3629) ;  /* 0x0000000000343947 */ /* 0x000fec0003800000 */
[----:B------:R-:W0:Y:S01]  /*0460*/  LDC.64 R10, c[0x0][0x388] ;  /* 0x0000e200ff0a7b82 */ /* 0x000e220000000a00 */
[----:B------:R-:W-:Y:S01]  /*0470*/  IMAD R13, R0, 0x200, R23 ;  /* 0x00000200000d7824 */ /* 0x000fe200078e0217 */
[----:B------:R-:W-:-:S04]  /*0480*/  IADD3 R23, PT, PT, R23, 0x80, RZ ;  /* 0x0000008017177810 */ /* 0x000fc80007ffe0ff */
[----:B------:R-:W-:-:S13]  /*0490*/  ISETP.GE.AND P0, PT, R23, R22, PT ;  /* 0x000000161700720c */ /* 0x000fda0003f06270 */
[----:B------:R-:W-:Y:S05]  /*04a0*/  @P0 BREAK.RELIABLE B1 ;  /* 0x0000000000010942 */ /* 0x000fea0003800100 */
[----:B0-----:R-:W-:-:S05]  /*04b0*/  IMAD.WIDE.U32 R10, R13, 0x8, R10 ;  /* 0x000000080d0a7825 */ /* 0x001fca00078e000a */
[----:B------:R0:W-:Y:S01]  /*04c0*/  STG.E.64 desc[UR4][R10.64], R2 ;  /* 0x000000020a007986 */ /* 0x0001e2000c101b04 */
[----:B------:R-:W-:Y:S05]  /*04d0*/  @P0 BRA `(.L_x_3630) ;  /* 0x0000000000300947 */ /* 0x000fea0003800000 */
[----:B0-----:R-:W0:Y:S01]  /*04e0*/  LDC.64 R2, c[0x0][0x388] ;  /* 0x0000e200ff027b82 */ /* 0x001e220000000a00 */
[----:B------:R-:W-:Y:S02]  /*04f0*/  IMAD R11, R0, 0x200, R23 ;  /* 0x00000200000b7824 */ /* 0x000fe400078e0217 */
[----:B------:R-:W-:Y:S02]  /*0500*/  VIADD R23, R23, 0x80 ;  /* 0x0000008017177836 */ /* 0x000fe40000000000 */
[----:B0-----:R-:W-:-:S05]  /*0510*/  IMAD.WIDE.U32 R2, R11, 0x8, R2 ;  /* 0x000000080b027825 */ /* 0x001fca00078e0002 */
[----:B------:R0:W-:Y:S02]  /*0520*/  STG.E.64 desc[UR4][R2.64], R4 ;  /* 0x0000000402007986 */ /* 0x0001e4000c101b04 */
.L_x_3629:
[----:B------:R-:W-:Y:S05]  /*0530*/  BSYNC.RELIABLE B1 ;  /* 0x0000000000017941 */ /* 0x000fea0003800100 */
.L_x_3628:
[----:B------:R-:W-:-:S13]  /*0540*/  ISETP.GE.AND P0, PT, R23, R22, PT ;  /* 0x000000161700720c */ /* 0x000fda0003f06270 */
[----:B0-----:R-:W0:Y:S01]  /*0550*/  @!P0 LDC.64 R2, c[0x0][0x388] ;  /* 0x0000e200ff028b82 */ /* 0x001e220000000a00 */
[----:B------:R-:W-:Y:S01]  /*0560*/  @!P0 IMAD R5, R0, 0x200, R23 ;  /* 0x0000020000058824 */ /* 0x000fe200078e0217 */
[----:B------:R-:W-:-:S03]  /*0570*/  @!P0 IADD3 R23, PT, PT, R23, 0x80, RZ ;  /* 0x0000008017178810 */ /* 0x000fc60007ffe0ff */
[----:B0-----:R-:W-:-:S05]  /*0580*/  @!P0 IMAD.WIDE.U32 R2, R5, 0x8, R2 ;  /* 0x0000000805028825 */ /* 0x001fca00078e0002 */
[----:B------:R1:W-:Y:S02]  /*0590*/  @!P0 STG.E.64 desc[UR4][R2.64], R6 ;  /* 0x0000000602008986 */ /* 0x0003e4000c101b04 */
.L_x_3630:
[----:B------:R-:W-:Y:S05]  /*05a0*/  BSYNC.RECONVERGENT B0 ;  /* 0x0000000000007941 */ /* 0x000fea0003800200 */
.L_x_3627:
[----:B------:R-:W-:Y:S05]  /*05b0*/  WARPSYNC.ALL ;  /* 0x0000000000007948 */ /* 0x000fea0003800000 */
[----:B------:R-:W-:-:S13]  /*05c0*/  ISETP.GE.AND P0, PT, R23, R22, PT ;  /* 0x000000161700720c */ /* 0x000fda0003f06270 */
[----:B------:R-:W-:Y:S05]  /*05d0*/  @P0 EXIT ;  /* 0x000000000000094d */ /* 0x000fea0003800000 */
[----:B01----:R-:W0:Y:S01]  /*05e0*/  LDC.64 R2, c[0x0][0x388] ;  /* 0x0000e200ff027b82 */ /* 0x003e220000000a00 */
[----:B------:R-:W-:-:S04]  /*05f0*/  IMAD R23, R0, 0x200, R23 ;  /* 0x0000020000177824 */ /* 0x000fc800078e0217 */
[----:B0-----:R-:W-:-:S05]  /*0600*/  IMAD.WIDE.U32 R2, R23, 0x8, R2 ;  /* 0x0000000817027825 */ /* 0x001fca00078e0002 */
[----:B------:R-:W-:Y:S01]  /*0610*/  STG.E.64 desc[UR4][R2.64], R8 ;  /* 0x0000000802007986 */ /* 0x000fe2000c101b04 */
[----:B------:R-:W-:Y:S05]  /*0620*/  EXIT ;  /* 0x000000000000794d */ /* 0x000fea0003800000 */
.L_x_3631:
        /* <DEDUP_REMOVED lines=13> */
.L_x_3691:


//--------------------- .text._ZN2at6native29vectorized_elementwise_kernelILi2EZZZNS0_12prelu_kernelERNS_14TensorIteratorEENKUlvE_clEvENKUlvE_clEvEUlddE_St5arrayIPcLm3EEEEviT0_T1_ --------------------------
	.section	.text._ZN2at6native29vectorized_elementwise_kernelILi2EZZZNS0_12prelu_kernelERNS_14TensorIteratorEENKUlvE_clEvENKUlvE_clEvEUlddE_St5arrayIPcLm3EEEEviT0_T1_,"ax",@progbits
	.align	128
        .global         _ZN2at6native29vectorized_elementwise_kernelILi2EZZZNS0_12prelu_kernelERNS_14TensorIteratorEENKUlvE_clEvENKUlvE_clEvEUlddE_St5arrayIPcLm3EEEEviT0_T1_
        .type           _ZN2at6native29vectorized_elementwise_kernelILi2EZZZNS0_12prelu_kernelERNS_14TensorIteratorEENKUlvE_clEvENKUlvE_clEvEUlddE_St5arrayIPcLm3EEEEviT0_T1_,@function
        .size           _ZN2at6native29vectorized_elementwise_kernelILi2EZZZNS0_12prelu_kernelERNS_14TensorIteratorEENKUlvE_clEvENKUlvE_clEvEUlddE_St5arrayIPcLm3EEEEviT0_T1_,(.L_x_3692 - _ZN2at6native29vectorized_elementwise_kernelILi2EZZZNS0_12prelu_kernelERNS_14TensorIteratorEENKUlvE_clEvENKUlvE_clEvEUlddE_St5arrayIPcLm3EEEEviT0_T1_)
        .other          _ZN2at6native29vectorized_elementwise_kernelILi2EZZZNS0_12prelu_kernelERNS_14TensorIteratorEENKUlvE_clEvENKUlvE_clEvEUlddE_St5arrayIPcLm3EEEEviT0_T1_,@"STO_CUDA_ENTRY STV_DEFAULT"
_ZN2at6native29vectorized_elementwise_kernelILi2EZZZNS0_12prelu_kernelERNS_14TensorIteratorEENKUlvE_clEvENKUlvE_clEvEUlddE_St5arrayIPcLm3EEEEviT0_T1_:
.text._ZN2at6native29vectorized_elementwise_kernelILi2EZZZNS0_12prelu_kernelERNS_14TensorIteratorEENKUlvE_clEvENKUlvE_clEvEUlddE_St5arrayIPcLm3EEEEviT0_T1_:
[----:B------:R-:W-:Y:S01]  /*0000*/  LDC R1, c[0x0][0x37c] ;  /* 0x0000df00ff017b82 */ /* 0x000fe20000000800 */
[----:B------:R-:W0:Y:S07]  /*0010*/  S2R R0, SR_CTAID.X ;  /* 0x0000000000007919 */ /* 0x000e2e0000002500 */
[----:B------:R-:W0:Y:S01]  /*0020*/  LDC R3, c[0x0][0x380] ;  /* 0x0000e000ff037b82 */ /* 0x000e220000000800 */
[----:B------:R-:W1:Y:S01]  /*0030*/  LDCU.64 UR4, c[0x0][0x358] ;  /* 0x00006b00ff0477ac */ /* 0x000e620008000a00 */
[----:B0-----:R-:W-:-:S05]  /*0040*/  IMAD R2, R0, -0x400, R3 ;  /* 0xfffffc0000027824 */ /* 0x001fca00078e0203 */
[----:B------:R-:W-:-:S13]  /*0050*/  ISETP.GT.U32.AND P0, PT, R2, 0x3ff, PT ;  /* 0x000003ff0200780c */ /* 0x000fda0003f04070 */
[----:B-1----:R-:W-:Y:S05]  /*0060*/  @P0 BRA `(.L_x_3632) ;  /* 0x0000000800d40947 */ /* 0x002fea0003800000 */
[----:B------:R-:W0:Y:S01]  /*0070*/  S2R R3, SR_TID.X ;  /* 0x0000000000037919 */ /* 0x000e220000002100 */
[----:B------:R-:W1:Y:S01]  /*0080*/  LDC.64 R14, c[0x0][0x390] ;  /* 0x0000e400ff0e7b82 */ /* 0x000e620000000a00 */
[----:B------:R-:W-:Y:S02]  /*0090*/  CS2R R6, SRZ ;  /* 0x0000000000067805 */ /* 0x000fe4000001ff00 */
[----:B------:R-:W-:-:S05]  /*00a0*/  CS2R R8, SRZ ;  /* 0x0000000000087805 */ /* 0x000fca000001ff00 */
[----:B------:R-:W2:Y:S08]  /*00b0*/  LDC.64 R16, c[0x0][0x398] ;  /* 0x0000e600ff107b82 */ /* 0x000eb00000000a00 */
[----:B------:R-:W3:Y:S08]  /*00c0*/  LDC.64 R12, c[0x0][0x390] ;  /* 0x0000e400ff0c7b82 */ /* 0x000ef00000000a00 */
[----:B------:R-:W4:Y:S01]  /*00d0*/  LDC.64 R22, c[0x0][0x398] ;  /* 0x0000e600ff167b82 */ /* 0x000f220000000a00 */
[----:B0-----:R-:W-:Y:S01]  /*00e0*/  ISETP.GE.U32.AND P0, PT, R3, R2, PT ;  /* 0x000000020300720c */ /* 0x001fe20003f06070 */
[----:B------:R-:W-:-:S06]  /*00f0*/  IMAD.MOV.U32 R31, RZ, RZ, R3 ;  /* 0x000000ffff1f7224 */ /* 0x000fcc00078e0003 */
[----:B------:R-:W0:Y:S08]  /*0100*/  LDC.64 R24, c[0x0][0x390] ;  /* 0x0000e400ff187b82 */ /* 0x000e300000000a00 */
[----:B------:R-:W5:Y:S01]  /*0110*/  LDC.64 R26, c[0x0][0x398] ;  /* 0x0000e600ff1a7b82 */ /* 0x000f620000000a00 */
[----:B------:R-:W-:Y:S02]  /*0120*/  @!P0 IMAD R37, R0, 0x400, R31 ;  /* 0x0000040000258824 */ /* 0x000fe400078e021f */
[----:B------:R-:W-:-:S05]  /*0130*/  @!P0 VIADD R31, R31, 0x80 ;  /* 0x000000801f1f8836 */ /* 0x000fca0000000000 */
[----:B------:R-:W5:Y:S01]  /*0140*/  LDC.64 R20, c[0x0][0x390] ;  /* 0x0000e400ff147b82 */ /* 0x000f620000000a00 */
[----:B------:R-:W-:-:S07]  /*0150*/  ISETP.GE.U32.AND P4, PT, R31, R2, PT ;  /* 0x000000021f00720c */ /* 0x000fce0003f86070 */
[----:B------:R-:W5:Y:S06]  /*0160*/  LDC.64 R18, c[0x0][0x398] ;  /* 0x0000e600ff127b82 */ /* 0x000f6c0000000a00 */
[----:B------:R-:W-:Y:S02]  /*0170*/  @!P4 IMAD R5, R0, 0x400, R31 ;  /* 0x000004000005c824 */ /* 0x000fe400078e021f */
[----:B------:R-:W5:Y:S01]  /*0180*/  LDC.64 R34, c[0x0][0x390] ;  /* 0x0000e400ff227b82 */ /* 0x000f620000000a00 */
[----:B------:R-:W-:Y:S02]  /*0190*/  @!P4 VIADD R31, R31, 0x80 ;  /* 0x000000801f1fc836 */ /* 0x000fe40000000000 */
[----:B-1----:R-:W-:-:S03]  /*01a0*/  @!P4 IMAD.WIDE.U32 R14, R5, 0x8, R14 ;  /* 0x00000008050ec825 */ /* 0x002fc600078e000e */
[----:B------:R-:W-:Y:S01]  /*01b0*/  ISETP.GE.U32.AND P1, PT, R31, R2, PT ;  /* 0x000000021f00720c */ /* 0x000fe20003f26070 */
[----:B--2---:R-:W-:Y:S01]  /*01c0*/  @!P4 IMAD.WIDE.U32 R16, R5, 0x8, R16 ;  /* 0x000000080510c825 */ /* 0x004fe200078e0010 */
[----:B------:R-:W-:-:S04]  /*01d0*/  CS2R R4, SRZ ;  /* 0x0000000000047805 */ /* 0x000fc8000001ff00 */
[----:B------:R-:W2:Y:S04]  /*01e0*/  @!P4 LDG.E.64 R6, desc[UR4][R16.64] ;  /* 0x000000041006c981 */ /* 0x000ea8000c1e1b00 */
[----:B------:R-:W2:Y:S03]  /*01f0*/  @!P4 LDG.E.64 R4, desc[UR4][R14.64] ;  /* 0x000000040e04c981 */ /* 0x000ea6000c1e1b00 */
[----:B------:R-:W-:Y:S01]  /*0200*/  @!P1 LEA R29, R0, R31, 0xa ;  /* 0x0000001f001d9211 */ /* 0x000fe200078e50ff */
[----:B------:R-:W-:-:S04]  /*0210*/  @!P1 VIADD R31, R31, 0x80 ;  /* 0x000000801f1f9836 */ /* 0x000fc80000000000 */
[----:B---3--:R-:W-:Y:S01]  /*0220*/  @!P1 IMAD.WIDE.U32 R12, R29, 0x8, R12 ;  /* 0x000000081d0c9825 */ /* 0x008fe200078e000c */
[----:B------:R-:W-:-:S03]  /*0230*/  ISETP.GE.U32.AND P2, PT, R31, R2, PT ;  /* 0x000000021f00720c */ /* 0x000fc60003f46070 */
[----:B----4-:R-:W-:Y:S01]  /*0240*/  @!P1 IMAD.WIDE.U32 R22, R29, 0x8, R22 ;  /* 0x000000081d169825 */ /* 0x010fe200078e0016 */
[----:B------:R1:W3:Y:S01]  /*0250*/  @!P1 LDG.E.64 R8, desc[UR4][R12.64] ;  /* 0x000000040c089981 */ /* 0x0002e2000c1e1b00 */
[----:B------:R-:W4:Y:S08]  /*0260*/  LDC.64 R28, c[0x0][0x398] ;  /* 0x0000e600ff1c7b82 */ /* 0x000f300000000a00 */
[----:B------:R-:W-:-:S02]  /*0270*/  @!P2 IMAD R11, R0, 0x400, R31 ;  /* 0x00000400000ba824 */ /* 0x000fc400078e021f */
[----:B------:R-:W-:-:S05]  /*0280*/  @!P2 VIADD R31, R31, 0x80 ;  /* 0x000000801f1fa836 */ /* 0x000fca0000000000 */
[----:B------:R-:W-:-:S13]  /*0290*/  ISETP.GE.U32.AND P3, PT, R31, R2, PT ;  /* 0x000000021f00720c */ /* 0x000fda0003f66070 */
[----:B------:R-:W-:Y:S02]  /*02a0*/  @!P3 IMAD R33, R0, 0x400, R31 ;  /* 0x000004000021b824 */ /* 0x000fe400078e021f */
[----:B------:R-:W-:-:S05]  /*02b0*/  @!P3 VIADD R31, R31, 0x80 ;  /* 0x000000801f1fb836 */ /* 0x000fca0000000000 */
[----:B------:R-:W-:Y:S02]  /*02c0*/  ISETP.GE.U32.AND P4, PT, R31, R2, PT ;  /* 0x000000021f00720c */ /* 0x000fe40003f86070 */
[----:B-1----:R-:W-:Y:S02]  /*02d0*/  CS2R R12, SRZ ;  /* 0x00000000000c7805 */ /* 0x002fe4000001ff00 */
[----:B------:R-:W-:Y:S01]  /*02e0*/  CS2R R14, SRZ ;  /* 0x00000000000e7805 */ /* 0x000fe2000001ff00 */
[----:B0-----:R-:W-:-:S04]  /*02f0*/  @!P2 IMAD.WIDE.U32 R24, R11, 0x8, R24 ;  /* 0x000000080b18a825 */ /* 0x001fc800078e0018 */
[----:B-----5:R-:W-:Y:S01]  /*0300*/  @!P2 IMAD.WIDE.U32 R26, R11, 0x8, R26 ;  /* 0x000000080b1aa825 */ /* 0x020fe200078e001a */
[----:B------:R-:W-:Y:S01]  /*0310*/  CS2R R10, SRZ ;  /* 0x00000000000a7805 */ /* 0x000fe2000001ff00 */
[----:B------:R0:W5:Y:S02]  /*0320*/  @!P2 LDG.E.64 R12, desc[UR4][R24.64] ;  /* 0x00000004180ca981 */ /* 0x000164000c1e1b00 */
[----:B------:R-:W-:Y:S01]  /*0330*/  @!P4 LEA R30, R0, R31, 0xa ;  /* 0x0000001f001ec211 */ /* 0x000fe200078e50ff */
[----:B------:R-:W-:Y:S01]  /*0340*/  @!P4 VIADD R31, R31, 0x80 ;  /* 0x000000801f1fc836 */ /* 0x000fe20000000000 */
[----:B------:R1:W5:Y:S04]  /*0350*/  @!P2 LDG.E.64 R14, desc[UR4][R26.64] ;  /* 0x000000041a0ea981 */ /* 0x000368000c1e1b00 */
[----:B------:R-:W-:Y:S01]  /*0360*/  ISETP.GE.U32.AND P2, PT, R31, R2, PT ;  /* 0x000000021f00720c */ /* 0x000fe20003f46070 */
[----:B------:R1:W3:Y:S01]  /*0370*/  @!P1 LDG.E.64 R10, desc[UR4][R22.64] ;  /* 0x00000004160a9981 */ /* 0x0002e2000c1e1b00 */
[----:B----4-:R-:W-:-:S04]  /*0380*/  @!P4 IMAD.WIDE.U32 R28, R30, 0x8, R28 ;  /* 0x000000081e1cc825 */ /* 0x010fc800078e001c */
[C---:B0-----:R-:W-:Y:S01]  /*0390*/  @!P3 IMAD.WIDE.U32 R24, R33.reuse, 0x8, R20 ;  /* 0x000000082118b825 */ /* 0x041fe200078e0014 */
[----:B-1----:R-:W0:Y:S01]  /*03a0*/  LDC.64 R26, c[0x0][0x398] ;  /* 0x0000e600ff1a7b82 */ /* 0x002e220000000a00 */
[----:B------:R-:W-:Y:S02]  /*03b0*/  CS2R R22, SRZ ;  /* 0x0000000000167805 */ /* 0x000fe4000001ff00 */
[----:B------:R-:W-:-:S05]  /*03c0*/  @!P3 IMAD.WIDE.U32 R20, R33, 0x8, R18 ;  /* 0x000000082114b825 */ /* 0x000fca00078e0012 */
[----:B------:R-:W1:Y:S01]  /*03d0*/  LDC.64 R32, c[0x0][0x390] ;  /* 0x0000e400ff207b82 */ /* 0x000e620000000a00 */
[----:B------:R-:W-:Y:S01]  /*03e0*/  @!P4 IMAD.WIDE.U32 R34, R30, 0x8, R34 ;  /* 0x000000081e22c825 */ /* 0x000fe200078e0022 */
[----:B------:R4:W5:Y:S03]  /*03f0*/  @!P4 LDG.E.64 R22, desc[UR4][R28.64] ;  /* 0x000000041c16c981 */ /* 0x000966000c1e1b00 */
[----:B------:R-:W-:Y:S02]  /*0400*/  @!P2 IMAD R30, R0, 0x400, R31 ;  /* 0x00000400001ea824 */ /* 0x000fe400078e021f */
[----:B------:R-:W-:Y:S01]  /*0410*/  @!P2 VIADD R31, R31, 0x80 ;  /* 0x000000801f1fa836 */ /* 0x000fe20000000000 */
[----:B----4-:R-:W4:Y:S04]  /*0420*/  LDC.64 R28, c[0x0][0x390] ;  /* 0x0000e400ff1c7b82 */ /* 0x010f280000000a00 */
[----:B------:R-:W-:-:S02]  /*0430*/  ISETP.GE.U32.AND P1, PT, R31, R2, PT ;  /* 0x000000021f00720c */ /* 0x000fc40003f26070 */
[----:B------:R-:W-:-:S06]  /*0440*/  CS2R R18, SRZ ;  /* 0x0000000000127805 */ /* 0x000fcc000001ff00 */
[----:B------:R0:W5:Y:S05]  /*0450*/  @!P3 LDG.E.64 R18, desc[UR4][R20.64] ;  /* 0x000000041412b981 */ /* 0x00016a000c1e1b00 */
[----:B------:R-:W-:Y:S01]  /*0460*/  @!P1 IMAD R36, R0, 0x400, R31 ;  /* 0x0000040000249824 */ /* 0x000fe200078e021f */
[----:B0-----:R-:W-:Y:S01]  /*0470*/  CS2R R20, SRZ ;  /* 0x0000000000147805 */ /* 0x001fe2000001ff00 */
[----:B-1----:R-:W-:-:S05]  /*0480*/  @!P2 IMAD.WIDE.U32 R32, R30, 0x8, R32 ;  /* 0x000000081e20a825 */ /* 0x002fca00078e0020 */
[----:B------:R0:W5:Y:S02]  /*0490*/  @!P4 LDG.E.64 R20, desc[UR4][R34.64] ;  /* 0x000000042214c981 */ /* 0x000164000c1e1b00 */
[----:B0-----:R-:W-:-:S04]  /*04a0*/  @!P2 IMAD.WIDE.U32 R34, R30, 0x8, R26 ;  /* 0x000000081e22a825 */ /* 0x001fc800078e001a */
[----:B----4-:R-:W-:Y:S01]  /*04b0*/  @!P1 IMAD.WIDE.U32 R30, R36, 0x8, R28 ;  /* 0x00000008241e9825 */ /* 0x010fe200078e001c */
[----:B------:R-:W-:-:S06]  /*04c0*/  CS2R R28, SRZ ;  /* 0x00000000001c7805 */ /* 0x000fcc000001ff00 */
[----:B------:R0:W4:Y:S02]  /*04d0*/  @!P1 LDG.E.64 R28, desc[UR4][R30.64] ;  /* 0x000000041e1c9981 */ /* 0x000124000c1e1b00 */
[----:B0-----:R-:W0:Y:S01]  /*04e0*/  LDC.64 R30, c[0x0][0x398] ;  /* 0x0000e600ff1e7b82 */ /* 0x001e220000000a00 */
[----:B------:R-:W-:-:S06]  /*04f0*/  CS2R R16, SRZ ;  /* 0x0000000000107805 */ /* 0x000fcc000001ff00 */
[----:B------:R1:W4:Y:S02]  /*0500*/  @!P3 LDG.E.64 R16, desc[UR4][R24.64] ;  /* 0x000000041810b981 */ /* 0x000324000c1e1b00 */
[----:B-1----:R-:W-:-:S06]  /*0510*/  CS2R R24, SRZ ;  /* 0x0000000000187805 */ /* 0x002fcc000001ff00 */
[----:B------:R0:W4:Y:S02]  /*0520*/  @!P2 LDG.E.64 R24, desc[UR4][R32.64] ;  /* 0x000000042018a981 */ /* 0x000124000c1e1b00 */
[----:B0-----:R-:W-:Y:S01]  /*0530*/  @!P1 IMAD.WIDE.U32 R32, R36, 0x8, R30 ;  /* 0x0000000824209825 */ /* 0x001fe200078e001e */
[----:B------:R-:W-:-:S06]  /*0540*/  CS2R R30, SRZ ;  /* 0x00000000001e7805 */ /* 0x000fcc000001ff00 */
[----:B------:R0:W4:Y:S02]  /*0550*/  @!P1 LDG.E.64 R30, desc[UR4][R32.64] ;  /* 0x00000004201e9981 */ /* 0x000124000c1e1b00 */
[----:B0-----:R-:W0:Y:S01]  /*0560*/  LDC.64 R32, c[0x0][0x390] ;  /* 0x0000e400ff207b82 */ /* 0x001e220000000a00 */
[----:B------:R-:W-:-:S06]  /*0570*/  CS2R R26, SRZ ;  /* 0x00000000001a7805 */ /* 0x000fcc000001ff00 */
[----:B------:R0:W4:Y:S02]  /*0580*/  @!P2 LDG.E.64 R26, desc[UR4][R34.64] ;  /* 0x00000004221aa981 */ /* 0x000124000c1e1b00 */
[----:B0-----:R-:W-:Y:S01]  /*0590*/  @!P0 IMAD.WIDE.U32 R34, R37, 0x8, R32 ;  /* 0x0000000825228825 */ /* 0x001fe200078e0020 */
[----:B------:R-:W-:-:S06]  /*05a0*/  CS2R R32, SRZ ;  /* 0x0000000000207805 */ /* 0x000fcc000001ff00 */
[----:B------:R0:W4:Y:S02]  /*05b0*/  @!P0 LDG.E.64 R32, desc[UR4][R34.64] ;  /* 0x0000000422208981 */ /* 0x000124000c1e1b00 */
[----:B0-----:R-:W0:Y:S02]  /*05c0*/  LDC.64 R34, c[0x0][0x398] ;  /* 0x0000e600ff227b82 */ /* 0x001e240000000a00 */
[----:B0-----:R-:W-:Y:S01]  /*05d0*/  @!P0 IMAD.WIDE.U32 R36, R37, 0x8, R34 ;  /* 0x0000000825248825 */ /* 0x001fe200078e0022 */
[----:B------:R-:W-:-:S06]  /*05e0*/  CS2R R34, SRZ ;  /* 0x0000000000227805 */ /* 0x000fcc000001ff00 */
[----:B------:R-:W4:Y:S01]  /*05f0*/  @!P0 LDG.E.64 R34, desc[UR4][R36.64] ;  /* 0x0000000424228981 */ /* 0x000f22000c1e1b00 */
[----:B--2---:R-:W-:Y:S01]  /*0600*/  DMUL R6, R6, R4 ;  /* 0x0000000406067228 */ /* 0x004fe20000000000 */
[----:B------:R-:W-:Y:S04]  /*0610*/  BSSY.RECONVERGENT B0, `(.L_x_3633) ;  /* 0x0000052000007945 */ /* 0x000fe80003800200 */
[----:B------:R-:W-:Y:S01]  /*0620*/  BSSY.RELIABLE B1, `(.L_x_3634) ;  /* 0x000004a000017945 */ /* 0x000fe20003800100 */
[----:B---3--:R-:W-:Y:S02]  /*0630*/  DMUL R10, R10, R8 ;  /* 0x000000080a0a7228 */ /* 0x008fe40000000000 */
[----:B-----5:R-:W-:Y:S02]  /*0640*/  DMUL R14, R14, R12 ;  /* 0x0000000c0e0e7228 */ /* 0x020fe40000000000 */
[----:B------:R-:W-:-:S02]  /*0650*/  DSETP.GT.AND P2, PT, R12, RZ, PT ;  /* 0x000000ff0c00722a */ /* 0x000fc40003f44000 */
[----:B------:R-:W-:Y:S02]  /*0660*/  DMUL R22, R22, R20 ;  /* 0x0000001416167228 */ /* 0x000fe40000000000 */
[----:B----4-:R-:W-:Y:S02]  /*0670*/  DMUL R18, R18, R16 ;  /* 0x0000001012127228 */ /* 0x010fe40000000000 */
[----:B------:R-:W-:Y:S02]  /*0680*/  DSETP.GT.AND P3, PT, R16, RZ, PT ;  /* 0x000000ff1000722a */ /* 0x000fe40003f64000 */
[----:B------:R-:W-:Y:S02]  /*0690*/  DSETP.GT.AND P1, PT, R32, RZ, PT ;  /* 0x000000ff2000722a */ /* 0x000fe40003f24000 */
[----:B------:R-:W-:-:S10]  /*06a0*/  DMUL R34, R34, R32 ;  /* 0x0000002022227228 */ /* 0x000fd40000000000 */
[----:B------:R-:W-:Y:S02]  /*06b0*/  FSEL R32, R32, R34, P1 ;  /* 0x0000002220207208 */ /* 0x000fe40000800000 */
[----:B------:R-:W-:Y:S01]  /*06c0*/  FSEL R33, R33, R35, P1 ;  /* 0x0000002321217208 */ /* 0x000fe20000800000 */
[----:B------:R-:W-:-:S06]  /*06d0*/  DSETP.GT.AND P1, PT, R4, RZ, PT ;  /* 0x000000ff0400722a */ /* 0x000fcc0003f24000 */
[----:B------:R-:W-:Y:S02]  /*06e0*/  FSEL R4, R4, R6, P1 ;  /* 0x0000000604047208 */ /* 0x000fe40000800000 */
[----:B------:R-:W-:Y:S02]  /*06f0*/  FSEL R5, R5, R7, P1 ;  /* 0x0000000705057208 */ /* 0x000fe40000800000 */
[----:B------:R-:W0:Y:S01]  /*0700*/  @!P0 LDC.64 R6, c[0x0][0x388] ;  /* 0x0000e200ff068b82 */ /* 0x000e220000000a00 */
[----:B------:R-:W-:-:S06]  /*0710*/  DSETP.GT.AND P1, PT, R8, RZ, PT ;  /* 0x000000ff0800722a */ /* 0x000fcc0003f24000 */
[----:B------:R-:W-:Y:S01]  /*0720*/  FSEL R9, R9, R11, P1 ;  /* 0x0000000b09097208 */ /* 0x000fe20000800000 */
[----:B------:R-:W-:Y:S01]  /*0730*/  @!P0 IMAD R11, R0, 0x400, R3 ;  /* 0x00000400000b8824 */ /* 0x000fe200078e0203 */
[----:B------:R-:W-:-:S03]  /*0740*/  FSEL R8, R8, R10, P1 ;  /* 0x0000000a08087208 */ /* 0x000fc60000800000 */
[----:B0-----:R-:W-:Y:S01]  /*0750*/  @!P0 IMAD.WIDE.U32 R10, R11, 0x8, R6 ;  /* 0x000000080b0a8825 */ /* 0x001fe200078e0006 */
[----:B------:R-:W-:-:S05]  /*0760*/  IADD3 R6, PT, PT, R3, 0x80, RZ ;  /* 0x0000008003067810 */ /* 0x000fca0007ffe0ff */
[----:B------:R-:W-:Y:S01]  /*0770*/  @!P0 IMAD.MOV.U32 R3, RZ, RZ, R6 ;  /* 0x000000ffff038224 */ /* 0x000fe200078e0006 */
[----:B------:R0:W-:Y:S01]  /*0780*/  @!P0 STG.E.64 desc[UR4][R10.64], R32 ;  /* 0x000000200a008986 */ /* 0x0001e2000c101b04 */
[----:B------:R-:W-:Y:S02]  /*0790*/  DMUL R26, R26, R24 ;  /* 0x000000181a1a7228 */ /* 0x000fe40000000000 */
[----:B------:R-:W-:Y:S01]  /*07a0*/  DMUL R30, R30, R28 ;  /* 0x0000001c1e1e7228 */ /* 0x000fe20000000000 */
[----:B------:R-:W-:Y:S02]  /*07b0*/  FSEL R6, R12, R14, P2 ;  /* 0x0000000e0c067208 */ /* 0x000fe40001000000 */
[----:B0-----:R-:W-:Y:S02]  /*07c0*/  FSEL R10, R16, R18, P3 ;  /* 0x00000012100a7208 */ /* 0x001fe40001800000 */
[----:B------:R-:W-:Y:S02]  /*07d0*/  FSEL R11, R17, R19, P3 ;  /* 0x00000013110b7208 */ /* 0x000fe40001800000 */
[----:B------:R-:W-:Y:S01]  /*07e0*/  ISETP.GE.U32.AND P3, PT, R3, R2, PT ;  /* 0x000000020300720c */ /* 0x000fe20003f66070 */
[----:B------:R-:W-:Y:S01]  /*07f0*/  DSETP.GT.AND P1, PT, R20, RZ, PT ;  /* 0x000000ff1400722a */ /* 0x000fe20003f24000 */
[----:B------:R-:W-:Y:S01]  /*0800*/  FSEL R7, R13, R15, P2 ;  /* 0x0000000f0d077208 */ /* 0x000fe20001000000 */
[----:B------:R-:W-:-:S02]  /*0810*/  DSETP.GT.AND P0, PT, R24, RZ, PT ;  /* 0x000000ff1800722a */ /* 0x000fc40003f04000 */
[----:B------:R-:W-:Y:S02]  /*0820*/  DSETP.GT.AND P2, PT, R28, RZ, PT ;  /* 0x000000ff1c00722a */ /* 0x000fe40003f44000 */
[----:B------:R-:W-:Y:S02]  /*0830*/  FSEL R12, R20, R22, P1 ;  /* 0x00000016140c7208 */ /* 0x000fe40000800000 */
[----:B------:R-:W-:Y:S02]  /*0840*/  FSEL R13, R21, R23, P1 ;  /* 0x00000017150d7208 */ /* 0x000fe40000800000 */
[----:B------:R-:W-:Y:S02]  /*0850*/  FSEL R14, R24, R26, P0 ;  /* 0x0000001a180e7208 */ /* 0x000fe40000000000 */
[----:B------:R-:W-:Y:S02]  /*0860*/  FSEL R15, R25, R27, P0 ;  /* 0x0000001b190f7208 */ /* 0x000fe40000000000 */
[----:B------:R-:W-:-:S02]  /*0870*/  FSEL R16, R28, R30, P2 ;  /* 0x0000001e1c107208 */ /* 0x000fc40001000000 */
[----:B------:R-:W-:Y:S01]  /*0880*/  FSEL R17, R29, R31, P2 ;  /* 0x0000001f1d117208 */ /* 0x000fe20001000000 */
[----:B------:R-:W-:Y:S06]  /*0890*/  @P3 BRA `(.L_x_3635) ;  /* 0x0000000000303947 */ /* 0x000fec0003800000 */
[----:B------:R-:W0:Y:S01]  /*08a0*/  LDC.64 R18, c[0x0][0x388] ;  /* 0x0000e200ff127b82 */ /* 0x000e220000000a00 */
[----:B------:R-:W-:Y:S02]  /*08b0*/  IMAD R21, R0, 0x400, R3 ;  /* 0x0000040000157824 */ /* 0x000fe400078e0203 */
[----:B------:R-:W-:-:S05]  /*08c0*/  VIADD R3, R3, 0x80 ;  /* 0x0000008003037836 */ /* 0x000fca0000000000 */
[----:B------:R-:W-:Y:S01]  /*08d0*/  ISETP.GE.U32.AND P0, PT, R3, R2, PT ;  /* 0x000000020300720c */ /* 0x000fe20003f06070 */
[----:B0-----:R-:W-:-:S05]  /*08e0*/  IMAD.WIDE.U32 R18, R21, 0x8, R18 ;  /* 0x0000000815127825 */ /* 0x001fca00078e0012 */
[----:B------:R0:W-:Y:S07]  /*08f0*/  STG.E.64 desc[UR4][R18.64], R4 ;  /* 0x0000000412007986 */ /* 0x0001ee000c101b04 */
[----:B------:R-:W-:Y:S05]  /*0900*/  @P0 BRA `(.L_x_3636) ;  /* 0x0000000000300947 */ /* 0x000fea0003800000 */
[----:B0-----:R-:W0:Y:S01]  /*0910*/  LDC.64 R4, c[0x0][0x388] ;  /* 0x0000e200ff047b82 */ /* 0x001e220000000a00 */
[----:B------:R-:W-:Y:S01]  /*0920*/  IMAD R19, R0, 0x400, R3 ;  /* 0x0000040000137824 */ /* 0x000fe200078e0203 */
[----:B------:R-:W-:-:S03]  /*0930*/  IADD3 R3, PT, PT, R3, 0x80, RZ ;  /* 0x0000008003037810 */ /* 0x000fc60007ffe0ff */
[----:B0-----:R-:W-:-:S05]  /*0940*/  IMAD.WIDE.U32 R4, R19, 0x8, R4 ;  /* 0x0000000813047825 */ /* 0x001fca00078e0004 */
[----:B------:R0:W-:Y:S02]  /*0950*/  STG.E.64 desc[UR4][R4.64], R8 ;  /* 0x0000000804007986 */ /* 0x0001e4000c101b04 */
.L_x_3635:
[----:B------:R-:W-:-:S13]  /*0960*/  ISETP.GE.U32.AND P0, PT, R3, R2, PT ;  /* 0x000000020300720c */ /* 0x000fda0003f06070 */
[----:B------:R-:W-:Y:S05]  /*0970*/  @P0 BRA `(.L_x_3637) ;  /* 0x0000000000300947 */ /* 0x000fea0003800000 */
[----:B0-----:R-:W0:Y:S01]  /*0980*/  LDC.64 R4, c[0x0][0x388] ;  /* 0x0000e200ff047b82 */ /* 0x001e220000000a00 */
[----:B------:R-:W-:Y:S02]  /*0990*/  IMAD R9, R0, 0x400, R3 ;  /* 0x0000040000097824 */ /* 0x000fe400078e0203 */
[----:B------:R-:W-:Y:S02]  /*09a0*/  VIADD R3, R3, 0x80 ;  /* 0x0000008003037836 */ /* 0x000fe40000000000 */
[----:B0-----:R-:W-:-:S05]  /*09b0*/  IMAD.WIDE.U32 R4, R9, 0x8, R4 ;  /* 0x0000000809047825 */ /* 0x001fca00078e0004 */
[----:B------:R1:W-:Y:S02]  /*09c0*/  STG.E.64 desc[UR4][R4.64], R6 ;  /* 0x0000000604007986 */ /* 0x0003e4000c101b04 */
.L_x_3636:
[----:B------:R-:W-:-:S13]  /*09d0*/  ISETP.GE.U32.AND P0, PT, R3, R2, PT ;  /* 0x000000020300720c */ /* 0x000fda0003f06070 */
[----:B------:R-:W-:Y:S05]  /*09e0*/  @P0 BRA `(.L_x_3638) ;  /* 0x0000000000340947 */ /* 0x000fea0003800000 */
[----:B01----:R-:W0:Y:S01]  /*09f0*/  LDC.64 R4, c[0x0][0x388] ;  /* 0x0000e200ff047b82 */ /* 0x003e220000000a00 */
[----:B------:R-:W-:Y:S02]  /*0a00*/  IMAD R7, R0, 0x400, R3 ;  /* 0x0000040000077824 */ /* 0x000fe400078e0203 */
[----:B------:R-:W-:Y:S02]  /*0a10*/  VIADD R3, R3, 0x80 ;  /* 0x0000008003037836 */ /* 0x000fe40000000000 */
[----:B0-----:R-:W-:-:S05]  /*0a20*/  IMAD.WIDE.U32 R4, R7, 0x8, R4 ;  /* 0x0000000807047825 */ /* 0x001fca00078e0004 */
[----:B------:R1:W-:Y:S02]  /*0a30*/  STG.E.64 desc[UR4][R4.64], R10 ;  /* 0x0000000a04007986 */ /* 0x0003e4000c101b04 */
.L_x_3637:
[----:B------:R-:W-:-:S13]  /*0a40*/  ISETP.GE.U32.AND P0, PT, R3, R2, PT ;  /* 0x000000020300720c */ /* 0x000fda0003f06070 */
[----:B------:R-:W-:Y:S05]  /*0a50*/  @P0 BREAK.RELIABLE B1 ;  /* 0x0000000000010942 */ /* 0x000fea0003800100 */
[----:B------:R-:W-:Y:S05]  /*0a60*/  @P0 BRA `(.L_x_3639) ;  /* 0x0000000000300947 */ /* 0x000fea0003800000 */
[----:B01----:R-:W0:Y:S01]  /*0a70*/  LDC.64 R4, c[0x0][0x388] ;  /* 0x0000e200ff047b82 */ /* 0x003e220000000a00 */
[----:B------:R-:W-:Y:S01]  /*0a80*/  LEA R7, R0, R3, 0xa ;  /* 0x0000000300077211 */ /* 0x000fe200078e50ff */
[----:B------:R-:W-:-:S04]  /*0a90*/  VIADD R3, R3, 0x80 ;  /* 0x0000008003037836 */ /* 0x000fc80000000000 */
[----:B0-----:R-:W-:-:S05]  /*0aa0*/  IMAD.WIDE.U32 R4, R7, 0x8, R4 ;  /* 0x0000000807047825 */ /* 0x001fca00078e0004 */
[----:B------:R2:W-:Y:S02]  /*0ab0*/  STG.E.64 desc[UR4][R4.64], R12 ;  /* 0x0000000c04007986 */ /* 0x0005e4000c101b04 */
.L_x_3638:
[----:B------:R-:W-:Y:S05]  /*0ac0*/  BSYNC.RELIABLE B1 ;  /* 0x0000000000017941 */ /* 0x000fea0003800100 */
.L_x_3634:
[----:B------:R-:W-:-:S13]  /*0ad0*/  ISETP.GE.U32.AND P0, PT, R3, R2, PT ;  /* 0x000000020300720c */ /* 0x000fda0003f06070 */
[----:B012---:R-:W0:Y:S01]  /*0ae0*/  @!P0 LDC.64 R4, c[0x0][0x388] ;  /* 0x0000e200ff048b82 */ /* 0x007e220000000a00 */
[----:B------:R-:W-:Y:S02]  /*0af0*/  @!P0 IMAD R7, R0, 0x400, R3 ;  /* 0x0000040000078824 */ /* 0x000fe400078e0203 */
[----:B------:R-:W-:Y:S02]  /*0b00*/  @!P0 VIADD R3, R3, 0x80 ;  /* 0x0000008003038836 */ /* 0x000fe40000000000 */
[----:B0-----:R-:W-:-:S05]  /*0b10*/  @!P0 IMAD.WIDE.U32 R4, R7, 0x8, R4 ;  /* 0x0000000807048825 */ /* 0x001fca00078e0004 */
[----:B------:R2:W-:Y:S02]  /*0b20*/  @!P0 STG.E.64 desc[UR4][R4.64], R14 ;  /* 0x0000000e04008986 */ /* 0x0005e4000c101b04 */
.L_x_3639:
[----:B------:R-:W-:Y:S05]  /*0b30*/  BSYNC.RECONVERGENT B0 ;  /* 0x0000000000007941 */ /* 0x000fea0003800200 */
.L_x_3633:
[----:B------:R-:W-:Y:S05]  /*0b40*/  WARPSYNC.ALL ;  /* 0x0000000000007948 */ /* 0x000fea0003800000 */
[----:B------:R-:W-:-:S13]  /*0b50*/  ISETP.GE.U32.AND P0, PT, R3, R2, PT ;  /* 0x000000020300720c */ /* 0x000fda0003f06070 */
[----:B------:R-:W-:Y:S05]  /*0b60*/  @P0 EXIT ;  /* 0x000000000000094d */ /* 0x000fea0003800000 */
[----:B012---:R-:W0:Y:S01]  /*0b70*/  LDC.64 R4, c[0x0][0x388] ;  /* 0x0000e200ff047b82 */ /* 0x007e220000000a00 */
[----:B------:R-:W-:-:S04]  /*0b80*/  IMAD R3, R0, 0x400, R3 ;  /* 0x0000040000037824 */ /* 0x000fc800078e0203 */
[----:B0-----:R-:W-:-:S05]  /*0b90*/  IMAD.WIDE.U32 R2, R3, 0x8, R4 ;  /* 0x0000000803027825 */ /* 0x001fca00078e0004 */
[----:B------:R-:W-:Y:S01]  /*0ba0*/  STG.E.64 desc[UR4][R2.64], R16 ;  /* 0x0000001002007986 */ /* 0x000fe2000c101b04 */
[----:B------:R-:W-:Y:S05]  /*0bb0*/  EXIT ;  /* 0x000000000000794d */ /* 0x000fea0003800000 */
.L_x_3632:
[----:B------:R-:W0:Y:S01]  /*0bc0*/  S2R R33, SR_TID.X ;  /* 0x0000000000217919 */ /* 0x000e220000002100 */
[----:B------:R-:W1:Y:S01]  /*0bd0*/  LDC.64 R2, c[0x0][0x390] ;  /* 0x0000e400ff027b82 */ /* 0x000e620000000a00 */
[----:B------:R-:W-:-:S07]  /*0be0*/  SHF.L.U32 R0, R0, 0xa, RZ ;  /* 0x0000000a00007819 */ /* 0x000fce00000006ff */
[----:B------:R-:W2:Y:S01]  /*0bf0*/  LDC.64 R4, c[0x0][0x398] ;  /* 0x0000e600ff047b82 */ /* 0x000ea20000000a00 */
[----:B-1----:R-:W-:-:S04]  /*0c00*/  IMAD.WIDE.U32 R2, R0, 0x8, R2 ;  /* 0x0000000800027825 */ /* 0x002fc800078e0002 */
[----:B0-----:R-:W-:-:S04]  /*0c10*/  IMAD.WIDE.U32 R36, R33, 0x10, R2 ;  /* 0x0000001021247825 */ /* 0x001fc800078e0002 */
[----:B--2---:R-:W-:Y:S01]  /*0c20*/  IMAD.WIDE.U32 R4, R0, 0x8, R4 ;  /* 0x0000000800047825 */ /* 0x004fe200078e0004 */
[----:B------:R-:W2:Y:S04]  /*0c30*/  LDG.E.128 R12, desc[UR4][R36.64+0x800] ;  /* 0x00080004240c7981 */ /* 0x000ea8000c1e1d00 */
[----:B------:R-:W3:Y:S01]  /*0c40*/  LDG.E.128 R20, desc[UR4][R36.64+0x1000] ;  /* 0x0010000424147981 */ /* 0x000ee2000c1e1d00 */
[----:B------:R-:W-:-:S03]  /*0c50*/  IMAD.WIDE.U32 R32, R33, 0x10, R4 ;  /* 0x0000001021207825 */ /* 0x000fc600078e0004 */
[----:B------:R-:W4:Y:S04]  /*0c60*/  LDG.E.128 R4, desc[UR4][R36.64] ;  /* 0x0000000424047981 */ /* 0x000f28000c1e1d00 */
[----:B------:R-:W5:Y:S04]  /*0c70*/  LDG.E.128 R8, desc[UR4][R32.64] ;  /* 0x0000000420087981 */ /* 0x000f68000c1e1d00 */
[----:B------:R-:W2:Y:S04]  /*0c80*/  LDG.E.128 R16, desc[UR4][R32.64+0x800] ;  /* 0x0008000420107981 */ /* 0x000ea8000c1e1d00 */
[----:B------:R-:W3:Y:S04]  /*0c90*/  LDG.E.128 R24, desc[UR4][R32.64+0x1000] ;  /* 0x0010000420187981 */ /* 0x000ee8000c1e1d00 */
[----:B------:R-:W3:Y:S04]  /*0ca0*/  LDG.E.128 R28, desc[UR4][R36.64+0x1800] ;  /* 0x00180004241c7981 */ /* 0x000ee8000c1e1d00 */
[----:B------:R-:W3:Y:S01]  /*0cb0*/  LDG.E.128 R32, desc[UR4][R32.64+0x1800] ;  /* 0x0018000420207981 */ /* 0x000ee2000c1e1d00 */
[----:B----4-:R-:W-:-:S02]  /*0cc0*/  DSETP.GT.AND P0, PT, R4, RZ, PT ;  /* 0x000000ff0400722a */ /* 0x010fc40003f04000 */
[----:B-----5:R-:W-:Y:S02]  /*0cd0*/  DMUL R8, R4, R8 ;  /* 0x0000000804087228 */ /* 0x020fe40000000000 */
[----:B------:R-:W-:-:S08]  /*0ce0*/  DMUL R10, R6, R10 ;  /* 0x0000000a060a7228 */ /* 0x000fd00000000000 */
[----:B------:R-:W-:Y:S02]  /*0cf0*/  FSEL R2, R4, R8, P0 ;  /* 0x0000000804027208 */ /* 0x000fe40000000000 */
[----:B------:R-:W-:Y:S01]  /*0d00*/  FSEL R3, R5, R9, P0 ;  /* 0x0000000905037208 */ /* 0x000fe20000000000 */
[----:B------:R-:W-:Y:S01]  /*0d10*/  DSETP.GT.AND P0, PT, R6, RZ, PT ;  /* 0x000000ff0600722a */ /* 0x000fe20003f04000 */
[----:B------:R-:W0:Y:S05]  /*0d20*/  S2R R8, SR_TID.X ;  /* 0x0000000000087919 */ /* 0x000e2a0000002100 */
[----:B------:R-:W-:Y:S02]  /*0d30*/  FSEL R4, R6, R10, P0 ;  /* 0x0000000a06047208 */ /* 0x000fe40000000000 */
[----:B------:R-:W-:-:S02]  /*0d40*/  FSEL R5, R7, R11, P0 ;  /* 0x0000000b07057208 */ /* 0x000fc40000000000 */
[----:B------:R-:W1:Y:S01]  /*0d50*/  LDC.64 R6, c[0x0][0x388] ;  /* 0x0000e200ff067b82 */ /* 0x000e620000000a00 */
[C---:B--2---:R-:W-:Y:S02]  /*0d60*/  DMUL R16, R12.reuse, R16 ;  /* 0x000000100c107228 */ /* 0x044fe40000000000 */
[----:B------:R-:W-:Y:S02]  /*0d70*/  DSETP.GT.AND P0, PT, R12, RZ, PT ;  /* 0x000000ff0c00722a */ /* 0x000fe40003f04000 */
[----:B------:R-:W-:Y:S02]  /*0d80*/  DMUL R18, R14, R18 ;  /* 0x000000120e127228 */ /* 0x000fe40000000000 */
[----:B---3--:R-:W-:Y:S02]  /*0d90*/  DMUL R24, R20, R24 ;  /* 0x0000001814187228 */ /* 0x008fe40000000000 */
[----:B------:R-:W-:Y:S02]  /*0da0*/  DMUL R26, R22, R26 ;  /* 0x0000001a161a7228 */ /* 0x000fe40000000000 */
[----:B------:R-:W-:Y:S01]  /*0db0*/  FSEL R10, R12, R16, P0 ;  /* 0x000000100c0a7208 */ /* 0x000fe20000000000 */
[----:B------:R-:W-:Y:S01]  /*0dc0*/  DSETP.GT.AND P1, PT, R20, RZ, PT ;  /* 0x000000ff1400722a */ /* 0x000fe20003f24000 */
[----:B------:R-:W-:Y:S01]  /*0dd0*/  FSEL R11, R13, R17, P0 ;  /* 0x000000110d0b7208 */ /* 0x000fe20000000000 */
[----:B------:R-:W-:-:S02]  /*0de0*/  DSETP.GT.AND P0, PT, R14, RZ, PT ;  /* 0x000000ff0e00722a */ /* 0x000fc40003f04000 */
[----:B------:R-:W-:Y:S02]  /*0df0*/  DSETP.GT.AND P2, PT, R22, RZ, PT ;  /* 0x000000ff1600722a */ /* 0x000fe40003f44000 */
[----:B------:R-:W-:Y:S02]  /*0e00*/  DMUL R34, R30, R34 ;  /* 0x000000221e227228 */ /* 0x000fe40000000000 */
[----:B------:R-:W-:Y:S01]  /*0e10*/  DMUL R32, R28, R32 ;  /* 0x000000201c207228 */ /* 0x000fe20000000000 */
[----:B-1----:R-:W-:Y:S01]  /*0e20*/  IMAD.WIDE.U32 R6, R0, 0x8, R6 ;  /* 0x0000000800067825 */ /* 0x002fe200078e0006 */
[----:B------:R-:W-:Y:S01]  /*0e30*/  FSEL R0, R14, R18, P0 ;  /* 0x000000120e007208 */ /* 0x000fe20000000000 */
[----:B------:R-:W-:Y:S01]  /*0e40*/  DSETP.GT.AND P3, PT, R30, RZ, PT ;  /* 0x000000ff1e00722a */ /* 0x000fe20003f64000 */
[----:B------:R-:W-:Y:S01]  /*0e50*/  FSEL R19, R15, R19, P0 ;  /* 0x000000130f137208 */ /* 0x000fe20000000000 */
[----:B------:R-:W-:Y:S01]  /*0e60*/  DSETP.GT.AND P0, PT, R28, RZ, PT ;  /* 0x000000ff1c00722a */ /* 0x000fe20003f04000 */
[----:B0-----:R-:W-:Y:S01]  /*0e70*/  IMAD.WIDE.U32 R6, R8, 0x10, R6 ;  /* 0x0000001008067825 */ /* 0x001fe200078e0006 */
[----:B------:R-:W-:-:S02]  /*0e80*/  FSEL R8, R20, R24, P1 ;  /* 0x0000001814087208 */ /* 0x000fc40000800000 */
[----:B------:R-:W-:Y:S02]  /*0e90*/  FSEL R20, R22, R26, P2 ;  /* 0x0000001a16147208 */ /* 0x000fe40001000000 */
[----:B------:R-:W-:Y:S01]  /*0ea0*/  FSEL R27, R23, R27, P2 ;  /* 0x0000001b171b7208 */ /* 0x000fe20001000000 */
[----:B------:R-:W-:Y:S01]  /*0eb0*/  IMAD.MOV.U32 R17, RZ, RZ, R11 ;  /* 0x000000ffff117224 */ /* 0x000fe200078e000b */
[----:B------:R-:W-:Y:S02]  /*0ec0*/  FSEL R9, R21, R25, P1 ;  /* 0x0000001915097208 */ /* 0x000fe40000800000 */
[----:B------:R-:W-:Y:S01]  /*0ed0*/  MOV R16, R10 ;  /* 0x0000000a00107202 */ /* 0x000fe20000000f00 */
[----:B------:R-:W-:Y:S01]  /*0ee0*/  IMAD.MOV.U32 R10, RZ, RZ, R20 ;  /* 0x000000ffff0a7224 */ /* 0x000fe200078e0014 */
[----:B------:R-:W-:Y:S01]  /*0ef0*/  FSEL R21, R30, R34, P3 ;  /* 0x000000221e157208 */ /* 0x000fe20001800000 */
[----:B------:R-:W-:Y:S01]  /*0f00*/  IMAD.MOV.U32 R11, RZ, RZ, R27 ;  /* 0x000000ffff0b7224 */ /* 0x000fe200078e001b */
[----:B------:R-:W-:-:S02]  /*0f10*/  FSEL R23, R29, R33, P0 ;  /* 0x000000211d177208 */ /* 0x000fc40000000000 */
[----:B------:R-:W-:Y:S02]  /*0f20*/  FSEL R30, R31, R35, P3 ;  /* 0x000000231f1e7208 */ /* 0x000fe40001800000 */
[----:B------:R-:W-:Y:S01]  /*0f30*/  FSEL R22, R28, R32, P0 ;  /* 0x000000201c167208 */ /* 0x000fe20000000000 */
[----:B------:R0:W-:Y:S01]  /*0f40*/  STG.E.128 desc[UR4][R6.64+0x1000], R8 ;  /* 0x0010000806007986 */ /* 0x0001e2000c101d04 */
[----:B------:R-:W-:Y:S02]  /*0f50*/  IMAD.MOV.U32 R12, RZ, RZ, R2 ;  /* 0x000000ffff0c7224 */ /* 0x000fe400078e0002 */
[----:B------:R-:W-:Y:S02]  /*0f60*/  IMAD.MOV.U32 R13, RZ, RZ, R3 ;  /* 0x000000ffff0d7224 */ /* 0x000fe400078e0003 */
[----:B------:R-:W-:Y:S02]  /*0f70*/  IMAD.MOV.U32 R14, RZ, RZ, R4 ;  /* 0x000000ffff0e7224 */ /* 0x000fe400078e0004 */
[----:B------:R-:W-:-:S02]  /*0f80*/  IMAD.MOV.U32 R15, RZ, RZ, R5 ;  /* 0x000000ffff0f7224 */ /* 0x000fc400078e0005 */
[----:B------:R-:W-:-:S03]  /*0f90*/  IMAD.MOV.U32 R18, RZ, RZ, R0 ;  /* 0x000000ffff127224 */ /* 0x000fc600078e0000 */
[----:B------:R-:W-:Y:S01]  /*0fa0*/  STG.E.128 desc[UR4][R6.64], R12 ;  /* 0x0000000c06007986 */ /* 0x000fe2000c101d04 */
[----:B0-----:R-:W-:Y:S01]  /*0fb0*/  MOV R8, R22 ;  /* 0x0000001600087202 */ /* 0x001fe20000000f00 */
[----:B------:R-:W-:Y:S02]  /*0fc0*/  IMAD.MOV.U32 R9, RZ, RZ, R23 ;  /* 0x000000ffff097224 */ /* 0x000fe400078e0017 */
[----:B------:R-:W-:Y:S02]  /*0fd0*/  IMAD.MOV.U32 R10, RZ, RZ, R21 ;  /* 0x000000ffff0a7224 */ /* 0x000fe400078e0015 */
[----:B------:R-:W-:Y:S01]  /*0fe0*/  IMAD.MOV.U32 R11, RZ, RZ, R30 ;  /* 0x000000ffff0b7224 */ /* 0x000fe200078e001e */
[----:B------:R-:W-:Y:S04]  /*0ff0*/  STG.E.128 desc[UR4][R6.64+0x800], R16 ;  /* 0x0008001006007986 */ /* 0x000fe8000c101d04 */
[----:B------:R-:W-:Y:S01]  /*1000*/  STG.E.128 desc[UR4][R6.64+0x1800], R8 ;  /* 0x0018000806007986 */ /* 0x000fe2000c101d04 */
[----:B------:R-:W-:Y:S05]  /*1010*/  EXIT ;  /* 0x000000000000794d */ /* 0x000fea0003800000 */
.L_x_3640:
        /* <DEDUP_REMOVED lines=14> */
.L_x_3692:


//--------------------- .text._ZN2at6native29vectorized_elementwise_kernelILi4EZZZNS0_12prelu_kernelERNS_14TensorIteratorEENKUlvE_clEvENKUlvE_clEvEUlddE_St5arrayIPcLm3EEEEviT0_T1_ --------------------------
	.section	.text._ZN2at6native29vectorized_elementwise_kernelILi4EZZZNS0_12prelu_kernelERNS_14TensorIteratorEENKUlvE_clEvENKUlvE_clEvEUlddE_St5arrayIPcLm3EEEEviT0_T1_,"ax",@progbits
	.align	128
        .global         _ZN2at6native29vectorized_elementwise_kernelILi4EZZZNS0_12prelu_kernelERNS_14TensorIteratorEENKUlvE_clEvENKUlvE_clEvEUlddE_St5arrayIPcLm3EEEEviT0_T1_
        .type           _ZN2at6native29vectorized_elementwise_kernelILi4EZZZNS0_12prelu_kernelERNS_14TensorIteratorEENKUlvE_clEvENKUlvE_clEvEUlddE_St5arrayIPcLm3EEEEviT0_T1_,@function
        .size           _ZN2at6native29vectorized_elementwise_kernelILi4EZZZNS0_12prelu_kernelERNS_14TensorIteratorEENKUlvE_clEvENKUlvE_clEvEUlddE_St5arrayIPcLm3EEEEviT0_T1_,(.L_x_3693 - _ZN2at6native29vectorized_elementwise_kernelILi4EZZZNS0_12prelu_kernelERNS_14TensorIteratorEENKUlvE_clEvENKUlvE_clEvEUlddE_St5arrayIPcLm3EEEEviT0_T1_)
        .other          _ZN2at6native29vectorized_elementwise_kernelILi4EZZZNS0_12prelu_kernelERNS_14TensorIteratorEENKUlvE_clEvENKUlvE_clEvEUlddE_St5arrayIPcLm3EEEEviT0_T1_,@"STO_CUDA_ENTRY STV_DEFAULT"
_ZN2at6native29vectorized_elementwise_kernelILi4EZZZNS0_12prelu_kernelERNS_14TensorIteratorEENKUlvE_clEvENKUlvE_clEvEUlddE_St5arrayIPcLm3EEEEviT0_T1_:
.text._ZN2at6native29vectorized_elementwise_kernelILi4EZZZNS0_12prelu_kernelERNS_14TensorIteratorEENKUlvE_clEvENKUlvE_clEvEUlddE_St5arrayIPcLm3EEEEviT0_T1_:
        /* <DEDUP_REMOVED lines=42> */
[----:B------:R-:W-:Y:S01]  /*02a0*/  @!P3 IMAD R33, R0, 0x400, R31 ;  /* 0x000004000021b824 */ /* 0x000fe200078e021f */
[----:B------:R-:W-:-:S04]  /*02b0*/  @!P3 IADD3 R31, PT, PT, R31, 0x80, RZ ;  /* 0x000000801f1fb810 */ /* 0x000fc80007ffe0ff */
[----:B------:R-:W-:Y:S02]  /*02c0*/  ISETP.GE.U32.AND P4, PT, R31, R2, PT ;  /* 0x000000021f00720c */ /* 0x000fe40003f86070 */
[----:B-1----:R-:W-:Y:S02]  /*02d0*/  CS2R R12, SRZ ;  /* 0x00000000000c7805 */ /* 0x002fe4000001ff00 */
[----:B------:R-:W-:Y:S01]  /*02e0*/  CS2R R14, SRZ ;  /* 0x00000000000e7805 */ /* 0x000fe2000001ff00 */
[----:B0-----:R-:W-:-:S04]  /*02f0*/  @!P2 IMAD.WIDE.U32 R24, R11, 0x8, R24 ;  /* 0x000000080b18a825 */ /* 0x001fc800078e0018 */
[----:B-----5:R-:W-:Y:S01]  /*0300*/  @!P2 IMAD.WIDE.U32 R26, R11, 0x8, R26 ;  /* 0x000000080b1aa825 */ /* 0x020fe200078e001a */
[----:B------:R-:W-:Y:S01]  /*0310*/  CS2R R10, SRZ ;  /* 0x00000000000a7805 */ /* 0x000fe2000001ff00 */
[----:B------:R-:W5:Y:S02]  /*0320*/  @!P2 LDG.E.64 R12, desc[UR4][R24.64] ;  /* 0x00000004180ca981 */ /* 0x000f64000c1e1b00 */
[----:B------:R-:W-:Y:S02]  /*0330*/  @!P4 IMAD R30, R0, 0x400, R31 ;  /* 0x00000400001ec824 */ /* 0x000fe400078e021f */
[----:B------:R0:W5:Y:S01]  /*0340*/  @!P2 LDG.E.64 R14, desc[UR4][R26.64] ;  /* 0x000000041a0ea981 */ /* 0x000162000c1e1b00 */
[----:B------:R-:W-:-:S03]  /*0350*/  @!P4 VIADD R31, R31, 0x80 ;  /* 0x000000801f1fc836 */ /* 0x000fc60000000000 */
[----:B------:R1:W3:Y:S02]  /*0360*/  @!P1 LDG.E.64 R10, desc[UR4][R22.64] ;  /* 0x00000004160a9981 */ /* 0x0002e4000c1e1b00 */
[----:B------:R-:W-:Y:S01]  /*0370*/  ISETP.GE.U32.AND P2, PT, R31, R2, PT ;  /* 0x000000021f00720c */ /* 0x000fe20003f46070 */
[----:B----4-:R-:W-:Y:S01]  /*0380*/  @!P4 IMAD.WIDE.U32 R28, R30, 0x8, R28 ;  /* 0x000000081e1cc825 */ /* 0x010fe200078e001c */
[----:B0-----:R-:W0:Y:S01]  /*0390*/  LDC.64 R26, c[0x0][0x398] ;  /* 0x0000e600ff1a7b82 */ /* 0x001e220000000a00 */
[----:B-1----:R-:W-:Y:S02]  /*03a0*/  CS2R R22, SRZ ;  /* 0x0000000000167805 */ /* 0x002fe4000001ff00 */
[----:B------:R-:W-:-:S04]  /*03b0*/  @!P3 IMAD.WIDE.U32 R24, R33, 0x8, R20 ;  /* 0x000000082118b825 */ /* 0x000fc800078e0014 */
[----:B------:R-:W-:Y:S01]  /*03c0*/  @!P3 IMAD.WIDE.U32 R20, R33, 0x8, R18 ;  /* 0x000000082114b825 */ /* 0x000fe200078e0012 */
[----:B------:R1:W4:Y:S01]  /*03d0*/  @!P4 LDG.E.64 R22, desc[UR4][R28.64] ;  /* 0x000000041c16c981 */ /* 0x000322000c1e1b00 */
[----:B------:R-:W0:Y:S02]  /*03e0*/  LDC.64 R32, c[0x0][0x390] ;  /* 0x0000e400ff207b82 */ /* 0x000e240000000a00 */
[----:B------:R-:W-:-:S04]  /*03f0*/  @!P4 IMAD.WIDE.U32 R34, R30, 0x8, R34 ;  /* 0x000000081e22c825 */ /* 0x000fc800078e0022 */
[----:B------:R-:W-:Y:S02]  /*0400*/  @!P2 IMAD R30, R0, 0x400, R31 ;  /* 0x00000400001ea824 */ /* 0x000fe400078e021f */
[----:B------:R-:W-:Y:S01]  /*0410*/  @!P2 VIADD R31, R31, 0x80 ;  /* 0x000000801f1fa836 */ /* 0x000fe20000000000 */
[----:B-1----:R-:W1:Y:S01]  /*0420*/  LDC.64 R28, c[0x0][0x390] ;  /* 0x0000e400ff1c7b82 */ /* 0x002e620000000a00 */
[----:B------:R-:W-:-:S03]  /*0430*/  CS2R R18, SRZ ;  /* 0x0000000000127805 */ /* 0x000fc6000001ff00 */
[----:B------:R-:W-:-:S03]  /*0440*/  ISETP.GE.U32.AND P1, PT, R31, R2, PT ;  /* 0x000000021f00720c */ /* 0x000fc60003f26070 */
[----:B------:R0:W4:Y:S02]  /*0450*/  @!P3 LDG.E.64 R18, desc[UR4][R20.64] ;  /* 0x000000041412b981 */ /* 0x000124000c1e1b00 */
[----:B0-----:R-:W-:-:S08]  /*0460*/  CS2R R20, SRZ ;  /* 0x0000000000147805 */ /* 0x001fd0000001ff00 */
[----:B------:R-:W-:Y:S01]  /*0470*/  @!P1 LEA R36, R0, R31, 0xa ;  /* 0x0000001f00249211 */ /* 0x000fe200078e50ff */
[C---:B------:R-:W-:Y:S01]  /*0480*/  @!P2 IMAD.WIDE.U32 R32, R30.reuse, 0x8, R32 ;  /* 0x000000081e20a825 */ /* 0x040fe200078e0020 */
[----:B------:R0:W4:Y:S03]  /*0490*/  @!P4 LDG.E.64 R20, desc[UR4][R34.64] ;  /* 0x000000042214c981 */ /* 0x000126000c1e1b00 */
[----:B0-----:R-:W-:-:S04]  /*04a0*/  @!P2 IMAD.WIDE.U32 R34, R30, 0x8, R26 ;  /* 0x000000081e22a825 */ /* 0x001fc800078e001a */
[----:B-1----:R-:W-:Y:S01]  /*04b0*/  @!P1 IMAD.WIDE.U32 R30, R36, 0x8, R28 ;  /* 0x00000008241e9825 */ /* 0x002fe200078e001c */
        /* <DEDUP_REMOVED lines=26> */
[----:B----4-:R-:W-:Y:S02]  /*0660*/  DMUL R22, R22, R20 ;  /* 0x0000001416167228 */ /* 0x010fe40000000000 */
[----:B------:R-:W-:Y:S02]  /*0670*/  DMUL R18, R18, R16 ;  /* 0x0000001012127228 */ /* 0x000fe40000000000 */
        /* <DEDUP_REMOVED lines=13> */
[----:B0-----:R-:W-:-:S04]  /*0750*/  @!P0 IMAD.WIDE.U32 R10, R11, 0x8, R6 ;  /* 0x000000080b0a8825 */ /* 0x001fc800078e0006 */
[----:B------:R-:W-:Y:S01]  /*0760*/  VIADD R6, R3, 0x80 ;  /* 0x0000008003067836 */ /* 0x000fe20000000000 */
[----:B------:R0:W-:Y:S03]  /*0770*/  @!P0 STG.E.64 desc[UR4][R10.64], R32 ;  /* 0x000000200a008986 */ /* 0x0001e6000c101b04 */
[----:B------:R-:W-:Y:S01]  /*0780*/  @!P0 IMAD.MOV.U32 R3, RZ, RZ, R6 ;  /* 0x000000ffff038224 */ /* 0x000fe200078e0006 */
[----:B------:R-:W-:Y:S02]  /*0790*/  DMUL R26, R26, R24 ;  /* 0x000000181a1a7228 */ /* 0x000fe40000000000 */
[----:B------:R-:W-:Y:S01]  /*07a0*/  DMUL R30, R30, R28 ;  /* 0x0000001c1e1e7228 */ /* 0x000fe20000000000 */
[----:B0-----:R-:W-:Y:S02]  /*07b0*/  FSEL R10, R16, R18, P3 ;  /* 0x00000012100a7208 */ /* 0x001fe40001800000 */
[----:B------:R-:W-:-:S02]  /*07c0*/  FSEL R11, R17, R19, P3 ;  /* 0x00000013110b7208 */ /* 0x000fc40001800000 */
[----:B------:R-:W-:Y:S01]  /*07d0*/  ISETP.GE.U32.AND P3, PT, R3, R2, PT ;  /* 0x000000020300720c */ /* 0x000fe20003f66070 */
[----:B------:R-:W-:Y:S01]  /*07e0*/  DSETP.GT.AND P1, PT, R20, RZ, PT ;  /* 0x000000ff1400722a */ /* 0x000fe20003f24000 */
[----:B------:R-:W-:Y:S01]  /*07f0*/  FSEL R6, R12, R14, P2 ;  /* 0x0000000e0c067208 */ /* 0x000fe20001000000 */
[----:B------:R-:W-:Y:S01]  /*0800*/  DSETP.GT.AND P0, PT, R24, RZ, PT ;  /* 0x000000ff1800722a */ /* 0x000fe20003f04000 */
[----:B------:R-:W-:Y:S01]  /*0810*/  FSEL R7, R13, R15, P2 ;  /* 0x0000000f0d077208 */ /* 0x000fe20001000000 */
[----:B------:R-:W-:Y:S02]  /*0820*/  DSETP.GT.AND P2, PT, R28, RZ, PT ;  /* 0x000000ff1c00722a */ /* 0x000fe40003f44000 */
[----:B------:R-:W-:Y:S02]  /*0830*/  FSEL R12, R20, R22, P1 ;  /* 0x00000016140c7208 */ /* 0x000fe40000800000 */
[----:B------:R-:W-:Y:S02]  /*0840*/  FSEL R13, R21, R23, P1 ;  /* 0x00000017150d7208 */ /* 0x000fe40000800000 */
[----:B------:R-:W-:-:S02]  /*0850*/  FSEL R14, R24, R26, P0 ;  /* 0x0000001a180e7208 */ /* 0x000fc40000000000 */
[----:B------:R-:W-:Y:S02]  /*0860*/  FSEL R15, R25, R27, P0 ;  /* 0x0000001b190f7208 */ /* 0x000fe40000000000 */
[----:B------:R-:W-:Y:S02]  /*0870*/  FSEL R16, R28, R30, P2 ;  /* 0x0000001e1c107208 */ /* 0x000fe40001000000 */
[----:B------:R-:W-:Y:S01]  /*0880*/  FSEL R17, R29, R31, P2 ;  /* 0x0000001f1d117208 */ /* 0x000fe20001000000 */
[----:B------:R-:W-:Y:S06]  /*0890*/  @P3 BRA `(.L_x_3644) ;  /* 0x0000000000303947 */ /* 0x000fec0003800000 */
[----:B------:R-:W0:Y:S01]  /*08a0*/  LDC.64 R18, c[0x0][0x388] ;  /* 0x0000e200ff127b82 */ /* 0x000e220000000a00 */
[----:B------:R-:W-:Y:S01]  /*08b0*/  IMAD R21, R0, 0x400, R3 ;  /* 0x0000040000157824 */ /* 0x000fe200078e0203 */
[----:B------:R-:W-:-:S04]  /*08c0*/  IADD3 R3, PT, PT, R3, 0x80, RZ ;  /* 0x0000008003037810 */ /* 0x000fc80007ffe0ff */
[----:B------:R-:W-:Y:S01]  /*08d0*/  ISETP.GE.U32.AND P0, PT, R3, R2, PT ;  /* 0x000000020300720c */ /* 0x000fe20003f06070 */
[----:B0-----:R-:W-:-:S05]  /*08e0*/  IMAD.WIDE.U32 R18, R21, 0x8, R18 ;  /* 0x0000000815127825 */ /* 0x001fca00078e0012 */
[----:B------:R0:W-:Y:S07]  /*08f0*/  STG.E.64 desc[UR4][R18.64], R4 ;  /* 0x0000000412007986 */ /* 0x0001ee000c101b04 */
[----:B------:R-:W-:Y:S05]  /*0900*/  @P0 BRA `(.L_x_3645) ;  /* 0x0000000000300947 */ /* 0x000fea0003800000 */
[----:B0-----:R-:W0:Y:S01]  /*0910*/  LDC.64 R4, c[0x0][0x388] ;  /* 0x0000e200ff047b82 */ /* 0x001e220000000a00 */
[----:B------:R-:W-:Y:S02]  /*0920*/  IMAD R19, R0, 0x400, R3 ;  /* 0x0000040000137824 */ /* 0x000fe400078e0203 */
[----:B------:R-:W-:Y:S02]  /*0930*/  VIADD R3, R3, 0x80 ;  /* 0x0000008003037836 */ /* 0x000fe40000000000 */
[----:B0-----:R-:W-:-:S05]  /*0940*/  IMAD.WIDE.U32 R4, R19, 0x8, R4 ;  /* 0x0000000813047825 */ /* 0x001fca00078e0004 */
[----:B------:R0:W-:Y:S02]  /*0950*/  STG.E.64 desc[UR4][R4.64], R8 ;  /* 0x0000000804007986 */ /* 0x0001e4000c101b04 */
.L_x_3644:
[----:B------:R-:W-:-:S13]  /*0960*/  ISETP.GE.U32.AND P0, PT, R3, R2, PT ;  /* 0x000000020300720c */ /* 0x000fda0003f06070 */
[----:B------:R-:W-:Y:S05]  /*0970*/  @P0 BRA `(.L_x_3646) ;  /* 0x0000000000300947 */ /* 0x000fea0003800000 */
[----:B0-----:R-:W0:Y:S01]  /*0980*/  LDC.64 R4, c[0x0][0x388] ;  /* 0x0000e200ff047b82 */ /* 0x001e220000000a00 */
[----:B------:R-:W-:Y:S02]  /*0990*/  IMAD R9, R0, 0x400, R3 ;  /* 0x0000040000097824 */ /* 0x000fe400078e0203 */
[----:B------:R-:W-:Y:S02]  /*09a0*/  VIADD R3, R3, 0x80 ;  /* 0x0000008003037836 */ /* 0x000fe40000000000 */
[----:B0-----:R-:W-:-:S05]  /*09b0*/  IMAD.WIDE.U32 R4, R9, 0x8, R4 ;  /* 0x0000000809047825 */ /* 0x001fca00078e0004 */
[----:B------:R1:W-:Y:S02]  /*09c0*/  STG.E.64 desc[UR4][R4.64], R6 ;  /* 0x0000000604007986 */ /* 0x0003e4000c101b04 */
.L_x_3645:
[----:B------:R-:W-:-:S13]  /*09d0*/  ISETP.GE.U32.AND P0, PT, R3, R2, PT ;  /* 0x000000020300720c */ /* 0x000fda0003f06070 */
[----:B------:R-:W-:Y:S05]  /*09e0*/  @P0 BRA `(.L_x_3647) ;  /* 0x0000000000340947 */ /* 0x000fea0003800000 */
[----:B01----:R-:W0:Y:S01]  /*09f0*/  LDC.64 R4, c[0x0][0x388] ;  /* 0x0000e200ff047b82 */ /* 0x003e220000000a00 */
[----:B------:R-:W-:Y:S01]  /*0a00*/  LEA R7, R0, R3, 0xa ;  /* 0x0000000300077211 */ /* 0x000fe200078e50ff */
[----:B------:R-:W-:-:S04]  /*0a10*/  VIADD R3, R3, 0x80 ;  /* 0x0000008003037836 */ /* 0x000fc80000000000 */
[----:B0-----:R-:W-:-:S05]  /*0a20*/  IMAD.WIDE.U32 R4, R7, 0x8, R4 ;  /* 0x0000000807047825 */ /* 0x001fca00078e0004 */
[----:B------:R1:W-:Y:S02]  /*0a30*/  STG.E.64 desc[UR4][R4.64], R10 ;  /* 0x0000000a04007986 */ /* 0x0003e4000c101b04 */
.L_x_3646:
[----:B------:R-:W-:-:S13]  /*0a40*/  ISETP.GE.U32.AND P0, PT, R3, R2, PT ;  /* 0x000000020300720c */ /* 0x000fda0003f06070 */
[----:B------:R-:W-:Y:S05]  /*0a50*/  @P0 BREAK.RELIABLE B1 ;  /* 0x0000000000010942 */ /* 0x000fea0003800100 */
[----:B------:R-:W-:Y:S05]  /*0a60*/  @P0 BRA `(.L_x_3648) ;  /* 0x0000000000300947 */ /* 0x000fea0003800000 */
[----:B01----:R-:W0:Y:S01]  /*0a70*/  LDC.64 R4, c[0x0][0x388] ;  /* 0x0000e200ff047b82 */ /* 0x003e220000000a00 */
[----:B------:R-:W-:Y:S02]  /*0a80*/  IMAD R7, R0, 0x400, R3 ;  /* 0x0000040000077824 */ /* 0x000fe400078e0203 */
[----:B------:R-:W-:Y:S02]  /*0a90*/  VIADD R3, R3, 0x80 ;  /* 0x0000008003037836 */ /* 0x000fe40000000000 */
[----:B0-----:R-:W-:-:S05]  /*0aa0*/  IMAD.WIDE.U32 R4, R7, 0x8, R4 ;  /* 0x0000000807047825 */ /* 0x001fca00078e0004 */
[----:B------:R2:W-:Y:S02]  /*0ab0*/  STG.E.64 desc[UR4][R4.64], R12 ;  /* 0x0000000c04007986 */ /* 0x0005e4000c101b04 */
.L_x_3647:
[----:B------:R-:W-:Y:S05]  /*0ac0*/  BSYNC.RELIABLE B1 ;  /* 0x0000000000017941 */ /* 0x000fea0003800100 */
.L_x_3643:
[----:B------:R-:W-:-:S13]  /*0ad0*/  ISETP.GE.U32.AND P0, PT, R3, R2, PT ;  /* 0x000000020300720c */ /* 0x000fda0003f06070 */
[----:B012---:R-:W0:Y:S01]  /*0ae0*/  @!P0 LDC.64 R4, c[0x0][0x388] ;  /* 0x0000e200ff048b82 */ /* 0x007e220000000a00 */
[----:B------:R-:W-:Y:S01]  /*0af0*/  @!P0 IMAD R7, R0, 0x400, R3 ;  /* 0x0000040000078824 */ /* 0x000fe200078e0203 */
[----:B------:R-:W-:-:S03]  /*0b00*/  @!P0 IADD3 R3, PT, PT, R3, 0x80, RZ ;  /* 0x0000008003038810 */ /* 0x000fc60007ffe0ff */
[----:B0-----:R-:W-:-:S05]  /*0b10*/  @!P0 IMAD.WIDE.U32 R4, R7, 0x8, R4 ;  /* 0x0000000807048825 */ /* 0x001fca00078e0004 */
[----:B------:R2:W-:Y:S02]  /*0b20*/  @!P0 STG.E.64 desc[UR4][R4.64], R14 ;  /* 0x0000000e04008986 */ /* 0x0005e4000c101b04 */
.L_x_3648:
[----:B------:R-:W-:Y:S05]  /*0b30*/  BSYNC.RECONVERGENT B0 ;  /* 0x0000000000007941 */ /* 0x000fea0003800200 */
.L_x_3642:
        /* <DEDUP_REMOVED lines=8> */
.L_x_3641:
[----:B------:R-:W0:Y:S01]  /*0bc0*/  S2R R29, SR_TID.X ;  /* 0x00000000001d7919 */ /* 0x000e220000002100 */
[----:B------:R-:W1:Y:S01]  /*0bd0*/  LDC.64 R2, c[0x0][0x390] ;  /* 0x0000e400ff027b82 */ /* 0x000e620000000a00 */
[----:B------:R-:W-:-:S07]  /*0be0*/  IMAD.SHL.U32 R0, R0, 0x400, RZ ;  /* 0x0000040000007824 */ /* 0x000fce00078e00ff */
[----:B------:R-:W2:Y:S01]  /*0bf0*/  LDC.64 R4, c[0x0][0x398] ;  /* 0x0000e600ff047b82 */ /* 0x000ea20000000a00 */
[----:B-1----:R-:W-:-:S04]  /*0c00*/  IMAD.WIDE.U32 R2, R0, 0x8, R2 ;  /* 0x0000000800027825 */ /* 0x002fc800078e0002 */
[----:B0-----:R-:W-:-:S04]  /*0c10*/  IMAD.WIDE.U32 R36, R29, 0x20, R2 ;  /* 0x000000201d247825 */ /* 0x001fc800078e0002 */
[----:B--2---:R-:W-:Y:S01]  /*0c20*/  IMAD.WIDE.U32 R4, R0, 0x8, R4 ;  /* 0x0000000800047825 */ /* 0x004fe200078e0004 */
[----:B------:R-:W2:Y:S03]  /*0c30*/  LDG.E.ENL2.256 R24, R20, desc[UR4][R36.64+0x1000] ;  /* 0xfe0080042414797e */ /* 0x000ea60008121918 */
[----:B------:R-:W-:Y:S02]  /*0c40*/  IMAD.WIDE.U32 R28, R29, 0x20, R4 ;  /* 0x000000201d1c7825 */ /* 0x000fe400078e0004 */
[----:B------:R-:W3:Y:S04]  /*0c50*/  LDG.E.ENL2.256 R8, R4, desc[UR4][R36.64] ;  /* 0xfe0000042404797e */ /* 0x000ee80008121908 */
[----:B------:R-:W4:Y:S04]  /*0c60*/  LDG.E.ENL2.256 R16, R12, desc[UR4][R28.64] ;  /* 0xfe0000041c0c797e */ /* 0x000f280008121910 */
[----:B------:R-:W2:Y:S01]  /*0c70*/  LDG.E.ENL2.256 R32, R28, desc[UR4][R28.64+0x1000] ;  /* 0xfe0080041c1c797e */ /* 0x000ea20008121920 */
[----:B---3--:R-:W-:-:S02]  /*0c80*/  DSETP.GT.AND P0, PT, R4, RZ, PT ;  /* 0x000000ff0400722a */ /* 0x008fc40003f04000 */
[----:B----4-:R-:W-:Y:S02]  /*0c90*/  DMUL R12, R4, R12 ;  /* 0x0000000c040c7228 */ /* 0x010fe40000000000 */
        /* <DEDUP_REMOVED lines=8> */
[C---:B------:R-:W-:Y:S02]  /*0d20*/  DMUL R16, R8.reuse, R16 ;  /* 0x0000001008107228 */ /* 0x040fe40000000000 */
[----:B------:R-:W-:Y:S02]  /*0d30*/  DSETP.GT.AND P0, PT, R8, RZ, PT ;  /* 0x000000ff0800722a */ /* 0x000fe40003f04000 */
[----:B------:R-:W-:Y:S02]  /*0d40*/  DMUL R18, R10, R18 ;  /* 0x000000120a127228 */ /* 0x000fe40000000000 */
[----:B--2---:R-:W-:-:S04]  /*0d50*/  DMUL R30, R22, R30 ;  /* 0x0000001e161e7228 */ /* 0x004fc80000000000 */
[----:B------:R-:W-:Y:S02]  /*0d60*/  FSEL R8, R8, R16, P0 ;  /* 0x0000001008087208 */ /* 0x000fe40000000000 */
[----:B------:R-:W-:Y:S01]  /*0d70*/  FSEL R9, R9, R17, P0 ;  /* 0x0000001109097208 */ /* 0x000fe20000000000 */
[----:B------:R-:W-:Y:S02]  /*0d80*/  DSETP.GT.AND P0, PT, R10, RZ, PT ;  /* 0x000000ff0a00722a */ /* 0x000fe40003f04000 */
[----:B------:R-:W-:Y:S02]  /*0d90*/  DMUL R28, R20, R28 ;  /* 0x0000001c141c7228 */ /* 0x000fe40000000000 */
[----:B------:R-:W-:Y:S02]  /*0da0*/  DMUL R34, R26, R34 ;  /* 0x000000221a227228 */ /* 0x000fe40000000000 */
[----:B------:R-:W-:Y:S01]  /*0db0*/  DMUL R32, R24, R32 ;  /* 0x0000002018207228 */ /* 0x000fe20000000000 */
[----:B------:R-:W-:Y:S01]  /*0dc0*/  FSEL R11, R11, R19, P0 ;  /* 0x000000130b0b7208 */ /* 0x000fe20000000000 */
[----:B------:R-:W-:Y:S01]  /*0dd0*/  DSETP.GT.AND P2, PT, R22, RZ, PT ;  /* 0x000000ff1600722a */ /* 0x000fe20003f44000 */
[----:B-1----:R-:W-:Y:S01]  /*0de0*/  IMAD.WIDE.U32 R6, R0, 0x8, R6 ;  /* 0x0000000800067825 */ /* 0x002fe200078e0006 */
[----:B------:R-:W-:Y:S01]  /*0df0*/  DSETP.GT.AND P1, PT, R20, RZ, PT ;  /* 0x000000ff1400722a */ /* 0x000fe20003f24000 */
[----:B------:R-:W-:Y:S01]  /*0e00*/  FSEL R0, R10, R18, P0 ;  /* 0x000000120a007208 */ /* 0x000fe20000000000 */
[----:B------:R-:W-:-:S02]  /*0e10*/  DSETP.GT.AND P3, PT, R26, RZ, PT ;  /* 0x000000ff1a00722a */ /* 0x000fc40003f64000 */
[----:B------:R-:W-:Y:S01]  /*0e20*/  DSETP.GT.AND P0, PT, R24, RZ, PT ;  /* 0x000000ff1800722a */ /* 0x000fe20003f04000 */
[----:B0-----:R-:W-:Y:S01]  /*0e30*/  IMAD.WIDE.U32 R6, R12, 0x20, R6 ;  /* 0x000000200c067825 */ /* 0x001fe200078e0006 */
[----:B------:R-:W-:Y:S02]  /*0e40*/  FSEL R31, R23, R31, P2 ;  /* 0x0000001f171f7208 */ /* 0x000fe40001000000 */
[----:B------:R-:W-:Y:S01]  /*0e50*/  FSEL R10, R20, R28, P1 ;  /* 0x0000001c140a7208 */ /* 0x000fe20000800000 */
[----:B------:R-:W-:Y:S01]  /*0e60*/  IMAD.MOV.U32 R12, RZ, RZ, R2 ;  /* 0x000000ffff0c7224 */ /* 0x000fe200078e0002 */
[----:B------:R-:W-:Y:S01]  /*0e70*/  FSEL R23, R26, R34, P3 ;  /* 0x000000221a177208 */ /* 0x000fe20001800000 */
[----:B------:R-:W-:Y:S01]  /*0e80*/  IMAD.MOV.U32 R13, RZ, RZ, R3 ;  /* 0x000000ffff0d7224 */ /* 0x000fe200078e0003 */
[----:B------:R-:W-:Y:S01]  /*0e90*/  MOV R14, R4 ;  /* 0x00000004000e7202 */ /* 0x000fe20000000f00 */
[----:B------:R-:W-:Y:S01]  /*0ea0*/  IMAD.MOV.U32 R15, RZ, RZ, R5 ;  /* 0x000000ffff0f7224 */ /* 0x000fe200078e0005 */
[----:B------:R-:W-:Y:S01]  /*0eb0*/  MOV R19, R11 ;  /* 0x0000000b00137202 */ /* 0x000fe20000000f00 */
[----:B------:R-:W-:Y:S01]  /*0ec0*/  IMAD.MOV.U32 R16, RZ, RZ, R8 ;  /* 0x000000ffff107224 */ /* 0x000fe200078e0008 */
[----:B------:R-:W-:Y:S01]  /*0ed0*/  FSEL R21, R21, R29, P1 ;  /* 0x0000001d15157208 */ /* 0x000fe20000800000 */
[----:B------:R-:W-:Y:S01]  /*0ee0*/  IMAD.MOV.U32 R17, RZ, RZ, R9 ;  /* 0x000000ffff117224 */ /* 0x000fe200078e0009 */
[----:B------:R-:W-:Y:S01]  /*0ef0*/  FSEL R20, R22, R30, P2 ;  /* 0x0000001e16147208 */ /* 0x000fe20001000000 */
[----:B------:R-:W-:Y:S01]  /*0f00*/  IMAD.MOV.U32 R18, RZ, RZ, R0 ;  /* 0x000000ffff127224 */ /* 0x000fe200078e0000 */
[----:B------:R-:W-:-:S02]  /*0f10*/  FSEL R25, R25, R33, P0 ;  /* 0x0000002119197208 */ /* 0x000fc40000000000 */
[----:B------:R-:W-:Y:S02]  /*0f20*/  FSEL R26, R27, R35, P3 ;  /* 0x000000231b1a7208 */ /* 0x000fe40001800000 */
[----:B------:R-:W-:Y:S01]  /*0f30*/  FSEL R22, R24, R32, P0 ;  /* 0x0000002018167208 */ /* 0x000fe20000000000 */
[----:B------:R0:W-:Y:S01]  /*0f40*/  STG.E.ENL2.256 desc[UR4][R6.64], R12, R16 ;  /* 0xf800000c0610797f */ /* 0x0001e2000f121804 */
[----:B------:R-:W-:Y:S02]  /*0f50*/  IMAD.MOV.U32 R8, RZ, RZ, R10 ;  /* 0x000000ffff087224 */ /* 0x000fe400078e000a */
[----:B------:R-:W-:Y:S02]  /*0f60*/  IMAD.MOV.U32 R9, RZ, RZ, R21 ;  /* 0x000000ffff097224 */ /* 0x000fe400078e0015 */
[----:B------:R-:W-:Y:S02]  /*0f70*/  IMAD.MOV.U32 R10, RZ, RZ, R20 ;  /* 0x000000ffff0a7224 */ /* 0x000fe400078e0014 */
[----:B------:R-:W-:Y:S01]  /*0f80*/  IMAD.MOV.U32 R11, RZ, RZ, R31 ;  /* 0x000000ffff0b7224 */ /* 0x000fe200078e001f */
[----:B0-----:R-:W-:Y:S01]  /*0f90*/  MOV R12, R22 ;  /* 0x00000016000c7202 */ /* 0x001fe20000000f00 */
[----:B------:R-:W-:-:S02]  /*0fa0*/  IMAD.MOV.U32 R13, RZ, RZ, R25 ;  /* 0x000000ffff0d7224 */ /* 0x000fc400078e0019 */
[----:B------:R-:W-:Y:S02]  /*0fb0*/  IMAD.MOV.U32 R14, RZ, RZ, R23 ;  /* 0x000000ffff0e7224 */ /* 0x000fe400078e0017 */
[----:B------:R-:W-:-:S05]  /*0fc0*/  IMAD.MOV.U32 R15, RZ, RZ, R26 ;  /* 0x000000ffff0f7224 */ /* 0x000fca00078e001a */
[----:B------:R-:W-:Y:S01]  /*0fd0*/  STG.E.ENL2.256 desc[UR4][R6.64+0x1000], R8, R12 ;  /* 0xf8008008060c797f */ /* 0x000fe2000f121804 */
[----:B------:R-:W-:Y:S05]  /*0fe0*/  EXIT ;  /* 0x000000000000794d */ /* 0x000fea0003800000 */
.L_x_3649:
        /* <DEDUP_REMOVED lines=9> */
.L_x_3693:


//--------------------- .text._ZN2at6native29vectorized_elementwise_kernelILi8EZZZNS0_12prelu_kernelERNS_14TensorIteratorEENKUlvE_clEvENKUlvE_clEvEUlddE_St5arrayIPcLm3EEEEviT0_T1_ --------------------------
	.section	.text._ZN2at6native29vectorized_elementwise_kernelILi8EZZZNS0_12prelu_kernelERNS_14TensorIteratorEENKUlvE_clEvENKUlvE_clEvEUlddE_St5arrayIPcLm3EEEEviT0_T1_,"ax",@progbits
	.align	128
        .global         _ZN2at6native29vectorized_elementwise_kernelILi8EZZZNS0_12prelu_kernelERNS_14TensorIteratorEENKUlvE_clEvENKUlvE_clEvEUlddE_St5arrayIPcLm3EEEEviT0_T1_
        .type           _ZN2at6native29vectorized_elementwise_kernelILi8EZZZNS0_12prelu_kernelERNS_14TensorIteratorEENKUlvE_clEvENKUlvE_clEvEUlddE_St5arrayIPcLm3EEEEviT0_T1_,@function
        .size           _ZN2at6native29vectorized_elementwise_kernelILi8EZZZNS0_12prelu_kernelERNS_14TensorIteratorEENKUlvE_clEvENKUlvE_clEvEUlddE_St5arrayIPcLm3EEEEviT0_T1_,(.L_x_3694 - _ZN2at6native29vectorized_elementwise_kernelILi8EZZZNS0_12prelu_kernelERNS_14TensorIteratorEENKUlvE_clEvENKUlvE_clEvEUlddE_St5arrayIPcLm3EEEEviT0_T1_)
        .other          _ZN2at6native29vectorized_elementwise_kernelILi8EZZZNS0_12prelu_kernelERNS_14TensorIteratorEENKUlvE_clEvENKUlvE_clEvEUlddE_St5arrayIPcLm3EEEEviT0_T1_,@"STO_CUDA_ENTRY STV_DEFAULT"
_ZN2at6native29vectorized_elementwise_kernelILi8EZZZNS0_12prelu_kernelERNS_14TensorIteratorEENKUlvE_clEvENKUlvE_clEvEUlddE_St5arrayIPcLm3EEEEviT0_T1_:
.text._ZN2at6native29vectorized_elementwise_kernelILi8EZZZNS0_12prelu_kernelERNS_14TensorIteratorEENKUlvE_clEvENKUlvE_clEvEUlddE_St5arrayIPcLm3EEEEviT0_T1_:
        /* <DEDUP_REMOVED lines=150> */
.L_x_3653:
[----:B------:R-:W-:-:S13]  /*0960*/  ISETP.GE.U32.AND P0, PT, R3, R2, PT ;  /* 0x000000020300720c */ /* 0x000fda0003f06070 */
[----:B------:R-:W-:Y:S05]  /*0970*/  @P0 BRA `(.L_x_3655) ;  /* 0x0000000000300947 */ /* 0x000fea0003800000 */
[----:B0-----:R-:W0:Y:S01]  /*0980*/  LDC.64 R4, c[0x0][0x388] ;  /* 0x0000e200ff047b82 */ /* 0x001e220000000a00 */
[----:B------:R-:W-:Y:S02]  /*0990*/  IMAD R9, R0, 0x400, R3 ;  /* 0x0000040000097824 */ /* 0x000fe400078e0203 */
[----:B------:R-:W-:Y:S02]  /*09a0*/  VIADD R3, R3, 0x80 ;  /* 0x0000008003037836 */ /* 0x000fe40000000000 */
[----:B0-----:R-:W-:-:S05]  /*09b0*/  IMAD.WIDE.U32 R4, R9, 0x8, R4 ;  /* 0x0000000809047825 */ /* 0x001fca00078e0004 */
[----:B------:R1:W-:Y:S02]  /*09c0*/  STG.E.64 desc[UR4][R4.64], R6 ;  /* 0x0000000604007986 */ /* 0x0003e4000c101b04 */
.L_x_3654:
[----:B------:R-:W-:-:S13]  /*09d0*/  ISETP.GE.U32.AND P0, PT, R3, R2, PT ;  /* 0x000000020300720c */ /* 0x000fda0003f06070 */
[----:B------:R-:W-:Y:S05]  /*09e0*/  @P0 BRA `(.L_x_3656) ;  /* 0x0000000000340947 */ /* 0x000fea0003800000 */
[----:B01----:R-:W0:Y:S01]  /*09f0*/  LDC.64 R4, c[0x0][0x388] ;  /* 0x0000e200ff047b82 */ /* 0x003e220000000a00 */
[----:B------:R-:W-:Y:S01]  /*0a00*/  LEA R7, R0, R3, 0xa ;  /* 0x0000000300077211 */ /* 0x000fe200078e50ff */
[----:B------:R-:W-:-:S04]  /*0a10*/  VIADD R3, R3, 0x80 ;  /* 0x0000008003037836 */ /* 0x000fc80000000000 */
[----:B0-----:R-:W-:-:S05]  /*0a20*/  IMAD.WIDE.U32 R4, R7, 0x8, R4 ;  /* 0x0000000807047825 */ /* 0x001fca00078e0004 */
[----:B------:R1:W-:Y:S02]  /*0a30*/  STG.E.64 desc[UR4][R4.64], R10 ;  /* 0x0000000a04007986 */ /* 0x0003e4000c101b04 */
.L_x_3655:
        /* <DEDUP_REMOVED lines=8> */
.L_x_3656:
[----:B------:R-:W-:Y:S05]  /*0ac0*/  BSYNC.RELIABLE B1 ;  /* 0x0000000000017941 */ /* 0x000fea0003800100 */
.L_x_3652:
[----:B------:R-:W-:-:S13]  /*0ad0*/  ISETP.GE.U32.AND P0, PT, R3, R2, PT ;  /* 0x000000020300720c */ /* 0x000fda0003f06070 */
[----:B012---:R-:W0:Y:S01]  /*0ae0*/  @!P0 LDC.64 R4, c[0x0][0x388] ;  /* 0x0000e200ff048b82 */ /* 0x007e220000000a00 */
[----:B------:R-:W-:Y:S01]  /*0af0*/  @!P0 IMAD R7, R0, 0x400, R3 ;  /* 0x0000040000078824 */ /* 0x000fe200078e0203 */
[----:B------:R-:W-:-:S03]  /*0b00*/  @!P0 IADD3 R3, PT, PT, R3, 0x80, RZ ;  /* 0x0000008003038810 */ /* 0x000fc60007ffe0ff */
[----:B0-----:R-:W-:-:S05]  /*0b10*/  @!P0 IMAD.WIDE.U32 R4, R7, 0x8, R4 ;  /* 0x0000000807048825 */ /* 0x001fca00078e0004 */
[----:B------:R2:W-:Y:S02]  /*0b20*/  @!P0 STG.E.64 desc[UR4][R4.64], R14 ;  /* 0x0000000e04008986 */ /* 0x0005e4000c101b04 */
.L_x_3657:
[----:B------:R-:W-:Y:S05]  /*0b30*/  BSYNC.RECONVERGENT B0 ;  /* 0x0000000000007941 */ /* 0x000fea0003800200 */
.L_x_3651:
        /* <DEDUP_REMOVED lines=8> */
.L_x_3650:
        /* <DEDUP_REMOVED lines=67> */
.L_x_3658:
        /* <DEDUP_REMOVED lines=9> */
.L_x_3694:


//--------------------- .nv.global.init           --------------------------
	.section	.nv.global.init,"aw",@progbits
.nv.global.init:
	.type		$str$6,@object
	.size		$str$6,(__unnamed_1 - $str$6)
$str$6:
        /*0000*/ 	.byte	0x66, 0x61, 0x6c, 0x73, 0x65, 0x00
	.type		__unnamed_1,@object
	.size		__unnamed_1,(__unnamed_5 - __unnamed_1)
__unnamed_1:
        /*0006*/ 	.byte	0x66, 0x65, 0x74, 0x63, 0x68, 0x5f, 0x61, 0x6e, 0x64, 0x5f, 0x63, 0x61, 0x73, 0x74, 0x00
	.type		__unnamed_5,@object
	.size		__unnamed_5,(__unnamed_3 - __unnamed_5)
__unnamed_5:
        /*0015*/ 	.byte	0x66, 0x65, 0x74, 0x63, 0x68, 0x5f, 0x61, 0x6e, 0x64, 0x5f, 0x63, 0x61, 0x73, 0x74, 0x00
	.type		__unnamed_3,@object
	.size		__unnamed_3,(__unnamed_7 - __unnamed_3)
__unnamed_3:
        /*0024*/ 	.byte	0x66, 0x65, 0x74, 0x63, 0x68, 0x5f, 0x61, 0x6e, 0x64, 0x5f, 0x63, 0x61, 0x73, 0x74, 0x00
	.type		__unnamed_7,@object
	.size		__unnamed_7,(__unnamed_2 - __unnamed_7)
__unnamed_7:
        /*0033*/ 	.byte	0x66, 0x65, 0x74, 0x63, 0x68, 0x5f, 0x61, 0x6e, 0x64, 0x5f, 0x63, 0x61, 0x73, 0x74, 0x00
	.type		__unnamed_2,@object
	.size		__unnamed_2,(__unnamed_6 - __unnamed_2)
__unnamed_2:
        /*0042*/ 	.byte	0x63, 0x61, 0x73, 0x74, 0x5f, 0x61, 0x6e, 0x64, 0x5f, 0x73, 0x74, 0x6f, 0x72, 0x65, 0x00
	.type		__unnamed_6,@object
	.size		__unnamed_6,(__unnamed_4 - __unnamed_6)
__unnamed_6:
        /*0051*/ 	.byte	0x63, 0x61, 0x73, 0x74, 0x5f, 0x61, 0x6e, 0x64, 0x5f, 0x73, 0x74, 0x6f, 0x72, 0x65, 0x00
	.type		__unnamed_4,@object
	.size		__unnamed_4,(__unnamed_8 - __unnamed_4)
__unnamed_4:
        /*0060*/ 	.byte	0x63, 0x61, 0x73, 0x74, 0x5f, 0x61, 0x6e, 0x64, 0x5f, 0x73, 0x74, 0x6f, 0x72, 0x65, 0x00
	.type		__unnamed_8,@object
	.size		__unnamed_8,($str$7 - __unnamed_8)
__unnamed_8:
        /*006f*/ 	.byte	0x63, 0x61, 0x73, 0x74, 0x5f, 0x61, 0x6e, 0x64, 0x5f, 0x73, 0x74, 0x6f, 0x72, 0x65, 0x00
	.type		$str$7,@object
	.size		$str$7,(.L_37 - $str$7)
$str$7:
        /*007e*/ 	.byte	0x2f, 0x72, 0x6f, 0x6f, 0x74, 0x2f, 0x2e, 0x70, 0x79, 0x65, 0x6e, 0x76, 0x2f, 0x76, 0x65, 0x72
        /*008e*/ 	.byte	0x73, 0x69, 0x6f, 0x6e, 0x73, 0x2f, 0x33, 0x2e, 0x31, 0x33, 0x2e, 0x31, 0x32, 0x2f, 0x6c, 0x69
        /*009e*/ 	.byte	0x62, 0x2f, 0x70, 0x79, 0x74, 0x68, 0x6f, 0x6e, 0x33, 0x2e, 0x31, 0x33, 0x2f, 0x73, 0x69, 0x74
        /*00ae*/ 	.byte	0x65, 0x2d, 0x70, 0x61, 0x63, 0x6b, 0x61, 0x67, 0x65, 0x73, 0x2f, 0x74, 0x6f, 0x72, 0x63, 0x68
        /*00be*/ 	.byte	0x2f, 0x69, 0x6e, 0x63, 0x6c, 0x75, 0x64, 0x65, 0x2f, 0x63, 0x31, 0x30, 0x2f, 0x63, 0x6f, 0x72
        /*00ce*/ 	.byte	0x65, 0x2f, 0x44, 0x79, 0x6e, 0x61, 0x6d, 0x69, 0x63, 0x43, 0x61, 0x73, 0x74, 0x2e, 0x68, 0x00
.L_37:


//--------------------- .nv.shared.reserved.0     --------------------------
	.section	.nv.shared.reserved.0,"aw",@nobits
	.weak		__nv_reservedSMEM_offset_0_alias
	.size		__nv_reservedSMEM_offset_0_alias, 0, 64
	.other		__nv_reservedSMEM_offset_0_alias,@"STO_CUDA_RESERVED_SHARED STV_DEFAULT"
__nv_reservedSMEM_offset_0_alias:
	.zero		0
	.zero		64


//--------------------- .nv.global                --------------------------
	.section	.nv.global,"aw",@nobits
.nv.global:
	.type		_ZN55_INTERNAL_416c288b_24_ActivationPreluKernel_cu_bc9ca6684cuda3std3__48in_placeE,@object
	.size		_ZN55_INTERNAL_416c288b_24_ActivationPreluKernel_cu_bc9ca6684cuda3std3__48in_placeE,(_ZN55_INTERNAL_416c288b_24_ActivationPreluKernel_cu_bc9ca6684cuda3std6ranges3__45__cpo8distanceE - _ZN55_INTERNAL_416c288b_24_ActivationPreluKernel_cu_bc9ca6684cuda3std3__48in_placeE)
_ZN55_INTERNAL_416c288b_24_ActivationPreluKernel_cu_bc9ca6684cuda3std3__48in_placeE:
	.zero		1
	.type		_ZN55_INTERNAL_416c288b_24_ActivationPreluKernel_cu_bc9ca6684cuda3std6ranges3__45__cpo8distanceE,@object
	.size		_ZN55_INTERNAL_416c288b_24_ActivationPreluKernel_cu_bc9ca6684cuda3std6ranges3__45__cpo8distanceE,(_ZN55_INTERNAL_416c288b_24_ActivationPreluKernel_cu_bc9ca6684cuda3std3__45__cpo3endE - _ZN55_INTERNAL_416c288b_24_ActivationPreluKernel_cu_bc9ca6684cuda3std6ranges3__45__cpo8distanceE)
_ZN55_INTERNAL_416c288b_24_ActivationPreluKernel_cu_bc9ca6684cuda3std6ranges3__45__cpo8distanceE:
	.zero		1
	.type		_ZN55_INTERNAL_416c288b_24_ActivationPreluKernel_cu_bc9ca6684cuda3std3__45__cpo3endE,@object
	.size		_ZN55_INTERNAL_416c288b_24_ActivationPreluKernel_cu_bc9ca6684cuda3std3__45__cpo3endE,(_ZN55_INTERNAL_416c288b_24_ActivationPreluKernel_cu_bc9ca6684cuda3std6ranges3__45__cpo7advanceE - _ZN55_INTERNAL_416c288b_24_ActivationPreluKernel_cu_bc9ca6684cuda3std3__45__cpo3endE)
_ZN55_INTERNAL_416c288b_24_ActivationPreluKernel_cu_bc9ca6684cuda3std3__45__cpo3endE:
	.zero		1
	.type		_ZN55_INTERNAL_416c288b_24_ActivationPreluKernel_cu_bc9ca6684cuda3std6ranges3__45__cpo7advanceE,@object
	.size		_ZN55_INTERNAL_416c288b_24_ActivationPreluKernel_cu_bc9ca6684cuda3std6ranges3__45__cpo7advanceE,(_ZN55_INTERNAL_416c288b_24_ActivationPreluKernel_cu_bc9ca6684cuda3std3__45__cpo4rendE - _ZN55_INTERNAL_416c288b_24_ActivationPreluKernel_cu_bc9ca6684cuda3std6ranges3__45__cpo7advanceE)
_ZN55_INTERNAL_416c288b_24_ActivationPreluKernel_cu_bc9ca6684cuda3std6ranges3__45__cpo7advanceE:
	.zero		1
	.type		_ZN55_INTERNAL_416c288b_24_ActivationPreluKernel_cu_bc9ca6684cuda3std3__45__cpo4rendE,@object
	.size		_ZN55_INTERNAL_416c288b_24_ActivationPreluKernel_cu_bc9ca6684cuda3std3__45__cpo4rendE,(_ZN55_INTERNAL_416c288b_24_ActivationPreluKernel_cu_bc9ca6684cuda3std6ranges3__45__cpo4dataE - _ZN55_INTERNAL_416c288b_24_ActivationPreluKernel_cu_bc9ca6684cuda3std3__45__cpo4rendE)
_ZN55_INTERNAL_416c288b_24_ActivationPreluKernel_cu_bc9ca6684cuda3std3__45__cpo4rendE:
	.zero		1
	.type		_ZN55_INTERNAL_416c288b_24_ActivationPreluKernel_cu_bc9ca6684cuda3std6ranges3__45__cpo4dataE,@object
	.size		_ZN55_INTERNAL_416c288b_24_ActivationPreluKernel_cu_bc9ca6684cuda3std6ranges3__45__cpo4dataE,(_ZN55_INTERNAL_416c288b_24_ActivationPreluKernel_cu_bc9ca6684cuda3std6ranges3__45__cpo5beginE - _ZN55_INTERNAL_416c288b_24_ActivationPreluKernel_cu_bc9ca6684cuda3std6ranges3__45__cpo4dataE)
_ZN55_INTERNAL_416c288b_24_ActivationPreluKernel_cu_bc9ca6684cuda3std6ranges3__45__cpo4dataE:
	.zero		1
	.type		_ZN55_INTERNAL_416c288b_24_ActivationPreluKernel_cu_bc9ca6684cuda3std6ranges3__45__cpo5beginE,@object
	.size		_ZN55_INTERNAL_416c288b_24_ActivationPreluKernel_cu_bc9ca6684cuda3std6ranges3__45__cpo5beginE,(_ZN55_INTERNAL_416c288b_24_ActivationPreluKernel_cu_bc9ca6684cuda3std3__45__cpo5crendE - _ZN55_INTERNAL_416c288b_24_ActivationPreluKernel_cu_bc9ca6684cuda3std6ranges3__45__cpo5beginE)
_ZN55_INTERNAL_416c288b_24_ActivationPreluKernel_cu_bc9ca6684cuda3std6ranges3__45__cpo5beginE:
	.zero		1
	.type		_ZN55_INTERNAL_416c288b_24_ActivationPreluKernel_cu_bc9ca6684cuda3std3__45__cpo5crendE,@object
	.size		_ZN55_INTERNAL_416c288b_24_ActivationPreluKernel_cu_bc9ca6684cuda3std3__45__cpo5crendE,(_ZN55_INTERNAL_416c288b_24_ActivationPreluKernel_cu_bc9ca6684cuda3std6ranges3__45__cpo4sizeE - _ZN55_INTERNAL_416c288b_24_ActivationPreluKernel_cu_bc9ca6684cuda3std3__45__cpo5crendE)
_ZN55_INTERNAL_416c288b_24_ActivationPreluKernel_cu_bc9ca6684cuda3std3__45__cpo5crendE:
	.zero		1
	.type		_ZN55_INTERNAL_416c288b_24_ActivationPreluKernel_cu_bc9ca6684cuda3std6ranges3__45__cpo4sizeE,@object
	.size		_ZN55_INTERNAL_416c288b_24_ActivationPreluKernel_cu_bc9ca6684cuda3std6ranges3__45__cpo4sizeE,(_ZN55_INTERNAL_416c288b_24_ActivationPreluKernel_cu_bc9ca6684cuda3std3__457_GLOBAL__N__416c288b_24_ActivationPreluKernel_cu_bc9ca6686ignoreE - _ZN55_INTERNAL_416c288b_24_ActivationPreluKernel_cu_bc9ca6684cuda3std6ranges3__45__cpo4sizeE)
_ZN55_INTERNAL_416c288b_24_ActivationPreluKernel_cu_bc9ca6684cuda3std6ranges3__45__cpo4sizeE:
	.zero		1
	.type		_ZN55_INTERNAL_416c288b_24_ActivationPreluKernel_cu_bc9ca6684cuda3std3__457_GLOBAL__N__416c288b_24_ActivationPreluKernel_cu_bc9ca6686ignoreE,@object
	.size		_ZN55_INTERNAL_416c288b_24_ActivationPreluKernel_cu_bc9ca6684cuda3std3__457_GLOBAL__N__416c288b_24_ActivationPreluKernel_cu_bc9ca6686ignoreE,(_ZN55_INTERNAL_416c288b_24_ActivationPreluKernel_cu_bc9ca6684cuda3std6ranges3__45__cpo6cbeginE - _ZN55_INTERNAL_416c288b_24_ActivationPreluKernel_cu_bc9ca6684cuda3std3__457_GLOBAL__N__416c288b_24_ActivationPreluKernel_cu_bc9ca6686ignoreE)
_ZN55_INTERNAL_416c288b_24_ActivationPreluKernel_cu_bc9ca6684cuda3std3__457_GLOBAL__N__416c288b_24_ActivationPreluKernel_cu_bc9ca6686ignoreE:
	.zero		1
	.type		_ZN55_INTERNAL_416c288b_24_ActivationPreluKernel_cu_bc9ca6684cuda3std6ranges3__45__cpo6cbeginE,@object
	.size		_ZN55_INTERNAL_416c288b_24_ActivationPreluKernel_cu_bc9ca6684cuda3std6ranges3__45__cpo6cbeginE,(_ZN55_INTERNAL_416c288b_24_ActivationPreluKernel_cu_bc9ca6684cuda3std3__45__cpo4cendE - _ZN55_INTERNAL_416c288b_24_ActivationPreluKernel_cu_bc9ca6684cuda3std6ranges3__45__cpo6cbeginE)
_ZN55_INTERNAL_416c288b_24_ActivationPreluKernel_cu_bc9ca6684cuda3std6ranges3__45__cpo6cbeginE:
	.zero		1
	.type		_ZN55_INTERNAL_416c288b_24_ActivationPreluKernel_cu_bc9ca6684cuda3std3__45__cpo4cendE,@object
	.size		_ZN55_INTERNAL_416c288b_24_ActivationPreluKernel_cu_bc9ca6684cuda3std3__45__cpo4cendE,(_ZN55_INTERNAL_416c288b_24_ActivationPreluKernel_cu_bc9ca6684cuda3std6ranges3__45__cpo4nextE - _ZN55_INTERNAL_416c288b_24_ActivationPreluKernel_cu_bc9ca6684cuda3std3__45__cpo4cendE)
_ZN55_INTERNAL_416c288b_24_ActivationPreluKernel_cu_bc9ca6684cuda3std3__45__cpo4cendE:
	.zero		1
	.type		_ZN55_INTERNAL_416c288b_24_ActivationPreluKernel_cu_bc9ca6684cuda3std6ranges3__45__cpo4nextE,@object
	.size		_ZN55_INTERNAL_416c288b_24_ActivationPreluKernel_cu_bc9ca6684cuda3std6ranges3__45__cpo4nextE,(_ZN55_INTERNAL_416c288b_24_ActivationPreluKernel_cu_bc9ca6684cuda3std6ranges3__45__cpo4swapE - _ZN55_INTERNAL_416c288b_24_ActivationPreluKernel_cu_bc9ca6684cuda3std6ranges3__45__cpo4nextE)
_ZN55_INTERNAL_416c288b_24_ActivationPreluKernel_cu_bc9ca6684cuda3std6ranges3__45__cpo4nextE:
	.zero		1
	.type		_ZN55_INTERNAL_416c288b_24_ActivationPreluKernel_cu_bc9ca6684cuda3std6ranges3__45__cpo4swapE,@object
	.size		_ZN55_INTERNAL_416c288b_24_ActivationPreluKernel_cu_bc9ca6684cuda3std6ranges3__45__cpo4swapE,(_ZN55_INTERNAL_416c288b_24_ActivationPreluKernel_cu_bc9ca6684cuda3std3__420unreachable_sentinelE - _ZN55_INTERNAL_416c288b_24_ActivationPreluKernel_cu_bc9ca6684cuda3std6ranges3__45__cpo4swapE)
_ZN55_INTERNAL_416c288b_24_ActivationPreluKernel_cu_bc9ca6684cuda3std6ranges3__45__cpo4swapE:
	.zero		1
	.type		_ZN55_INTERNAL_416c288b_24_ActivationPreluKernel_cu_bc9ca6684cuda3std3__420unreachable_sentinelE,@object
	.size		_ZN55_INTERNAL_416c288b_24_ActivationPreluKernel_cu_bc9ca6684cuda3std3__420unreachable_sentinelE,(_ZN55_INTERNAL_416c288b_24_ActivationPreluKernel_cu_bc9ca6686thrust24THRUST_300001_SM_1000_NS6system6detail10sequential3seqE - _ZN55_INTERNAL_416c288b_24_ActivationPreluKernel_cu_bc9ca6684cuda3std3__420unreachable_sentinelE)
_ZN55_INTERNAL_416c288b_24_ActivationPreluKernel_cu_bc9ca6684cuda3std3__420unreachable_sentinelE:
	.zero		1
	.type		_ZN55_INTERNAL_416c288b_24_ActivationPreluKernel_cu_bc9ca6686thrust24THRUST_300001_SM_1000_NS6system6detail10sequential3seqE,@object
	.size		_ZN55_INTERNAL_416c288b_24_ActivationPreluKernel_cu_bc9ca6686thrust24THRUST_300001_SM_1000_NS6system6detail10sequential3seqE,(_ZN55_INTERNAL_416c288b_24_ActivationPreluKernel_cu_bc9ca6684cuda3std3__45__cpo6cbeginE - _ZN55_INTERNAL_416c288b_24_ActivationPreluKernel_cu_bc9ca6686thrust24THRUST_300001_SM_1000_NS6system6detail10sequential3seqE)
_ZN55_INTERNAL_416c288b_24_ActivationPreluKernel_cu_bc9ca6686thrust24THRUST_300001_SM_1000_NS6system6detail10sequential3seqE:
	.zero		1
	.type		_ZN55_INTERNAL_416c288b_24_ActivationPreluKernel_cu_bc9ca6684cuda3std3__45__cpo6cbeginE,@object
	.size		_ZN55_INTERNAL_416c288b_24_ActivationPreluKernel_cu_bc9ca6684cuda3std3__45__cpo6cbeginE,(_ZN55_INTERNAL_416c288b_24_ActivationPreluKernel_cu_bc9ca6684cuda3std6ranges3__45__cpo9iter_swapE - _ZN55_INTERNAL_416c288b_24_ActivationPreluKernel_cu_bc9ca6684cuda3std3__45__cpo6cbeginE)
_ZN55_INTERNAL_416c288b_24_ActivationPreluKernel_cu_bc9ca6684cuda3std3__45__cpo6cbeginE:
	.zero		1
	.type		_ZN55_INTERNAL_416c288b_24_ActivationPreluKernel_cu_bc9ca6684cuda3std6ranges3__45__cpo9iter_swapE,@object
	.size		_ZN55_INTERNAL_416c288b_24_ActivationPreluKernel_cu_bc9ca6684cuda3std6ranges3__45__cpo9iter_swapE,(_ZN55_INTERNAL_416c288b_24_ActivationPreluKernel_cu_bc9ca6684cuda3std3__45__cpo7crbeginE - _ZN55_INTERNAL_416c288b_24_ActivationPreluKernel_cu_bc9ca6684cuda3std6ranges3__45__cpo9iter_swapE)
_ZN55_INTERNAL_416c288b_24_ActivationPreluKernel_cu_bc9ca6684cuda3std6ranges3__45__cpo9iter_swapE:
	.zero		1
	.type		_ZN55_INTERNAL_416c288b_24_ActivationPreluKernel_cu_bc9ca6684cuda3std3__45__cpo7crbeginE,@object
	.size		_ZN55_INTERNAL_416c288b_24_ActivationPreluKernel_cu_bc9ca6684cuda3std3__45__cpo7crbeginE,(_ZN55_INTERNAL_416c288b_24_ActivationPreluKernel_cu_bc9ca6684cuda3std6ranges3__45__cpo5cdataE - _ZN55_INTERNAL_416c288b_24_ActivationPreluKernel_cu_bc9ca6684cuda3std3__45__cpo7crbeginE)
_ZN55_INTERNAL_416c288b_24_ActivationPreluKernel_cu_bc9ca6684cuda3std3__45__cpo7crbeginE:
	.zero		1
	.type		_ZN55_INTERNAL_416c288b_24_ActivationPreluKernel_cu_bc9ca6684cuda3std6ranges3__45__cpo5cdataE,@object
	.size		_ZN55_INTERNAL_416c288b_24_ActivationPreluKernel_cu_bc9ca6684cuda3std6ranges3__45__cpo5cdataE,(_ZN55_INTERNAL_416c288b_24_ActivationPreluKernel_cu_bc9ca6684cuda3std6ranges3__45__cpo3endE - _ZN55_INTERNAL_416c288b_24_ActivationPreluKernel_cu_bc9ca6684cuda3std6ranges3__45__cpo5cdataE)
_ZN55_INTERNAL_416c288b_24_ActivationPreluKernel_cu_bc9ca6684cuda3std6ranges3__45__cpo5cdataE:
	.zero		1
	.type		_ZN55_INTERNAL_416c288b_24_ActivationPreluKernel_cu_bc9ca6684cuda3std6ranges3__45__cpo3endE,@object
	.size		_ZN55_INTERNAL_416c288b_24_ActivationPreluKernel_cu_bc9ca6684cuda3std6ranges3__45__cpo3endE,(_ZN55_INTERNAL_416c288b_24_ActivationPreluKernel_cu_bc9ca6684cuda3std3__419piecewise_constructE - _ZN55_INTERNAL_416c288b_24_ActivationPreluKernel_cu_bc9ca6684cuda3std6ranges3__45__cpo3endE)
_ZN55_INTERNAL_416c288b_24_ActivationPreluKernel_cu_bc9ca6684cuda3std6ranges3__45__cpo3endE:
	.zero		1
	.type		_ZN55_INTERNAL_416c288b_24_ActivationPreluKernel_cu_bc9ca6684cuda3std3__419piecewise_constructE,@object
	.size		_ZN55_INTERNAL_416c288b_24_ActivationPreluKernel_cu_bc9ca6684cuda3std3__419piecewise_constructE,(_ZN55_INTERNAL_416c288b_24_ActivationPreluKernel_cu_bc9ca6684cuda3std6ranges3__45__cpo5ssizeE - _ZN55_INTERNAL_416c288b_24_ActivationPreluKernel_cu_bc9ca6684cuda3std3__419piecewise_constructE)
_ZN55_INTERNAL_416c288b_24_ActivationPreluKernel_cu_bc9ca6684cuda3std3__419piecewise_constructE:
	.zero		1
	.type		_ZN55_INTERNAL_416c288b_24_ActivationPreluKernel_cu_bc9ca6684cuda3std6ranges3__45__cpo5ssizeE,@object
	.size		_ZN55_INTERNAL_416c288b_24_ActivationPreluKernel_cu_bc9ca6684cuda3std6ranges3__45__cpo5ssizeE,(_ZN55_INTERNAL_416c288b_24_ActivationPreluKernel_cu_bc9ca6684cuda3std3__45__cpo5beginE - _ZN55_INTERNAL_416c288b_24_ActivationPreluKernel_cu_bc9ca6684cuda3std6ranges3__45__cpo5ssizeE)
_ZN55_INTERNAL_416c288b_24_ActivationPreluKernel_cu_bc9ca6684cuda3std6ranges3__45__cpo5ssizeE:
	.zero		1
	.type		_ZN55_INTERNAL_416c288b_24_ActivationPreluKernel_cu_bc9ca6684cuda3std3__45__cpo5beginE,@object
	.size		_ZN55_INTERNAL_416c288b_24_ActivationPreluKernel_cu_bc9ca6684cuda3std3__45__cpo5beginE,(_ZN55_INTERNAL_416c288b_24_ActivationPreluKernel_cu_bc9ca6684cuda3std6ranges3__45__cpo4cendE - _ZN55_INTERNAL_416c288b_24_ActivationPreluKernel_cu_bc9ca6684cuda3std3__45__cpo5beginE)
_ZN55_INTERNAL_416c288b_24_ActivationPreluKernel_cu_bc9ca6684cuda3std3__45__cpo5beginE:
	.zero		1
	.type		_ZN55_INTERNAL_416c288b_24_ActivationPreluKernel_cu_bc9ca6684cuda3std6ranges3__45__cpo4cendE,@object
	.size		_ZN55_INTERNAL_416c288b_24_ActivationPreluKernel_cu_bc9ca6684cuda3std6ranges3__45__cpo4cendE,(_ZN55_INTERNAL_416c288b_24_ActivationPreluKernel_cu_bc9ca6684cuda3std3__45__cpo6rbeginE - _ZN55_INTERNAL_416c288b_24_ActivationPreluKernel_cu_bc9ca6684cuda3std6ranges3__45__cpo4cendE)
_ZN55_INTERNAL_416c288b_24_ActivationPreluKernel_cu_bc9ca6684cuda3std6ranges3__45__cpo4cendE:
	.zero		1
	.type		_ZN55_INTERNAL_416c288b_24_ActivationPreluKernel_cu_bc9ca6684cuda3std3__45__cpo6rbeginE,@object
	.size		_ZN55_INTERNAL_416c288b_24_ActivationPreluKernel_cu_bc9ca6684cuda3std3__45__cpo6rbeginE,(_ZN55_INTERNAL_416c288b_24_ActivationPreluKernel_cu_bc9ca6684cuda3std6ranges3__45__cpo4prevE - _ZN55_INTERNAL_416c288b_24_ActivationPreluKernel_cu_bc9ca6684cuda3std3__45__cpo6rbeginE)
_ZN55_INTERNAL_416c288b_24_ActivationPreluKernel_cu_bc9ca6684cuda3std3__45__cpo6rbeginE:
	.zero		1
	.type		_ZN55_INTERNAL_416c288b_24_ActivationPreluKernel_cu_bc9ca6684cuda3std6ranges3__45__cpo4prevE,@object
	.size		_ZN55_INTERNAL_416c288b_24_ActivationPreluKernel_cu_bc9ca6684cuda3std6ranges3__45__cpo4prevE,(_ZN55_INTERNAL_416c288b_24_ActivationPreluKernel_cu_bc9ca6684cuda3std6ranges3__45__cpo9iter_moveE - _ZN55_INTERNAL_416c288b_24_ActivationPreluKernel_cu_bc9ca6684cuda3std6ranges3__45__cpo4prevE)
_ZN55_INTERNAL_416c288b_24_ActivationPreluKernel_cu_bc9ca6684cuda3std6ranges3__45__cpo4prevE:
	.zero		1
	.type		_ZN55_INTERNAL_416c288b_24_ActivationPreluKernel_cu_bc9ca6684cuda3std6ranges3__45__cpo9iter_moveE,@object
	.size		_ZN55_INTERNAL_416c288b_24_ActivationPreluKernel_cu_bc9ca6684cuda3std6ranges3__45__cpo9iter_moveE,(.L_21 - _ZN55_INTERNAL_416c288b_24_ActivationPreluKernel_cu_bc9ca6684cuda3std6ranges3__45__cpo9iter_moveE)
_ZN55_INTERNAL_416c288b_24_ActivationPreluKernel_cu_bc9ca6684cuda3std6ranges3__45__cpo9iter_moveE:
	.zero		1
.L_21:


//--------------------- .nv.constant0._ZN2at6native57_GLOBAL__N__416c288b_24_ActivationPreluKernel_cu_bc9ca66845unrolled_elementwise_kernel_for_multi_outputsILi2EZZZNS0_21prelu_backward_kernelERNS_14TensorIteratorEENKUlvE_clEvENKUlvE2_clEvEUlN3c104HalfES8_S8_E_St5arrayIPcLm5EE16OffsetCalculatorILi3EjLb0EESD_ILi2EjLb0EEEEviT0_T1_T2_T3_ --------------------------
	.section	.nv.constant0._ZN2at6native57_GLOBAL__N__416c288b_24_ActivationPreluKernel_cu_bc9ca66845unrolled_elementwise_kernel_for_multi_outputsILi2EZZZNS0_21prelu_backward_kernelERNS_14TensorIteratorEENKUlvE_clEvENKUlvE2_clEvEUlN3c104HalfES8_S8_E_St5arrayIPcLm5EE16OffsetCalculatorILi3EjLb0EESD_ILi2EjLb0EEEEviT0_T1_T2_T3_,"a",@progbits
	.sectionflags	@""
	.align	4
.nv.constant0._ZN2at6native57_GLOBAL__N__416c288b_24_ActivationPreluKernel_cu_bc9ca66845unrolled_elementwise_kernel_for_multi_outputsILi2EZZZNS0_21prelu_backward_kernelERNS_14TensorIteratorEENKUlvE_clEvENKUlvE2_clEvEUlN3c104HalfES8_S8_E_St5arrayIPcLm5EE16OffsetCalculatorILi3EjLb0EESD_ILi2EjLb0EEEEviT0_T1_T2_T3_:
	.zero		2052


//--------------------- .nv.constant0._ZN2at6native57_GLOBAL__N__416c288b_24_ActivationPreluKernel_cu_bc9ca66845unrolled_elementwise_kernel_for_multi_outputsILi2EZZZNS0_21prelu_backward_kernelERNS_14TensorIteratorEENKUlvE_clEvENKUlvE2_clEvEUlN3c104HalfES8_S8_E_St5arrayIPcLm5EE23TrivialOffsetCalculatorILi3EjESD_ILi2EjEEEviT0_T1_T2_T3_ --------------------------
	.section	.nv.constant0._ZN2at6native57_GLOBAL__N__416c288b_24_ActivationPreluKernel_cu_bc9ca66845unrolled_elementwise_kernel_for_multi_outputsILi2EZZZNS0_21prelu_backward_kernelERNS_14TensorIteratorEENKUlvE_clEvENKUlvE2_clEvEUlN3c104HalfES8_S8_E_St5arrayIPcLm5EE23TrivialOffsetCalculatorILi3EjESD_ILi2EjEEEviT0_T1_T2_T3_,"a",@progbits
	.sectionflags	@""
	.align	4
.nv.constant0._ZN2at6native57_GLOBAL__N__416c288b_24_ActivationPreluKernel_cu_bc9ca66845unrolled_elementwise_kernel_for_multi_outputsILi2EZZZNS0_21prelu_backward_kernelERNS_14TensorIteratorEENKUlvE_clEvENKUlvE2_clEvEUlN3c104HalfES8_S8_E_St5arrayIPcLm5EE23TrivialOffsetCalculatorILi3EjESD_ILi2EjEEEviT0_T1_T2_T3_:
	.zero		946


//--------------------- .nv.constant0._ZN2at6native57_GLOBAL__N__416c288b_24_ActivationPreluKernel_cu_bc9ca66845unrolled_elementwise_kernel_for_multi_outputsILi2EZZZNS0_21prelu_backward_kernelERNS_14TensorIteratorEENKUlvE_clEvENKUlvE1_clEvEUlN3c108BFloat16ES8_S8_E_St5arrayIPcLm5EE16OffsetCalculatorILi3EjLb0EESD_ILi2EjLb0EEEEviT0_T1_T2_T3_ --------------------------
	.section	.nv.constant0._ZN2at6native57_GLOBAL__N__416c288b_24_ActivationPreluKernel_cu_bc9ca66845unrolled_elementwise_kernel_for_multi_outputsILi2EZZZNS0_21prelu_backward_kernelERNS_14TensorIteratorEENKUlvE_clEvENKUlvE1_clEvEUlN3c108BFloat16ES8_S8_E_St5arrayIPcLm5EE16OffsetCalculatorILi3EjLb0EESD_ILi2EjLb0EEEEviT0_T1_T2_T3_,"a",@progbits
	.sectionflags	@""
	.align	4
.nv.constant0._ZN2at6native57_GLOBAL__N__416c288b_24_ActivationPreluKernel_cu_bc9ca66845unrolled_elementwise_kernel_for_multi_outputsILi2EZZZNS0_21prelu_backward_kernelERNS_14TensorIteratorEENKUlvE_clEvENKUlvE1_clEvEUlN3c108BFloat16ES8_S8_E_St5arrayIPcLm5EE16OffsetCalculatorILi3EjLb0EESD_ILi2EjLb0EEEEviT0_T1_T2_T3_:
	.zero		2052


//--------------------- .nv.constant0._ZN2at6native57_GLOBAL__N__416c288b_24_ActivationPreluKernel_cu_bc9ca66845unrolled_elementwise_kernel_for_multi_outputsILi2EZZZNS0_21prelu_backward_kernelERNS_14TensorIteratorEENKUlvE_clEvENKUlvE1_clEvEUlN3c108BFloat16ES8_S8_E_St5arrayIPcLm5EE23TrivialOffsetCalculatorILi3EjESD_ILi2EjEEEviT0_T1_T2_T3_ --------------------------
	.section	.nv.constant0._ZN2at6native57_GLOBAL__N__416c288b_24_ActivationPreluKernel_cu_bc9ca66845unrolled_elementwise_kernel_for_multi_outputsILi2EZZZNS0_21prelu_backward_kernelERNS_14TensorIteratorEENKUlvE_clEvENKUlvE1_clEvEUlN3c108BFloat16ES8_S8_E_St5arrayIPcLm5EE23TrivialOffsetCalculatorILi3EjESD_ILi2EjEEEviT0_T1_T2_T3_,"a",@progbits
	.sectionflags	@""
	.align	4
.nv.constant0._ZN2at6native57_GLOBAL__N__416c288b_24_ActivationPreluKernel_cu_bc9ca66845unrolled_elementwise_kernel_for_multi_outputsILi2EZZZNS0_21prelu_backward_kernelERNS_14TensorIteratorEENKUlvE_clEvENKUlvE1_clEvEUlN3c108BFloat16ES8_S8_E_St5arrayIPcLm5EE23TrivialOffsetCalculatorILi3EjESD_ILi2EjEEEviT0_T1_T2_T3_:
	.zero		946


//--------------------- .nv.constant0._ZN2at6native57_GLOBAL__N__416c288b_24_ActivationPreluKernel_cu_bc9ca66845unrolled_elementwise_kernel_for_multi_outputsILi2EZZZNS0_21prelu_backward_kernelERNS_14TensorIteratorEENKUlvE_clEvENKUlvE0_clEvEUlfffE_St5arrayIPcLm5EE16OffsetCalculatorILi3EjLb0EESB_ILi2EjLb0EEEEviT0_T1_T2_T3_ --------------------------
	.section	.nv.constant0._ZN2at6native57_GLOBAL__N__416c288b_24_ActivationPreluKernel_cu_bc9ca66845unrolled_elementwise_kernel_for_multi_outputsILi2EZZZNS0_21prelu_backward_kernelERNS_14TensorIteratorEENKUlvE_clEvENKUlvE0_clEvEUlfffE_St5arrayIPcLm5EE16OffsetCalculatorILi3EjLb0EESB_ILi2EjLb0EEEEviT0_T1_T2_T3_,"a",@progbits
	.sectionflags	@""
	.align	4
.nv.constant0._ZN2at6native57_GLOBAL__N__416c288b_24_ActivationPreluKernel_cu_bc9ca66845unrolled_elementwise_kernel_for_multi_outputsILi2EZZZNS0_21prelu_backward_kernelERNS_14TensorIteratorEENKUlvE_clEvENKUlvE0_clEvEUlfffE_St5arrayIPcLm5EE16OffsetCalculatorILi3EjLb0EESB_ILi2EjLb0EEEEviT0_T1_T2_T3_:
	.zero		2052


//--------------------- .nv.constant0._ZN2at6native57_GLOBAL__N__416c288b_24_ActivationPreluKernel_cu_bc9ca66845unrolled_elementwise_kernel_for_multi_outputsILi2EZZZNS0_21prelu_backward_kernelERNS_14TensorIteratorEENKUlvE_clEvENKUlvE0_clEvEUlfffE_St5arrayIPcLm5EE23TrivialOffsetCalculatorILi3EjESB_ILi2EjEEEviT0_T1_T2_T3_ --------------------------
	.section	.nv.constant0._ZN2at6native57_GLOBAL__N__416c288b_24_ActivationPreluKernel_cu_bc9ca66845unrolled_elementwise_kernel_for_multi_outputsILi2EZZZNS0_21prelu_backward_kernelERNS_14TensorIteratorEENKUlvE_clEvENKUlvE0_clEvEUlfffE_St5arrayIPcLm5EE23TrivialOffsetCalculatorILi3EjESB_ILi2EjEEEviT0_T1_T2_T3_,"a",@progbits
	.sectionflags	@""
	.align	4
.nv.constant0._ZN2at6native57_GLOBAL__N__416c288b_24_ActivationPreluKernel_cu_bc9ca66845unrolled_elementwise_kernel_for_multi_outputsILi2EZZZNS0_21prelu_backward_kernelERNS_14TensorIteratorEENKUlvE_clEvENKUlvE0_clEvEUlfffE_St5arrayIPcLm5EE23TrivialOffsetCalculatorILi3EjESB_ILi2EjEEEviT0_T1_T2_T3_:
	.zero		946


//--------------------- .nv.constant0._ZN2at6native57_GLOBAL__N__416c288b_24_ActivationPreluKernel_cu_bc9ca66845unrolled_elementwise_kernel_for_multi_outputsILi2EZZZNS0_21prelu_backward_kernelERNS_14TensorIteratorEENKUlvE_clEvENKUlvE_clEvEUldddE_St5arrayIPcLm5EE16OffsetCalculatorILi3EjLb0EESB_ILi2EjLb0EEEEviT0_T1_T2_T3_ --------------------------
	.section	.nv.constant0._ZN2at6native57_GLOBAL__N__416c288b_24_ActivationPreluKernel_cu_bc9ca66845unrolled_elementwise_kernel_for_multi_outputsILi2EZZZNS0_21prelu_backward_kernelERNS_14TensorIteratorEENKUlvE_clEvENKUlvE_clEvEUldddE_St5arrayIPcLm5EE16OffsetCalculatorILi3EjLb0EESB_ILi2EjLb0EEEEviT0_T1_T2_T3_,"a",@progbits
	.sectionflags	@""
	.align	4
.nv.constant0._ZN2at6native57_GLOBAL__N__416c288b_24_ActivationPreluKernel_cu_bc9ca66845unrolled_elementwise_kernel_for_multi_outputsILi2EZZZNS0_21prelu_backward_kernelERNS_14TensorIteratorEENKUlvE_clEvENKUlvE_clEvEUldddE_St5arrayIPcLm5EE16OffsetCalculatorILi3EjLb0EESB_ILi2EjLb0EEEEviT0_T1_T2_T3_:
	.zero		2052


//--------------------- .nv.constant0._ZN2at6native57_GLOBAL__N__416c288b_24_ActivationPreluKernel_cu_bc9ca66845unrolled_elementwise_kernel_for_multi_outputsILi2EZZZNS0_21prelu_backward_kernelERNS_14TensorIteratorEENKUlvE_clEvENKUlvE_clEvEUldddE_St5arrayIPcLm5EE23TrivialOffsetCalculatorILi3EjESB_ILi2EjEEEviT0_T1_T2_T3_ --------------------------
	.section	.nv.constant0._ZN2at6native57_GLOBAL__N__416c288b_24_ActivationPreluKernel_cu_bc9ca66845unrolled_elementwise_kernel_for_multi_outputsILi2EZZZNS0_21prelu_backward_kernelERNS_14TensorIteratorEENKUlvE_clEvENKUlvE_clEvEUldddE_St5arrayIPcLm5EE23TrivialOffsetCalculatorILi3EjESB_ILi2EjEEEviT0_T1_T2_T3_,"a",@progbits
	.sectionflags	@""
	.align	4
.nv.constant0._ZN2at6native57_GLOBAL__N__416c288b_24_ActivationPreluKernel_cu_bc9ca66845unrolled_elementwise_kernel_for_multi_outputsILi2EZZZNS0_21prelu_backward_kernelERNS_14TensorIteratorEENKUlvE_clEvENKUlvE_clEvEUldddE_St5arrayIPcLm5EE23TrivialOffsetCalculatorILi3EjESB_ILi2EjEEEviT0_T1_T2_T3_:
	.zero		946


//--------------------- .nv.constant0._ZN2at6native18elementwise_kernelILi128ELi4EZNS0_15gpu_kernel_implIZZZNS0_12prelu_kernelERNS_14TensorIteratorEENKUlvE_clEvENKUlvE2_clEvEUlN3c104HalfES8_E_EEvRNS_18TensorIteratorBaseERKT_EUliE_EEviT1_ --------------------------
	.section	.nv.constant0._ZN2at6native18elementwise_kernelILi128ELi4EZNS0_15gpu_kernel_implIZZZNS0_12prelu_kernelERNS_14TensorIteratorEENKUlvE_clEvENKUlvE2_clEvEUlN3c104HalfES8_E_EEvRNS_18TensorIteratorBaseERKT_EUliE_EEviT1_,"a",@progbits
	.sectionflags	@""
	.align	4
.nv.constant0._ZN2at6native18elementwise_kernelILi128ELi4EZNS0_15gpu_kernel_implIZZZNS0_12prelu_kernelERNS_14TensorIteratorEENKUlvE_clEvENKUlvE2_clEvEUlN3c104HalfES8_E_EEvRNS_18TensorIteratorBaseERKT_EUliE_EEviT1_:
	.zero		1552


//--------------------- .nv.constant0._ZN2at6native27unrolled_elementwise_kernelIZZZNS0_12prelu_kernelERNS_14TensorIteratorEENKUlvE_clEvENKUlvE2_clEvEUlN3c104HalfES7_E_St5arrayIPcLm3EELi4E23TrivialOffsetCalculatorILi2EjESC_ILi1EjENS0_6memory12LoadWithCastILi2EEENSF_13StoreWithCastILi1EEEEEviT_T0_T2_T3_T4_T5_ --------------------------
	.section	.nv.constant0._ZN2at6native27unrolled_elementwise_kernelIZZZNS0_12prelu_kernelERNS_14TensorIteratorEENKUlvE_clEvENKUlvE2_clEvEUlN3c104HalfES7_E_St5arrayIPcLm3EELi4E23TrivialOffsetCalculatorILi2EjESC_ILi1EjENS0_6memory12LoadWithCastILi2EEENSF_13StoreWithCastILi1EEEEEviT_T0_T2_T3_T4_T5_,"a",@progbits
	.sectionflags	@""
	.align	4
.nv.constant0._ZN2at6native27unrolled_elementwise_kernelIZZZNS0_12prelu_kernelERNS_14TensorIteratorEENKUlvE_clEvENKUlvE2_clEvEUlN3c104HalfES7_E_St5arrayIPcLm3EELi4E23TrivialOffsetCalculatorILi2EjESC_ILi1EjENS0_6memory12LoadWithCastILi2EEENSF_13StoreWithCastILi1EEEEEviT_T0_T2_T3_T4_T5_:
	.zero		952


//--------------------- .nv.constant0._ZN2at6native18elementwise_kernelILi128ELi4EZNS0_22gpu_kernel_impl_nocastIZZZNS0_12prelu_kernelERNS_14TensorIteratorEENKUlvE_clEvENKUlvE2_clEvEUlN3c104HalfES8_E_EEvRNS_18TensorIteratorBaseERKT_EUliE_EEviT1_ --------------------------
	.section	.nv.constant0._ZN2at6native18elementwise_kernelILi128ELi4EZNS0_22gpu_kernel_impl_nocastIZZZNS0_12prelu_kernelERNS_14TensorIteratorEENKUlvE_clEvENKUlvE2_clEvEUlN3c104HalfES8_E_EEvRNS_18TensorIteratorBaseERKT_EUliE_EEviT1_,"a",@progbits
	.sectionflags	@""
	.align	4
.nv.constant0._ZN2at6native18elementwise_kernelILi128ELi4EZNS0_22gpu_kernel_impl_nocastIZZZNS0_12prelu_kernelERNS_14TensorIteratorEENKUlvE_clEvENKUlvE2_clEvEUlN3c104HalfES8_E_EEvRNS_18TensorIteratorBaseERKT_EUliE_EEviT1_:
	.zero		1552


//--------------------- .nv.constant0._ZN2at6native27unrolled_elementwise_kernelIZZZNS0_12prelu_kernelERNS_14TensorIteratorEENKUlvE_clEvENKUlvE2_clEvEUlN3c104HalfES7_E_St5arrayIPcLm3EELi4E23TrivialOffsetCalculatorILi2EjESC_ILi1EjENS0_6memory15LoadWithoutCastENSF_16StoreWithoutCastEEEviT_T0_T2_T3_T4_T5_ --------------------------
	.section	.nv.constant0._ZN2at6native27unrolled_elementwise_kernelIZZZNS0_12prelu_kernelERNS_14TensorIteratorEENKUlvE_clEvENKUlvE2_clEvEUlN3c104HalfES7_E_St5arrayIPcLm3EELi4E23TrivialOffsetCalculatorILi2EjESC_ILi1EjENS0_6memory15LoadWithoutCastENSF_16StoreWithoutCastEEEviT_T0_T2_T3_T4_T5_,"a",@progbits
	.sectionflags	@""
	.align	4
.nv.constant0._ZN2at6native27unrolled_elementwise_kernelIZZZNS0_12prelu_kernelERNS_14TensorIteratorEENKUlvE_clEvENKUlvE2_clEvEUlN3c104HalfES7_E_St5arrayIPcLm3EELi4E23TrivialOffsetCalculatorILi2EjESC_ILi1EjENS0_6memory15LoadWithoutCastENSF_16StoreWithoutCastEEEviT_T0_T2_T3_T4_T5_:
	.zero		932


//--------------------- .nv.constant0._ZN2at6native29vectorized_elementwise_kernelILi2EZZZNS0_12prelu_kernelERNS_14TensorIteratorEENKUlvE_clEvENKUlvE2_clEvEUlN3c104HalfES7_E_St5arrayIPcLm3EEEEviT0_T1_ --------------------------
	.section	.nv.constant0._ZN2at6native29vectorized_elementwise_kernelILi2EZZZNS0_12prelu_kernelERNS_14TensorIteratorEENKUlvE_clEvENKUlvE2_clEvEUlN3c104HalfES7_E_St5arrayIPcLm3EEEEviT0_T1_,"a",@progbits
	.sectionflags	@""
	.align	4
.nv.constant0._ZN2at6native29vectorized_elementwise_kernelILi2EZZZNS0_12prelu_kernelERNS_14TensorIteratorEENKUlvE_clEvENKUlvE2_clEvEUlN3c104HalfES7_E_St5arrayIPcLm3EEEEviT0_T1_:
	.zero		928


//--------------------- .nv.constant0._ZN2at6native29vectorized_elementwise_kernelILi4EZZZNS0_12prelu_kernelERNS_14TensorIteratorEENKUlvE_clEvENKUlvE2_clEvEUlN3c104HalfES7_E_St5arrayIPcLm3EEEEviT0_T1_ --------------------------
	.section	.nv.constant0._ZN2at6native29vectorized_elementwise_kernelILi4EZZZNS0_12prelu_kernelERNS_14TensorIteratorEENKUlvE_clEvENKUlvE2_clEvEUlN3c104HalfES7_E_St5arrayIPcLm3EEEEviT0_T1_,"a",@progbits
	.sectionflags	@""
	.align	4
.nv.constant0._ZN2at6native29vectorized_elementwise_kernelILi4EZZZNS0_12prelu_kernelERNS_14TensorIteratorEENKUlvE_clEvENKUlvE2_clEvEUlN3c104HalfES7_E_St5arrayIPcLm3EEEEviT0_T1_:
	.zero		928


//--------------------- .nv.constant0._ZN2at6native29vectorized_elementwise_kernelILi8EZZZNS0_12prelu_kernelERNS_14TensorIteratorEENKUlvE_clEvENKUlvE2_clEvEUlN3c104HalfES7_E_St5arrayIPcLm3EEEEviT0_T1_ --------------------------
	.section	.nv.constant0._ZN2at6native29vectorized_elementwise_kernelILi8EZZZNS0_12prelu_kernelERNS_14TensorIteratorEENKUlvE_clEvENKUlvE2_clEvEUlN3c104HalfES7_E_St5arrayIPcLm3EEEEviT0_T1_,"a",@progbits
	.sectionflags	@""
	.align	4
.nv.constant0._ZN2at6native29vectorized_elementwise_kernelILi8EZZZNS0_12prelu_kernelERNS_14TensorIteratorEENKUlvE_clEvENKUlvE2_clEvEUlN3c104HalfES7_E_St5arrayIPcLm3EEEEviT0_T1_:
	.zero		928


//--------------------- .nv.constant0._ZN2at6native18elementwise_kernelILi128ELi4EZNS0_15gpu_kernel_implIZZZNS0_12prelu_kernelERNS_14TensorIteratorEENKUlvE_clEvENKUlvE1_clEvEUlN3c108BFloat16ES8_E_EEvRNS_18TensorIteratorBaseERKT_EUliE_EEviT1_ --------------------------
	.section	.nv.constant0._ZN2at6native18elementwise_kernelILi128ELi4EZNS0_15gpu_kernel_implIZZZNS0_12prelu_kernelERNS_14TensorIteratorEENKUlvE_clEvENKUlvE1_clEvEUlN3c108BFloat16ES8_E_EEvRNS_18TensorIteratorBaseERKT_EUliE_EEviT1_,"a",@progbits
	.sectionflags	@""
	.align	4
.nv.constant0._ZN2at6native18elementwise_kernelILi128ELi4EZNS0_15gpu_kernel_implIZZZNS0_12prelu_kernelERNS_14TensorIteratorEENKUlvE_clEvENKUlvE1_clEvEUlN3c108BFloat16ES8_E_EEvRNS_18TensorIteratorBaseERKT_EUliE_EEviT1_:
	.zero		1552


//--------------------- .nv.constant0._ZN2at6native27unrolled_elementwise_kernelIZZZNS0_12prelu_kernelERNS_14TensorIteratorEENKUlvE_clEvENKUlvE1_clEvEUlN3c108BFloat16ES7_E_St5arrayIPcLm3EELi4E23TrivialOffsetCalculatorILi2EjESC_ILi1EjENS0_6memory12LoadWithCastILi2EEENSF_13StoreWithCastILi1EEEEEviT_T0_T2_T3_T4_T5_ --------------------------
	.section	.nv.constant0._ZN2at6native27unrolled_elementwise_kernelIZZZNS0_12prelu_kernelERNS_14TensorIteratorEENKUlvE_clEvENKUlvE1_clEvEUlN3c108BFloat16ES7_E_St5arrayIPcLm3EELi4E23TrivialOffsetCalculatorILi2EjESC_ILi1EjENS0_6memory12LoadWithCastILi2EEENSF_13StoreWithCastILi1EEEEEviT_T0_T2_T3_T4_T5_,"a",@progbits
	.sectionflags	@""
	.align	4
.nv.constant0._ZN2at6native27unrolled_elementwise_kernelIZZZNS0_12prelu_kernelERNS_14TensorIteratorEENKUlvE_clEvENKUlvE1_clEvEUlN3c108BFloat16ES7_E_St5arrayIPcLm3EELi4E23TrivialOffsetCalculatorILi2EjESC_ILi1EjENS0_6memory12LoadWithCastILi2EEENSF_13StoreWithCastILi1EEEEEviT_T0_T2_T3_T4_T5_:
	.zero		952


//--------------------- .nv.constant0._ZN2at6native18elementwise_kernelILi128ELi4EZNS0_22gpu_kernel_impl_nocastIZZZNS0_12prelu_kernelERNS_14TensorIteratorEENKUlvE_clEvENKUlvE1_clEvEUlN3c108BFloat16ES8_E_EEvRNS_18TensorIteratorBaseERKT_EUliE_EEviT1_ --------------------------
	.section	.nv.constant0._ZN2at6native18elementwise_kernelILi128ELi4EZNS0_22gpu_kernel_impl_nocastIZZZNS0_12prelu_kernelERNS_14TensorIteratorEENKUlvE_clEvENKUlvE1_clEvEUlN3c108BFloat16ES8_E_EEvRNS_18TensorIteratorBaseERKT_EUliE_EEviT1_,"a",@progbits
	.sectionflags	@""
	.align	4
.nv.constant0._ZN2at6native18elementwise_kernelILi128ELi4EZNS0_22gpu_kernel_impl_nocastIZZZNS0_12prelu_kernelERNS_14TensorIteratorEENKUlvE_clEvENKUlvE1_clEvEUlN3c108BFloat16ES8_E_EEvRNS_18TensorIteratorBaseERKT_EUliE_EEviT1_:
	.zero		1552


//--------------------- .nv.constant0._ZN2at6native27unrolled_elementwise_kernelIZZZNS0_12prelu_kernelERNS_14TensorIteratorEENKUlvE_clEvENKUlvE1_clEvEUlN3c108BFloat16ES7_E_St5arrayIPcLm3EELi4E23TrivialOffsetCalculatorILi2EjESC_ILi1EjENS0_6memory15LoadWithoutCastENSF_16StoreWithoutCastEEEviT_T0_T2_T3_T4_T5_ --------------------------
	.section	.nv.constant0._ZN2at6native27unrolled_elementwise_kernelIZZZNS0_12prelu_kernelERNS_14TensorIteratorEENKUlvE_clEvENKUlvE1_clEvEUlN3c108BFloat16ES7_E_St5arrayIPcLm3EELi4E23TrivialOffsetCalculatorILi2EjESC_ILi1EjENS0_6memory15LoadWithoutCastENSF_16StoreWithoutCastEEEviT_T0_T2_T3_T4_T5_,"a",@progbits
	.sectionflags	@""
	.align	4
.nv.constant0._ZN2at6native27unrolled_elementwise_kernelIZZZNS0_12prelu_kernelERNS_14TensorIteratorEENKUlvE_clEvENKUlvE1_clEvEUlN3c108BFloat16ES7_E_St5arrayIPcLm3EELi4E23TrivialOffsetCalculatorILi2EjESC_ILi1EjENS0_6memory15LoadWithoutCastENSF_16StoreWithoutCastEEEviT_T0_T2_T3_T4_T5_:
	.zero		932


//--------------------- .nv.constant0._ZN2at6native29vectorized_elementwise_kernelILi2EZZZNS0_12prelu_kernelERNS_14TensorIteratorEENKUlvE_clEvENKUlvE1_clEvEUlN3c108BFloat16ES7_E_St5arrayIPcLm3EEEEviT0_T1_ --------------------------
	.section	.nv.constant0._ZN2at6native29vectorized_elementwise_kernelILi2EZZZNS0_12prelu_kernelERNS_14TensorIteratorEENKUlvE_clEvENKUlvE1_clEvEUlN3c108BFloat16ES7_E_St5arrayIPcLm3EEEEviT0_T1_,"a",@progbits
	.sectionflags	@""
	.align	4
.nv.constant0._ZN2at6native29vectorized_elementwise_kernelILi2EZZZNS0_12prelu_kernelERNS_14TensorIteratorEENKUlvE_clEvENKUlvE1_clEvEUlN3c108BFloat16ES7_E_St5arrayIPcLm3EEEEviT0_T1_:
	.zero		928


//--------------------- .nv.constant0._ZN2at6native29vectorized_elementwise_kernelILi4EZZZNS0_12prelu_kernelERNS_14TensorIteratorEENKUlvE_clEvENKUlvE1_clEvEUlN3c108BFloat16ES7_E_St5arrayIPcLm3EEEEviT0_T1_ --------------------------
	.section	.nv.constant0._ZN2at6native29vectorized_elementwise_kernelILi4EZZZNS0_12prelu_kernelERNS_14TensorIteratorEENKUlvE_clEvENKUlvE1_clEvEUlN3c108BFloat16ES7_E_St5arrayIPcLm3EEEEviT0_T1_,"a",@progbits
	.sectionflags	@""
	.align	4
.nv.constant0._ZN2at6native29vectorized_elementwise_kernelILi4EZZZNS0_12prelu_kernelERNS_14TensorIteratorEENKUlvE_clEvENKUlvE1_clEvEUlN3c108BFloat16ES7_E_St5arrayIPcLm3EEEEviT0_T1_:
	.zero		928


//--------------------- .nv.constant0._ZN2at6native29vectorized_elementwise_kernelILi8EZZZNS0_12prelu_kernelERNS_14TensorIteratorEENKUlvE_clEvENKUlvE1_clEvEUlN3c108BFloat16ES7_E_St5arrayIPcLm3EEEEviT0_T1_ --------------------------
	.section	.nv.constant0._ZN2at6native29vectorized_elementwise_kernelILi8EZZZNS0_12prelu_kernelERNS_14TensorIteratorEENKUlvE_clEvENKUlvE1_clEvEUlN3c108BFloat16ES7_E_St5arrayIPcLm3EEEEviT0_T1_,"a",@progbits
	.sectionflags	@""
	.align	4
.nv.constant0._ZN2at6native29vectorized_elementwise_kernelILi8EZZZNS0_12prelu_kernelERNS_14TensorIteratorEENKUlvE_clEvENKUlvE1_clEvEUlN3c108BFloat16ES7_E_St5arrayIPcLm3EEEEviT0_T1_:
	.zero		928


//--------------------- .nv.constant0._ZN2at6native18elementwise_kernelILi128ELi4EZNS0_15gpu_kernel_implIZZZNS0_12prelu_kernelERNS_14TensorIteratorEENKUlvE_clEvENKUlvE0_clEvEUlffE_EEvRNS_18TensorIteratorBaseERKT_EUliE_EEviT1_ --------------------------
	.section	.nv.constant0._ZN2at6native18elementwise_kernelILi128ELi4EZNS0_15gpu_kernel_implIZZZNS0_12prelu_kernelERNS_14TensorIteratorEENKUlvE_clEvENKUlvE0_clEvEUlffE_EEvRNS_18TensorIteratorBaseERKT_EUliE_EEviT1_,"a",@progbits
	.sectionflags	@""
	.align	4
.nv.constant0._ZN2at6native18elementwise_kernelILi128ELi4EZNS0_15gpu_kernel_implIZZZNS0_12prelu_kernelERNS_14TensorIteratorEENKUlvE_clEvENKUlvE0_clEvEUlffE_EEvRNS_18TensorIteratorBaseERKT_EUliE_EEviT1_:
	.zero		1552


//--------------------- .nv.constant0._ZN2at6native27unrolled_elementwise_kernelIZZZNS0_12prelu_kernelERNS_14TensorIteratorEENKUlvE_clEvENKUlvE0_clEvEUlffE_St5arrayIPcLm3EELi4E23TrivialOffsetCalculatorILi2EjESA_ILi1EjENS0_6memory12LoadWithCastILi2EEENSD_13StoreWithCastILi1EEEEEviT_T0_T2_T3_T4_T5_ --------------------------
	.section	.nv.constant0._ZN2at6native27unrolled_elementwise_kernelIZZZNS0_12prelu_kernelERNS_14TensorIteratorEENKUlvE_clEvENKUlvE0_clEvEUlffE_St5arrayIPcLm3EELi4E23TrivialOffsetCalculatorILi2EjESA_ILi1EjENS0_6memory12LoadWithCastILi2EEENSD_13StoreWithCastILi1EEEEEviT_T0_T2_T3_T4_T5_,"a",@progbits
	.sectionflags	@""
	.align	4
.nv.constant0._ZN2at6native27unrolled_elementwise_kernelIZZZNS0_12prelu_kernelERNS_14TensorIteratorEENKUlvE_clEvENKUlvE0_clEvEUlffE_St5arrayIPcLm3EELi4E23TrivialOffsetCalculatorILi2EjESA_ILi1EjENS0_6memory12LoadWithCastILi2EEENSD_13StoreWithCastILi1EEEEEviT_T0_T2_T3_T4_T5_:
	.zero		952


//--------------------- .nv.constant0._ZN2at6native18elementwise_kernelILi128ELi2EZNS0_22gpu_kernel_impl_nocastIZZZNS0_12prelu_kernelERNS_14TensorIteratorEENKUlvE_clEvENKUlvE0_clEvEUlffE_EEvRNS_18TensorIteratorBaseERKT_EUliE_EEviT1_ --------------------------
	.section	.nv.constant0._ZN2at6native18elementwise_kernelILi128ELi2EZNS0_22gpu_kernel_impl_nocastIZZZNS0_12prelu_kernelERNS_14TensorIteratorEENKUlvE_clEvENKUlvE0_clEvEUlffE_EEvRNS_18TensorIteratorBaseERKT_EUliE_EEviT1_,"a",@progbits
	.sectionflags	@""
	.align	4
.nv.constant0._ZN2at6native18elementwise_kernelILi128ELi2EZNS0_22gpu_kernel_impl_nocastIZZZNS0_12prelu_kernelERNS_14TensorIteratorEENKUlvE_clEvENKUlvE0_clEvEUlffE_EEvRNS_18TensorIteratorBaseERKT_EUliE_EEviT1_:
	.zero		1552


//--------------------- .nv.constant0._ZN2at6native27unrolled_elementwise_kernelIZZZNS0_12prelu_kernelERNS_14TensorIteratorEENKUlvE_clEvENKUlvE0_clEvEUlffE_St5arrayIPcLm3EELi4E23TrivialOffsetCalculatorILi2EjESA_ILi1EjENS0_6memory15LoadWithoutCastENSD_16StoreWithoutCastEEEviT_T0_T2_T3_T4_T5_ --------------------------
	.section	.nv.constant0._ZN2at6native27unrolled_elementwise_kernelIZZZNS0_12prelu_kernelERNS_14TensorIteratorEENKUlvE_clEvENKUlvE0_clEvEUlffE_St5arrayIPcLm3EELi4E23TrivialOffsetCalculatorILi2EjESA_ILi1EjENS0_6memory15LoadWithoutCastENSD_16StoreWithoutCastEEEviT_T0_T2_T3_T4_T5_,"a",@progbits
	.sectionflags	@""
	.align	4
.nv.constant0._ZN2at6native27unrolled_elementwise_kernelIZZZNS0_12prelu_kernelERNS_14TensorIteratorEENKUlvE_clEvENKUlvE0_clEvEUlffE_St5arrayIPcLm3EELi4E23TrivialOffsetCalculatorILi2EjESA_ILi1EjENS0_6memory15LoadWithoutCastENSD_16StoreWithoutCastEEEviT_T0_T2_T3_T4_T5_:
	.zero		932


//--------------------- .nv.constant0._ZN2at6native29vectorized_elementwise_kernelILi2EZZZNS0_12prelu_kernelERNS_14TensorIteratorEENKUlvE_clEvENKUlvE0_clEvEUlffE_St5arrayIPcLm3EEEEviT0_T1_ --------------------------
	.section	.nv.constant0._ZN2at6native29vectorized_elementwise_kernelILi2EZZZNS0_12prelu_kernelERNS_14TensorIteratorEENKUlvE_clEvENKUlvE0_clEvEUlffE_St5arrayIPcLm3EEEEviT0_T1_,"a",@progbits
	.sectionflags	@""
	.align	4
.nv.constant0._ZN2at6native29vectorized_elementwise_kernelILi2EZZZNS0_12prelu_kernelERNS_14TensorIteratorEENKUlvE_clEvENKUlvE0_clEvEUlffE_St5arrayIPcLm3EEEEviT0_T1_:
	.zero		928


//--------------------- .nv.constant0._ZN2at6native29vectorized_elementwise_kernelILi4EZZZNS0_12prelu_kernelERNS_14TensorIteratorEENKUlvE_clEvENKUlvE0_clEvEUlffE_St5arrayIPcLm3EEEEviT0_T1_ --------------------------
	.section	.nv.constant0._ZN2at6native29vectorized_elementwise_kernelILi4EZZZNS0_12prelu_kernelERNS_14TensorIteratorEENKUlvE_clEvENKUlvE0_clEvEUlffE_St5arrayIPcLm3EEEEviT0_T1_,"a",@progbits
	.sectionflags	@""
	.align	4
.nv.constant0._ZN2at6native29vectorized_elementwise_kernelILi4EZZZNS0_12prelu_kernelERNS_14TensorIteratorEENKUlvE_clEvENKUlvE0_clEvEUlffE_St5arrayIPcLm3EEEEviT0_T1_:
	.zero		928


//--------------------- .nv.constant0._ZN2at6native29vectorized_elementwise_kernelILi8EZZZNS0_12prelu_kernelERNS_14TensorIteratorEENKUlvE_clEvENKUlvE0_clEvEUlffE_St5arrayIPcLm3EEEEviT0_T1_ --------------------------
	.section	.nv.constant0._ZN2at6native29vectorized_elementwise_kernelILi8EZZZNS0_12prelu_kernelERNS_14TensorIteratorEENKUlvE_clEvENKUlvE0_clEvEUlffE_St5arrayIPcLm3EEEEviT0_T1_,"a",@progbits
	.sectionflags	@""
	.align	4
.nv.constant0._ZN2at6native29vectorized_elementwise_kernelILi8EZZZNS0_12prelu_kernelERNS_14TensorIteratorEENKUlvE_clEvENKUlvE0_clEvEUlffE_St5arrayIPcLm3EEEEviT0_T1_:
	.zero		928


//--------------------- .nv.constant0._ZN2at6native18elementwise_kernelILi128ELi4EZNS0_15gpu_kernel_implIZZZNS0_12prelu_kernelERNS_14TensorIteratorEENKUlvE_clEvENKUlvE_clEvEUlddE_EEvRNS_18TensorIteratorBaseERKT_EUliE_EEviT1_ --------------------------
	.section	.nv.constant0._ZN2at6native18elementwise_kernelILi128ELi4EZNS0_15gpu_kernel_implIZZZNS0_12prelu_kernelERNS_14TensorIteratorEENKUlvE_clEvENKUlvE_clEvEUlddE_EEvRNS_18TensorIteratorBaseERKT_EUliE_EEviT1_,"a",@progbits
	.sectionflags	@""
	.align	4
.nv.constant0._ZN2at6native18elementwise_kernelILi128ELi4EZNS0_15gpu_kernel_implIZZZNS0_12prelu_kernelERNS_14TensorIteratorEENKUlvE_clEvENKUlvE_clEvEUlddE_EEvRNS_18TensorIteratorBaseERKT_EUliE_EEviT1_:
	.zero		1552


//--------------------- .nv.constant0._ZN2at6native27unrolled_elementwise_kernelIZZZNS0_12prelu_kernelERNS_14TensorIteratorEENKUlvE_clEvENKUlvE_clEvEUlddE_St5arrayIPcLm3EELi4E23TrivialOffsetCalculatorILi2EjESA_ILi1EjENS0_6memory12LoadWithCastILi2EEENSD_13StoreWithCastILi1EEEEEviT_T0_T2_T3_T4_T5_ --------------------------
	.section	.nv.constant0._ZN2at6native27unrolled_elementwise_kernelIZZZNS0_12prelu_kernelERNS_14TensorIteratorEENKUlvE_clEvENKUlvE_clEvEUlddE_St5arrayIPcLm3EELi4E23TrivialOffsetCalculatorILi2EjESA_ILi1EjENS0_6memory12LoadWithCastILi2EEENSD_13StoreWithCastILi1EEEEEviT_T0_T2_T3_T4_T5_,"a",@progbits
	.sectionflags	@""
	.align	4
.nv.constant0._ZN2at6native27unrolled_elementwise_kernelIZZZNS0_12prelu_kernelERNS_14TensorIteratorEENKUlvE_clEvENKUlvE_clEvEUlddE_St5arrayIPcLm3EELi4E23TrivialOffsetCalculatorILi2EjESA_ILi1EjENS0_6memory12LoadWithCastILi2EEENSD_13StoreWithCastILi1EEEEEviT_T0_T2_T3_T4_T5_:
	.zero		952


//--------------------- .nv.constant0._ZN2at6native18elementwise_kernelILi128ELi2EZNS0_22gpu_kernel_impl_nocastIZZZNS0_12prelu_kernelERNS_14TensorIteratorEENKUlvE_clEvENKUlvE_clEvEUlddE_EEvRNS_18TensorIteratorBaseERKT_EUliE_EEviT1_ --------------------------
	.section	.nv.constant0._ZN2at6native18elementwise_kernelILi128ELi2EZNS0_22gpu_kernel_impl_nocastIZZZNS0_12prelu_kernelERNS_14TensorIteratorEENKUlvE_clEvENKUlvE_clEvEUlddE_EEvRNS_18TensorIteratorBaseERKT_EUliE_EEviT1_,"a",@progbits
	.sectionflags	@""
	.align	4
.nv.constant0._ZN2at6native18elementwise_kernelILi128ELi2EZNS0_22gpu_kernel_impl_nocastIZZZNS0_12prelu_kernelERNS_14TensorIteratorEENKUlvE_clEvENKUlvE_clEvEUlddE_EEvRNS_18TensorIteratorBaseERKT_EUliE_EEviT1_:
	.zero		1552


//--------------------- .nv.constant0._ZN2at6native27unrolled_elementwise_kernelIZZZNS0_12prelu_kernelERNS_14TensorIteratorEENKUlvE_clEvENKUlvE_clEvEUlddE_St5arrayIPcLm3EELi4E23TrivialOffsetCalculatorILi2EjESA_ILi1EjENS0_6memory15LoadWithoutCastENSD_16StoreWithoutCastEEEviT_T0_T2_T3_T4_T5_ --------------------------
	.section	.nv.constant0._ZN2at6native27unrolled_elementwise_kernelIZZZNS0_12prelu_kernelERNS_14TensorIteratorEENKUlvE_clEvENKUlvE_clEvEUlddE_St5arrayIPcLm3EELi4E23TrivialOffsetCalculatorILi2EjESA_ILi1EjENS0_6memory15LoadWithoutCastENSD_16StoreWithoutCastEEEviT_T0_T2_T3_T4_T5_,"a",@progbits
	.sectionflags	@""
	.align	4
.nv.constant0._ZN2at6native27unrolled_elementwise_kernelIZZZNS0_12prelu_kernelERNS_14TensorIteratorEENKUlvE_clEvENKUlvE_clEvEUlddE_St5arrayIPcLm3EELi4E23TrivialOffsetCalculatorILi2EjESA_ILi1EjENS0_6memory15LoadWithoutCastENSD_16StoreWithoutCastEEEviT_T0_T2_T3_T4_T5_:
	.zero		932


//--------------------- .nv.constant0._ZN2at6native29vectorized_elementwise_kernelILi2EZZZNS0_12prelu_kernelERNS_14TensorIteratorEENKUlvE_clEvENKUlvE_clEvEUlddE_St5arrayIPcLm3EEEEviT0_T1_ --------------------------
	.section	.nv.constant0._ZN2at6native29vectorized_elementwise_kernelILi2EZZZNS0_12prelu_kernelERNS_14TensorIteratorEENKUlvE_clEvENKUlvE_clEvEUlddE_St5arrayIPcLm3EEEEviT0_T1_,"a",@progbits
	.sectionflags	@""
	.align	4
.nv.constant0._ZN2at6native29vectorized_elementwise_kernelILi2EZZZNS0_12prelu_kernelERNS_14TensorIteratorEENKUlvE_clEvENKUlvE_clEvEUlddE_St5arrayIPcLm3EEEEviT0_T1_:
	.zero		928


//--------------------- .nv.constant0._ZN2at6native29vectorized_elementwise_kernelILi4EZZZNS0_12prelu_kernelERNS_14TensorIteratorEENKUlvE_clEvENKUlvE_clEvEUlddE_St5arrayIPcLm3EEEEviT0_T1_ --------------------------
	.section	.nv.constant0._ZN2at6native29vectorized_elementwise_kernelILi4EZZZNS0_12prelu_kernelERNS_14TensorIteratorEENKUlvE_clEvENKUlvE_clEvEUlddE_St5arrayIPcLm3EEEEviT0_T1_,"a",@progbits
	.sectionflags	@""
	.align	4
.nv.constant0._ZN2at6native29vectorized_elementwise_kernelILi4EZZZNS0_12prelu_kernelERNS_14TensorIteratorEENKUlvE_clEvENKUlvE_clEvEUlddE_St5arrayIPcLm3EEEEviT0_T1_:
	.zero		928


//--------------------- .nv.constant0._ZN2at6native29vectorized_elementwise_kernelILi8EZZZNS0_12prelu_kernelERNS_14TensorIteratorEENKUlvE_clEvENKUlvE_clEvEUlddE_St5arrayIPcLm3EEEEviT0_T1_ --------------------------
	.section	.nv.constant0._ZN2at6native29vectorized_elementwise_kernelILi8EZZZNS0_12prelu_kernelERNS_14TensorIteratorEENKUlvE_clEvENKUlvE_clEvEUlddE_St5arrayIPcLm3EEEEviT0_T1_,"a",@progbits
	.sectionflags	@""
	.align	4
.nv.constant0._ZN2at6native29vectorized_elementwise_kernelILi8EZZZNS0_12prelu_kernelERNS_14TensorIteratorEENKUlvE_clEvENKUlvE_clEvEUlddE_St5arrayIPcLm3EEEEviT0_T1_:
	.zero		928


//--------------------- SYMBOLS --------------------------

	.type		.nv.reservedSmem.offset0,@object
	.size		.nv.reservedSmem.offset0,0x4
	.type		__assertfail,@function
